	.target	sm_103a

	.elftype	@"ET_EXEC"


//--------------------- .note.nv.tkinfo           --------------------------
	.section	.note.nv.tkinfo,"",@"SHT_NOTE"
	.sectionflags	@"SHF_NOTE_NV_TKINFO"
	.tkinfo
        /*0018*/ 	.word	0x00000002
        /*0030*/ 	.string	""
        /*0030*/ 	.string	"ptxas"
        /*0030*/ 	.string	"Cuda compilation tools, release 13.0, V13.0.88"
        /*0030*/ 	.string	"Build cuda_13.0.r13.0/compiler.36424714_0"
        /*0030*/ 	.string	"-arch sm_103a -m 64 "



//--------------------- .note.nv.cuinfo           --------------------------
	.section	.note.nv.cuinfo,"",@"SHT_NOTE"
	.sectionflags	@"SHF_NOTE_NV_CUINFO"
        /*0018*/ 	.short	0x0002
        /*001a*/ 	.short	0x0067
        /*001c*/ 	.short	0x0082
	.zero		2


//--------------------- .nv.info                  --------------------------
	.section	.nv.info,"",@"SHT_CUDA_INFO"
	.align	4


	//----- nvinfo : EIATTR_REGCOUNT
	.align		4
        /*0000*/ 	.byte	0x04, 0x2f
        /*0002*/ 	.short	(.L_41 - .L_40)
	.align		4
.L_40:
        /*0004*/ 	.word	index@(_ZN3cub18CUB_300001_SM_10306detail11EmptyKernelIvEEvv)
        /*0008*/ 	.word	0x00000004


	//----- nvinfo : EIATTR_FRAME_SIZE
	.align		4
.L_41:
        /*000c*/ 	.byte	0x04, 0x11
        /*000e*/ 	.short	(.L_43 - .L_42)
	.align		4
.L_42:
        /*0010*/ 	.word	index@(_ZN3cub18CUB_300001_SM_10306detail11EmptyKernelIvEEvv)
        /*0014*/ 	.word	0x00000000


	//----- nvinfo : EIATTR_REGCOUNT
	.align		4
.L_43:
        /*0018*/ 	.byte	0x04, 0x2f
        /*001a*/ 	.short	(.L_45 - .L_44)
	.align		4
.L_44:
        /*001c*/ 	.word	index@(_ZN4vllm15rms_norm_kernelIfLi16ELi2EEEvPT_PKS1_lllllS4_fii)
        /*0020*/ 	.word	0x00000030


	//----- nvinfo : EIATTR_FRAME_SIZE
	.align		4
.L_45:
        /*0024*/ 	.byte	0x04, 0x11
        /*0026*/ 	.short	(.L_47 - .L_46)
	.align		4
.L_46:
        /*0028*/ 	.word	index@(_ZN4vllm15rms_norm_kernelIfLi16ELi2EEEvPT_PKS1_lllllS4_fii)
        /*002c*/ 	.word	0x00000000


	//----- nvinfo : EIATTR_REGCOUNT
	.align		4
.L_47:
        /*0030*/ 	.byte	0x04, 0x2f
        /*0032*/ 	.short	(.L_49 - .L_48)
	.align		4
.L_48:
        /*0034*/ 	.word	index@(_ZN4vllm15rms_norm_kernelIfLi8ELi2EEEvPT_PKS1_lllllS4_fii)
        /*0038*/ 	.word	0x00000028


	//----- nvinfo : EIATTR_FRAME_SIZE
	.align		4
.L_49:
        /*003c*/ 	.byte	0x04, 0x11
        /*003e*/ 	.short	(.L_51 - .L_50)
	.align		4
.L_50:
        /*0040*/ 	.word	index@(_ZN4vllm15rms_norm_kernelIfLi8ELi2EEEvPT_PKS1_lllllS4_fii)
        /*0044*/ 	.word	0x00000000


	//----- nvinfo : EIATTR_REGCOUNT
	.align		4
.L_51:
        /*0048*/ 	.byte	0x04, 0x2f
        /*004a*/ 	.short	(.L_53 - .L_52)
	.align		4
.L_52:
        /*004c*/ 	.word	index@(_ZN4vllm15rms_norm_kernelIfLi4ELi2EEEvPT_PKS1_lllllS4_fii)
        /*0050*/ 	.word	0x00000020


	//----- nvinfo : EIATTR_FRAME_SIZE
	.align		4
.L_53:
        /*0054*/ 	.byte	0x04, 0x11
        /*0056*/ 	.short	(.L_55 - .L_54)
	.align		4
.L_54:
        /*0058*/ 	.word	index@(_ZN4vllm15rms_norm_kernelIfLi4ELi2EEEvPT_PKS1_lllllS4_fii)
        /*005c*/ 	.word	0x00000000


	//----- nvinfo : EIATTR_REGCOUNT
	.align		4
.L_55:
        /*0060*/ 	.byte	0x04, 0x2f
        /*0062*/ 	.short	(.L_57 - .L_56)
	.align		4
.L_56:
        /*0064*/ 	.word	index@(_ZN4vllm15rms_norm_kernelIfLi2ELi2EEEvPT_PKS1_lllllS4_fii)
        /*0068*/ 	.word	0x00000020


	//----- nvinfo : EIATTR_FRAME_SIZE
	.align		4
.L_57:
        /*006c*/ 	.byte	0x04, 0x11
        /*006e*/ 	.short	(.L_59 - .L_58)
	.align		4
.L_58:
        /*0070*/ 	.word	index@(_ZN4vllm15rms_norm_kernelIfLi2ELi2EEEvPT_PKS1_lllllS4_fii)
        /*0074*/ 	.word	0x00000000


	//----- nvinfo : EIATTR_REGCOUNT
	.align		4
.L_59:
        /*0078*/ 	.byte	0x04, 0x2f
        /*007a*/ 	.short	(.L_61 - .L_60)
	.align		4
.L_60:
        /*007c*/ 	.word	index@(_ZN4vllm15rms_norm_kernelIfLi1ELi2EEEvPT_PKS1_lllllS4_fii)
        /*0080*/ 	.word	0x0000001a


	//----- nvinfo : EIATTR_FRAME_SIZE
	.align		4
.L_61:
        /*0084*/ 	.byte	0x04, 0x11
        /*0086*/ 	.short	(.L_63 - .L_62)
	.align		4
.L_62:
        /*0088*/ 	.word	index@(_ZN4vllm15rms_norm_kernelIfLi1ELi2EEEvPT_PKS1_lllllS4_fii)
        /*008c*/ 	.word	0x00000000


	//----- nvinfo : EIATTR_REGCOUNT
	.align		4
.L_63:
        /*0090*/ 	.byte	0x04, 0x2f
        /*0092*/ 	.short	(.L_65 - .L_64)
	.align		4
.L_64:
        /*0094*/ 	.word	index@(_ZN4vllm15rms_norm_kernelIN3c104HalfELi16ELi2EEEvPT_PKS3_lllllS6_fii)
        /*0098*/ 	.word	0x00000020


	//----- nvinfo : EIATTR_FRAME_SIZE
	.align		4
.L_65:
        /*009c*/ 	.byte	0x04, 0x11
        /*009e*/ 	.short	(.L_67 - .L_66)
	.align		4
.L_66:
        /*00a0*/ 	.word	index@(_ZN4vllm15rms_norm_kernelIN3c104HalfELi16ELi2EEEvPT_PKS3_lllllS6_fii)
        /*00a4*/ 	.word	0x00000000


	//----- nvinfo : EIATTR_REGCOUNT
	.align		4
.L_67:
        /*00a8*/ 	.byte	0x04, 0x2f
        /*00aa*/ 	.short	(.L_69 - .L_68)
	.align		4
.L_68:
        /*00ac*/ 	.word	index@(_ZN4vllm15rms_norm_kernelIN3c104HalfELi8ELi2EEEvPT_PKS3_lllllS6_fii)
        /*00b0*/ 	.word	0x00000020


	//----- nvinfo : EIATTR_FRAME_SIZE
	.align		4
.L_69:
        /*00b4*/ 	.byte	0x04, 0x11
        /*00b6*/ 	.short	(.L_71 - .L_70)
	.align		4
.L_70:
        /*00b8*/ 	.word	index@(_ZN4vllm15rms_norm_kernelIN3c104HalfELi8ELi2EEEvPT_PKS3_lllllS6_fii)
        /*00bc*/ 	.word	0x00000000


	//----- nvinfo : EIATTR_REGCOUNT
	.align		4
.L_71:
        /*00c0*/ 	.byte	0x04, 0x2f
        /*00c2*/ 	.short	(.L_73 - .L_72)
	.align		4
.L_72:
        /*00c4*/ 	.word	index@(_ZN4vllm15rms_norm_kernelIN3c104HalfELi4ELi2EEEvPT_PKS3_lllllS6_fii)
        /*00c8*/ 	.word	0x00000020


	//----- nvinfo : EIATTR_FRAME_SIZE
	.align		4
.L_73:
        /*00cc*/ 	.byte	0x04, 0x11
        /*00ce*/ 	.short	(.L_75 - .L_74)
	.align		4
.L_74:
        /*00d0*/ 	.word	index@(_ZN4vllm15rms_norm_kernelIN3c104HalfELi4ELi2EEEvPT_PKS3_lllllS6_fii)
        /*00d4*/ 	.word	0x00000000


	//----- nvinfo : EIATTR_REGCOUNT
	.align		4
.L_75:
        /*00d8*/ 	.byte	0x04, 0x2f
        /*00da*/ 	.short	(.L_77 - .L_76)
	.align		4
.L_76:
        /*00dc*/ 	.word	index@(_ZN4vllm15rms_norm_kernelIN3c104HalfELi2ELi2EEEvPT_PKS3_lllllS6_fii)
        /*00e0*/ 	.word	0x00000020


	//----- nvinfo : EIATTR_FRAME_SIZE
	.align		4
.L_77:
        /*00e4*/ 	.byte	0x04, 0x11
        /*00e6*/ 	.short	(.L_79 - .L_78)
	.align		4
.L_78:
        /*00e8*/ 	.word	index@(_ZN4vllm15rms_norm_kernelIN3c104HalfELi2ELi2EEEvPT_PKS3_lllllS6_fii)
        /*00ec*/ 	.word	0x00000000


	//----- nvinfo : EIATTR_REGCOUNT
	.align		4
.L_79:
        /*00f0*/ 	.byte	0x04, 0x2f
        /*00f2*/ 	.short	(.L_81 - .L_80)
	.align		4
.L_80:
        /*00f4*/ 	.word	index@(_ZN4vllm15rms_norm_kernelIN3c104HalfELi1ELi2EEEvPT_PKS3_lllllS6_fii)
        /*00f8*/ 	.word	0x0000001a


	//----- nvinfo : EIATTR_FRAME_SIZE
	.align		4
.L_81:
        /*00fc*/ 	.byte	0x04, 0x11
        /*00fe*/ 	.short	(.L_83 - .L_82)
	.align		4
.L_82:
        /*0100*/ 	.word	index@(_ZN4vllm15rms_norm_kernelIN3c104HalfELi1ELi2EEEvPT_PKS3_lllllS6_fii)
        /*0104*/ 	.word	0x00000000


	//----- nvinfo : EIATTR_REGCOUNT
	.align		4
.L_83:
        /*0108*/ 	.byte	0x04, 0x2f
        /*010a*/ 	.short	(.L_85 - .L_84)
	.align		4
.L_84:
        /*010c*/ 	.word	index@(_ZN4vllm15rms_norm_kernelIN3c108BFloat16ELi16ELi2EEEvPT_PKS3_lllllS6_fii)
        /*0110*/ 	.word	0x00000020


	//----- nvinfo : EIATTR_FRAME_SIZE
	.align		4
.L_85:
        /*0114*/ 	.byte	0x04, 0x11
        /*0116*/ 	.short	(.L_87 - .L_86)
	.align		4
.L_86:
        /*0118*/ 	.word	index@(_ZN4vllm15rms_norm_kernelIN3c108BFloat16ELi16ELi2EEEvPT_PKS3_lllllS6_fii)
        /*011c*/ 	.word	0x00000000


	//----- nvinfo : EIATTR_REGCOUNT
	.align		4
.L_87:
        /*0120*/ 	.byte	0x04, 0x2f
        /*0122*/ 	.short	(.L_89 - .L_88)
	.align		4
.L_88:
        /*0124*/ 	.word	index@(_ZN4vllm15rms_norm_kernelIN3c108BFloat16ELi8ELi2EEEvPT_PKS3_lllllS6_fii)
        /*0128*/ 	.word	0x00000020


	//----- nvinfo : EIATTR_FRAME_SIZE
	.align		4
.L_89:
        /*012c*/ 	.byte	0x04, 0x11
        /*012e*/ 	.short	(.L_91 - .L_90)
	.align		4
.L_90:
        /*0130*/ 	.word	index@(_ZN4vllm15rms_norm_kernelIN3c108BFloat16ELi8ELi2EEEvPT_PKS3_lllllS6_fii)
        /*0134*/ 	.word	0x00000000


	//----- nvinfo : EIATTR_REGCOUNT
	.align		4
.L_91:
        /*0138*/ 	.byte	0x04, 0x2f
        /*013a*/ 	.short	(.L_93 - .L_92)
	.align		4
.L_92:
        /*013c*/ 	.word	index@(_ZN4vllm15rms_norm_kernelIN3c108BFloat16ELi4ELi2EEEvPT_PKS3_lllllS6_fii)
        /*0140*/ 	.word	0x0000001e


	//----- nvinfo : EIATTR_FRAME_SIZE
	.align		4
.L_93:
        /*0144*/ 	.byte	0x04, 0x11
        /*0146*/ 	.short	(.L_95 - .L_94)
	.align		4
.L_94:
        /*0148*/ 	.word	index@(_ZN4vllm15rms_norm_kernelIN3c108BFloat16ELi4ELi2EEEvPT_PKS3_lllllS6_fii)
        /*014c*/ 	.word	0x00000000


	//----- nvinfo : EIATTR_REGCOUNT
	.align		4
.L_95:
        /*0150*/ 	.byte	0x04, 0x2f
        /*0152*/ 	.short	(.L_97 - .L_96)
	.align		4
.L_96:
        /*0154*/ 	.word	index@(_ZN4vllm15rms_norm_kernelIN3c108BFloat16ELi2ELi2EEEvPT_PKS3_lllllS6_fii)
        /*0158*/ 	.word	0x00000020


	//----- nvinfo : EIATTR_FRAME_SIZE
	.align		4
.L_97:
        /*015c*/ 	.byte	0x04, 0x11
        /*015e*/ 	.short	(.L_99 - .L_98)
	.align		4
.L_98:
        /*0160*/ 	.word	index@(_ZN4vllm15rms_norm_kernelIN3c108BFloat16ELi2ELi2EEEvPT_PKS3_lllllS6_fii)
        /*0164*/ 	.word	0x00000000


	//----- nvinfo : EIATTR_REGCOUNT
	.align		4
.L_99:
        /*0168*/ 	.byte	0x04, 0x2f
        /*016a*/ 	.short	(.L_101 - .L_100)
	.align		4
.L_100:
        /*016c*/ 	.word	index@(_ZN4vllm15rms_norm_kernelIN3c108BFloat16ELi1ELi2EEEvPT_PKS3_lllllS6_fii)
        /*0170*/ 	.word	0x0000001a


	//----- nvinfo : EIATTR_FRAME_SIZE
	.align		4
.L_101:
        /*0174*/ 	.byte	0x04, 0x11
        /*0176*/ 	.short	(.L_103 - .L_102)
	.align		4
.L_102:
        /*0178*/ 	.word	index@(_ZN4vllm15rms_norm_kernelIN3c108BFloat16ELi1ELi2EEEvPT_PKS3_lllllS6_fii)
        /*017c*/ 	.word	0x00000000


	//----- nvinfo : EIATTR_REGCOUNT
	.align		4
.L_103:
        /*0180*/ 	.byte	0x04, 0x2f
        /*0182*/ 	.short	(.L_105 - .L_104)
	.align		4
.L_104:
        /*0184*/ 	.word	index@(_ZN4vllm15rms_norm_kernelIfLi16ELi3EEEvPT_PKS1_lllllS4_fii)
        /*0188*/ 	.word	0x00000030


	//----- nvinfo : EIATTR_FRAME_SIZE
	.align		4
.L_105:
        /*018c*/ 	.byte	0x04, 0x11
        /*018e*/ 	.short	(.L_107 - .L_106)
	.align		4
.L_106:
        /*0190*/ 	.word	index@($__internal_29_$__cuda_sm20_div_s64)
        /*0194*/ 	.word	0x00000000


	//----- nvinfo : EIATTR_FRAME_SIZE
	.align		4
.L_107:
        /*0198*/ 	.byte	0x04, 0x11
        /*019a*/ 	.short	(.L_109 - .L_108)
	.align		4
.L_108:
        /*019c*/ 	.word	index@(_ZN4vllm15rms_norm_kernelIfLi16ELi3EEEvPT_PKS1_lllllS4_fii)
        /*01a0*/ 	.word	0x00000000


	//----- nvinfo : EIATTR_REGCOUNT
	.align		4
.L_109:
        /*01a4*/ 	.byte	0x04, 0x2f
        /*01a6*/ 	.short	(.L_111 - .L_110)
	.align		4
.L_110:
        /*01a8*/ 	.word	index@(_ZN4vllm15rms_norm_kernelIfLi8ELi3EEEvPT_PKS1_lllllS4_fii)
        /*01ac*/ 	.word	0x00000028


	//----- nvinfo : EIATTR_FRAME_SIZE
	.align		4
.L_111:
        /*01b0*/ 	.byte	0x04, 0x11
        /*01b2*/ 	.short	(.L_113 - .L_112)
	.align		4
.L_112:
        /*01b4*/ 	.word	index@($__internal_28_$__cuda_sm20_div_s64)
        /*01b8*/ 	.word	0x00000000


	//----- nvinfo : EIATTR_FRAME_SIZE
	.align		4
.L_113:
        /*01bc*/ 	.byte	0x04, 0x11
        /*01be*/ 	.short	(.L_115 - .L_114)
	.align		4
.L_114:
        /*01c0*/ 	.word	index@(_ZN4vllm15rms_norm_kernelIfLi8ELi3EEEvPT_PKS1_lllllS4_fii)
        /*01c4*/ 	.word	0x00000000


	//----- nvinfo : EIATTR_REGCOUNT
	.align		4
.L_115:
        /*01c8*/ 	.byte	0x04, 0x2f
        /*01ca*/ 	.short	(.L_117 - .L_116)
	.align		4
.L_116:
        /*01cc*/ 	.word	index@(_ZN4vllm15rms_norm_kernelIfLi4ELi3EEEvPT_PKS1_lllllS4_fii)
        /*01d0*/ 	.word	0x00000020


	//----- nvinfo : EIATTR_FRAME_SIZE
	.align		4
.L_117:
        /*01d4*/ 	.byte	0x04, 0x11
        /*01d6*/ 	.short	(.L_119 - .L_118)
	.align		4
.L_118:
        /*01d8*/ 	.word	index@($__internal_27_$__cuda_sm20_div_s64)
        /*01dc*/ 	.word	0x00000000


	//----- nvinfo : EIATTR_FRAME_SIZE
	.align		4
.L_119:
        /*01e0*/ 	.byte	0x04, 0x11
        /*01e2*/ 	.short	(.L_121 - .L_120)
	.align		4
.L_120:
        /*01e4*/ 	.word	index@(_ZN4vllm15rms_norm_kernelIfLi4ELi3EEEvPT_PKS1_lllllS4_fii)
        /*01e8*/ 	.word	0x00000000


	//----- nvinfo : EIATTR_REGCOUNT
	.align		4
.L_121:
        /*01ec*/ 	.byte	0x04, 0x2f
        /*01ee*/ 	.short	(.L_123 - .L_122)
	.align		4
.L_122:
        /*01f0*/ 	.word	index@(_ZN4vllm15rms_norm_kernelIfLi2ELi3EEEvPT_PKS1_lllllS4_fii)
        /*01f4*/ 	.word	0x00000020


	//----- nvinfo : EIATTR_FRAME_SIZE
	.align		4
.L_123:
        /*01f8*/ 	.byte	0x04, 0x11
        /*01fa*/ 	.short	(.L_125 - .L_124)
	.align		4
.L_124:
        /*01fc*/ 	.word	index@($__internal_26_$__cuda_sm20_div_s64)
        /*0200*/ 	.word	0x00000000


	//----- nvinfo : EIATTR_FRAME_SIZE
	.align		4
.L_125:
        /*0204*/ 	.byte	0x04, 0x11
        /*0206*/ 	.short	(.L_127 - .L_126)
	.align		4
.L_126:
        /*0208*/ 	.word	index@(_ZN4vllm15rms_norm_kernelIfLi2ELi3EEEvPT_PKS1_lllllS4_fii)
        /*020c*/ 	.word	0x00000000


	//----- nvinfo : EIATTR_REGCOUNT
	.align		4
.L_127:
        /*0210*/ 	.byte	0x04, 0x2f
        /*0212*/ 	.short	(.L_129 - .L_128)
	.align		4
.L_128:
        /*0214*/ 	.word	index@(_ZN4vllm15rms_norm_kernelIfLi1ELi3EEEvPT_PKS1_lllllS4_fii)
        /*0218*/ 	.word	0x0000001a


	//----- nvinfo : EIATTR_FRAME_SIZE
	.align		4
.L_129:
        /*021c*/ 	.byte	0x04, 0x11
        /*021e*/ 	.short	(.L_131 - .L_130)
	.align		4
.L_130:
        /*0220*/ 	.word	index@($__internal_25_$__cuda_sm20_div_s64)
        /*0224*/ 	.word	0x00000000


	//----- nvinfo : EIATTR_FRAME_SIZE
	.align		4
.L_131:
        /*0228*/ 	.byte	0x04, 0x11
        /*022a*/ 	.short	(.L_133 - .L_132)
	.align		4
.L_132:
        /*022c*/ 	.word	index@(_ZN4vllm15rms_norm_kernelIfLi1ELi3EEEvPT_PKS1_lllllS4_fii)
        /*0230*/ 	.word	0x00000000


	//----- nvinfo : EIATTR_REGCOUNT
	.align		4
.L_133:
        /*0234*/ 	.byte	0x04, 0x2f
        /*0236*/ 	.short	(.L_135 - .L_134)
	.align		4
.L_134:
        /*0238*/ 	.word	index@(_ZN4vllm15rms_norm_kernelIN3c104HalfELi16ELi3EEEvPT_PKS3_lllllS6_fii)
        /*023c*/ 	.word	0x0000001f


	//----- nvinfo : EIATTR_FRAME_SIZE
	.align		4
.L_135:
        /*0240*/ 	.byte	0x04, 0x11
        /*0242*/ 	.short	(.L_137 - .L_136)
	.align		4
.L_136:
        /*0244*/ 	.word	index@($__internal_24_$__cuda_sm20_div_s64)
        /*0248*/ 	.word	0x00000000


	//----- nvinfo : EIATTR_FRAME_SIZE
	.align		4
.L_137:
        /*024c*/ 	.byte	0x04, 0x11
        /*024e*/ 	.short	(.L_139 - .L_138)
	.align		4
.L_138:
        /*0250*/ 	.word	index@(_ZN4vllm15rms_norm_kernelIN3c104HalfELi16ELi3EEEvPT_PKS3_lllllS6_fii)
        /*0254*/ 	.word	0x00000000


	//----- nvinfo : EIATTR_REGCOUNT
	.align		4
.L_139:
        /*0258*/ 	.byte	0x04, 0x2f
        /*025a*/ 	.short	(.L_141 - .L_140)
	.align		4
.L_140:
        /*025c*/ 	.word	index@(_ZN4vllm15rms_norm_kernelIN3c104HalfELi8ELi3EEEvPT_PKS3_lllllS6_fii)
        /*0260*/ 	.word	0x00000020


	//----- nvinfo : EIATTR_FRAME_SIZE
	.align		4
.L_141:
        /*0264*/ 	.byte	0x04, 0x11
        /*0266*/ 	.short	(.L_143 - .L_142)
	.align		4
.L_142:
        /*0268*/ 	.word	index@($__internal_23_$__cuda_sm20_div_s64)
        /*026c*/ 	.word	0x00000000


	//----- nvinfo : EIATTR_FRAME_SIZE
	.align		4
.L_143:
        /*0270*/ 	.byte	0x04, 0x11
        /*0272*/ 	.short	(.L_145 - .L_144)
	.align		4
.L_144:
        /*0274*/ 	.word	index@(_ZN4vllm15rms_norm_kernelIN3c104HalfELi8ELi3EEEvPT_PKS3_lllllS6_fii)
        /*0278*/ 	.word	0x00000000


	//----- nvinfo : EIATTR_REGCOUNT
	.align		4
.L_145:
        /*027c*/ 	.byte	0x04, 0x2f
        /*027e*/ 	.short	(.L_147 - .L_146)
	.align		4
.L_146:
        /*0280*/ 	.word	index@(_ZN4vllm15rms_norm_kernelIN3c104HalfELi4ELi3EEEvPT_PKS3_lllllS6_fii)
        /*0284*/ 	.word	0x00000020


	//----- nvinfo : EIATTR_FRAME_SIZE
	.align		4
.L_147:
        /*0288*/ 	.byte	0x04, 0x11
        /*028a*/ 	.short	(.L_149 - .L_148)
	.align		4
.L_148:
        /*028c*/ 	.word	index@($__internal_22_$__cuda_sm20_div_s64)
        /*0290*/ 	.word	0x00000000


	//----- nvinfo : EIATTR_FRAME_SIZE
	.align		4
.L_149:
        /*0294*/ 	.byte	0x04, 0x11
        /*0296*/ 	.short	(.L_151 - .L_150)
	.align		4
.L_150:
        /*0298*/ 	.word	index@(_ZN4vllm15rms_norm_kernelIN3c104HalfELi4ELi3EEEvPT_PKS3_lllllS6_fii)
        /*029c*/ 	.word	0x00000000


	//----- nvinfo : EIATTR_REGCOUNT
	.align		4
.L_151:
        /*02a0*/ 	.byte	0x04, 0x2f
        /*02a2*/ 	.short	(.L_153 - .L_152)
	.align		4
.L_152:
        /*02a4*/ 	.word	index@(_ZN4vllm15rms_norm_kernelIN3c104HalfELi2ELi3EEEvPT_PKS3_lllllS6_fii)
        /*02a8*/ 	.word	0x00000020


	//----- nvinfo : EIATTR_FRAME_SIZE
	.align		4
.L_153:
        /*02ac*/ 	.byte	0x04, 0x11
        /*02ae*/ 	.short	(.L_155 - .L_154)
	.align		4
.L_154:
        /*02b0*/ 	.word	index@($__internal_21_$__cuda_sm20_div_s64)
        /*02b4*/ 	.word	0x00000000


	//----- nvinfo : EIATTR_FRAME_SIZE
	.align		4
.L_155:
        /*02b8*/ 	.byte	0x04, 0x11
        /*02ba*/ 	.short	(.L_157 - .L_156)
	.align		4
.L_156:
        /*02bc*/ 	.word	index@(_ZN4vllm15rms_norm_kernelIN3c104HalfELi2ELi3EEEvPT_PKS3_lllllS6_fii)
        /*02c0*/ 	.word	0x00000000


	//----- nvinfo : EIATTR_REGCOUNT
	.align		4
.L_157:
        /*02c4*/ 	.byte	0x04, 0x2f
        /*02c6*/ 	.short	(.L_159 - .L_158)
	.align		4
.L_158:
        /*02c8*/ 	.word	index@(_ZN4vllm15rms_norm_kernelIN3c104HalfELi1ELi3EEEvPT_PKS3_lllllS6_fii)
        /*02cc*/ 	.word	0x0000001a


	//----- nvinfo : EIATTR_FRAME_SIZE
	.align		4
.L_159:
        /*02d0*/ 	.byte	0x04, 0x11
        /*02d2*/ 	.short	(.L_161 - .L_160)
	.align		4
.L_160:
        /*02d4*/ 	.word	index@($__internal_20_$__cuda_sm20_div_s64)
        /*02d8*/ 	.word	0x00000000


	//----- nvinfo : EIATTR_FRAME_SIZE
	.align		4
.L_161:
        /*02dc*/ 	.byte	0x04, 0x11
        /*02de*/ 	.short	(.L_163 - .L_162)
	.align		4
.L_162:
        /*02e0*/ 	.word	index@(_ZN4vllm15rms_norm_kernelIN3c104HalfELi1ELi3EEEvPT_PKS3_lllllS6_fii)
        /*02e4*/ 	.word	0x00000000


	//----- nvinfo : EIATTR_REGCOUNT
	.align		4
.L_163:
        /*02e8*/ 	.byte	0x04, 0x2f
        /*02ea*/ 	.short	(.L_165 - .L_164)
	.align		4
.L_164:
        /*02ec*/ 	.word	index@(_ZN4vllm15rms_norm_kernelIN3c108BFloat16ELi16ELi3EEEvPT_PKS3_lllllS6_fii)
        /*02f0*/ 	.word	0x00000020


	//----- nvinfo : EIATTR_FRAME_SIZE
	.align		4
.L_165:
        /*02f4*/ 	.byte	0x04, 0x11
        /*02f6*/ 	.short	(.L_167 - .L_166)
	.align		4
.L_166:
        /*02f8*/ 	.word	index@($__internal_19_$__cuda_sm20_div_s64)
        /*02fc*/ 	.word	0x00000000


	//----- nvinfo : EIATTR_FRAME_SIZE
	.align		4
.L_167:
        /*0300*/ 	.byte	0x04, 0x11
        /*0302*/ 	.short	(.L_169 - .L_168)
	.align		4
.L_168:
        /*0304*/ 	.word	index@(_ZN4vllm15rms_norm_kernelIN3c108BFloat16ELi16ELi3EEEvPT_PKS3_lllllS6_fii)
        /*0308*/ 	.word	0x00000000


	//----- nvinfo : EIATTR_REGCOUNT
	.align		4
.L_169:
        /*030c*/ 	.byte	0x04, 0x2f
        /*030e*/ 	.short	(.L_171 - .L_170)
	.align		4
.L_170:
        /*0310*/ 	.word	index@(_ZN4vllm15rms_norm_kernelIN3c108BFloat16ELi8ELi3EEEvPT_PKS3_lllllS6_fii)
        /*0314*/ 	.word	0x00000020


	//----- nvinfo : EIATTR_FRAME_SIZE
	.align		4
.L_171:
        /*0318*/ 	.byte	0x04, 0x11
        /*031a*/ 	.short	(.L_173 - .L_172)
	.align		4
.L_172:
        /*031c*/ 	.word	index@($__internal_18_$__cuda_sm20_div_s64)
        /*0320*/ 	.word	0x00000000


	//----- nvinfo : EIATTR_FRAME_SIZE
	.align		4
.L_173:
        /*0324*/ 	.byte	0x04, 0x11
        /*0326*/ 	.short	(.L_175 - .L_174)
	.align		4
.L_174:
        /*0328*/ 	.word	index@(_ZN4vllm15rms_norm_kernelIN3c108BFloat16ELi8ELi3EEEvPT_PKS3_lllllS6_fii)
        /*032c*/ 	.word	0x00000000


	//----- nvinfo : EIATTR_REGCOUNT
	.align		4
.L_175:
        /*0330*/ 	.byte	0x04, 0x2f
        /*0332*/ 	.short	(.L_177 - .L_176)
	.align		4
.L_176:
        /*0334*/ 	.word	index@(_ZN4vllm15rms_norm_kernelIN3c108BFloat16ELi4ELi3EEEvPT_PKS3_lllllS6_fii)
        /*0338*/ 	.word	0x0000001f


	//----- nvinfo : EIATTR_FRAME_SIZE
	.align		4
.L_177:
        /*033c*/ 	.byte	0x04, 0x11
        /*033e*/ 	.short	(.L_179 - .L_178)
	.align		4
.L_178:
        /*0340*/ 	.word	index@($__internal_17_$__cuda_sm20_div_s64)
        /*0344*/ 	.word	0x00000000


	//----- nvinfo : EIATTR_FRAME_SIZE
	.align		4
.L_179:
        /*0348*/ 	.byte	0x04, 0x11
        /*034a*/ 	.short	(.L_181 - .L_180)
	.align		4
.L_180:
        /*034c*/ 	.word	index@(_ZN4vllm15rms_norm_kernelIN3c108BFloat16ELi4ELi3EEEvPT_PKS3_lllllS6_fii)
        /*0350*/ 	.word	0x00000000


	//----- nvinfo : EIATTR_REGCOUNT
	.align		4
.L_181:
        /*0354*/ 	.byte	0x04, 0x2f
        /*0356*/ 	.short	(.L_183 - .L_182)
	.align		4
.L_182:
        /*0358*/ 	.word	index@(_ZN4vllm15rms_norm_kernelIN3c108BFloat16ELi2ELi3EEEvPT_PKS3_lllllS6_fii)
        /*035c*/ 	.word	0x00000020


	//----- nvinfo : EIATTR_FRAME_SIZE
	.align		4
.L_183:
        /*0360*/ 	.byte	0x04, 0x11
        /*0362*/ 	.short	(.L_185 - .L_184)
	.align		4
.L_184:
        /*0364*/ 	.word	index@($__internal_16_$__cuda_sm20_div_s64)
        /*0368*/ 	.word	0x00000000


	//----- nvinfo : EIATTR_FRAME_SIZE
	.align		4
.L_185:
        /*036c*/ 	.byte	0x04, 0x11
        /*036e*/ 	.short	(.L_187 - .L_186)
	.align		4
.L_186:
        /*0370*/ 	.word	index@(_ZN4vllm15rms_norm_kernelIN3c108BFloat16ELi2ELi3EEEvPT_PKS3_lllllS6_fii)
        /*0374*/ 	.word	0x00000000


	//----- nvinfo : EIATTR_REGCOUNT
	.align		4
.L_187:
        /*0378*/ 	.byte	0x04, 0x2f
        /*037a*/ 	.short	(.L_189 - .L_188)
	.align		4
.L_188:
        /*037c*/ 	.word	index@(_ZN4vllm15rms_norm_kernelIN3c108BFloat16ELi1ELi3EEEvPT_PKS3_lllllS6_fii)
        /*0380*/ 	.word	0x0000001a


	//----- nvinfo : EIATTR_FRAME_SIZE
	.align		4
.L_189:
        /*0384*/ 	.byte	0x04, 0x11
        /*0386*/ 	.short	(.L_191 - .L_190)
	.align		4
.L_190:
        /*0388*/ 	.word	index@($__internal_15_$__cuda_sm20_div_s64)
        /*038c*/ 	.word	0x00000000


	//----- nvinfo : EIATTR_FRAME_SIZE
	.align		4
.L_191:
        /*0390*/ 	.byte	0x04, 0x11
        /*0392*/ 	.short	(.L_193 - .L_192)
	.align		4
.L_192:
        /*0394*/ 	.word	index@(_ZN4vllm15rms_norm_kernelIN3c108BFloat16ELi1ELi3EEEvPT_PKS3_lllllS6_fii)
        /*0398*/ 	.word	0x00000000


	//----- nvinfo : EIATTR_REGCOUNT
	.align		4
.L_193:
        /*039c*/ 	.byte	0x04, 0x2f
        /*039e*/ 	.short	(.L_195 - .L_194)
	.align		4
.L_194:
        /*03a0*/ 	.word	index@(_ZN4vllm15rms_norm_kernelIfLi16ELi4EEEvPT_PKS1_lllllS4_fii)
        /*03a4*/ 	.word	0x00000030


	//----- nvinfo : EIATTR_FRAME_SIZE
	.align		4
.L_195:
        /*03a8*/ 	.byte	0x04, 0x11
        /*03aa*/ 	.short	(.L_197 - .L_196)
	.align		4
.L_196:
        /*03ac*/ 	.word	index@($__internal_14_$__cuda_sm20_div_s64)
        /*03b0*/ 	.word	0x00000000


	//----- nvinfo : EIATTR_FRAME_SIZE
	.align		4
.L_197:
        /*03b4*/ 	.byte	0x04, 0x11
        /*03b6*/ 	.short	(.L_199 - .L_198)
	.align		4
.L_198:
        /*03b8*/ 	.word	index@(_ZN4vllm15rms_norm_kernelIfLi16ELi4EEEvPT_PKS1_lllllS4_fii)
        /*03bc*/ 	.word	0x00000000


	//----- nvinfo : EIATTR_REGCOUNT
	.align		4
.L_199:
        /*03c0*/ 	.byte	0x04, 0x2f
        /*03c2*/ 	.short	(.L_201 - .L_200)
	.align		4
.L_200:
        /*03c4*/ 	.word	index@(_ZN4vllm15rms_norm_kernelIfLi8ELi4EEEvPT_PKS1_lllllS4_fii)
        /*03c8*/ 	.word	0x00000028


	//----- nvinfo : EIATTR_FRAME_SIZE
	.align		4
.L_201:
        /*03cc*/ 	.byte	0x04, 0x11
        /*03ce*/ 	.short	(.L_203 - .L_202)
	.align		4
.L_202:
        /*03d0*/ 	.word	index@($__internal_13_$__cuda_sm20_div_s64)
        /*03d4*/ 	.word	0x00000000


	//----- nvinfo : EIATTR_FRAME_SIZE
	.align		4
.L_203:
        /*03d8*/ 	.byte	0x04, 0x11
        /*03da*/ 	.short	(.L_205 - .L_204)
	.align		4
.L_204:
        /*03dc*/ 	.word	index@(_ZN4vllm15rms_norm_kernelIfLi8ELi4EEEvPT_PKS1_lllllS4_fii)
        /*03e0*/ 	.word	0x00000000


	//----- nvinfo : EIATTR_REGCOUNT
	.align		4
.L_205:
        /*03e4*/ 	.byte	0x04, 0x2f
        /*03e6*/ 	.short	(.L_207 - .L_206)
	.align		4
.L_206:
        /*03e8*/ 	.word	index@(_ZN4vllm15rms_norm_kernelIfLi4ELi4EEEvPT_PKS1_lllllS4_fii)
        /*03ec*/ 	.word	0x00000020


	//----- nvinfo : EIATTR_FRAME_SIZE
	.align		4
.L_207:
        /*03f0*/ 	.byte	0x04, 0x11
        /*03f2*/ 	.short	(.L_209 - .L_208)
	.align		4
.L_208:
        /*03f4*/ 	.word	index@($__internal_12_$__cuda_sm20_div_s64)
        /*03f8*/ 	.word	0x00000000


	//----- nvinfo : EIATTR_FRAME_SIZE
	.align		4
.L_209:
        /*03fc*/ 	.byte	0x04, 0x11
        /*03fe*/ 	.short	(.L_211 - .L_210)
	.align		4
.L_210:
        /*0400*/ 	.word	index@(_ZN4vllm15rms_norm_kernelIfLi4ELi4EEEvPT_PKS1_lllllS4_fii)
        /*0404*/ 	.word	0x00000000


	//----- nvinfo : EIATTR_REGCOUNT
	.align		4
.L_211:
        /*0408*/ 	.byte	0x04, 0x2f
        /*040a*/ 	.short	(.L_213 - .L_212)
	.align		4
.L_212:
        /*040c*/ 	.word	index@(_ZN4vllm15rms_norm_kernelIfLi2ELi4EEEvPT_PKS1_lllllS4_fii)
        /*0410*/ 	.word	0x00000020


	//----- nvinfo : EIATTR_FRAME_SIZE
	.align		4
.L_213:
        /*0414*/ 	.byte	0x04, 0x11
        /*0416*/ 	.short	(.L_215 - .L_214)
	.align		4
.L_214:
        /*0418*/ 	.word	index@($__internal_11_$__cuda_sm20_div_s64)
        /*041c*/ 	.word	0x00000000


	//----- nvinfo : EIATTR_FRAME_SIZE
	.align		4
.L_215:
        /*0420*/ 	.byte	0x04, 0x11
        /*0422*/ 	.short	(.L_217 - .L_216)
	.align		4
.L_216:
        /*0424*/ 	.word	index@(_ZN4vllm15rms_norm_kernelIfLi2ELi4EEEvPT_PKS1_lllllS4_fii)
        /*0428*/ 	.word	0x00000000


	//----- nvinfo : EIATTR_REGCOUNT
	.align		4
.L_217:
        /*042c*/ 	.byte	0x04, 0x2f
        /*042e*/ 	.short	(.L_219 - .L_218)
	.align		4
.L_218:
        /*0430*/ 	.word	index@(_ZN4vllm15rms_norm_kernelIfLi1ELi4EEEvPT_PKS1_lllllS4_fii)
        /*0434*/ 	.word	0x0000001a


	//----- nvinfo : EIATTR_FRAME_SIZE
	.align		4
.L_219:
        /*0438*/ 	.byte	0x04, 0x11
        /*043a*/ 	.short	(.L_221 - .L_220)
	.align		4
.L_220:
        /*043c*/ 	.word	index@($__internal_10_$__cuda_sm20_div_s64)
        /*0440*/ 	.word	0x00000000


	//----- nvinfo : EIATTR_FRAME_SIZE
	.align		4
.L_221:
        /*0444*/ 	.byte	0x04, 0x11
        /*0446*/ 	.short	(.L_223 - .L_222)
	.align		4
.L_222:
        /*0448*/ 	.word	index@(_ZN4vllm15rms_norm_kernelIfLi1ELi4EEEvPT_PKS1_lllllS4_fii)
        /*044c*/ 	.word	0x00000000


	//----- nvinfo : EIATTR_REGCOUNT
	.align		4
.L_223:
        /*0450*/ 	.byte	0x04, 0x2f
        /*0452*/ 	.short	(.L_225 - .L_224)
	.align		4
.L_224:
        /*0454*/ 	.word	index@(_ZN4vllm15rms_norm_kernelIN3c104HalfELi16ELi4EEEvPT_PKS3_lllllS6_fii)
        /*0458*/ 	.word	0x0000001f


	//----- nvinfo : EIATTR_FRAME_SIZE
	.align		4
.L_225:
        /*045c*/ 	.byte	0x04, 0x11
        /*045e*/ 	.short	(.L_227 - .L_226)
	.align		4
.L_226:
        /*0460*/ 	.word	index@($__internal_9_$__cuda_sm20_div_s64)
        /*0464*/ 	.word	0x00000000


	//----- nvinfo : EIATTR_FRAME_SIZE
	.align		4
.L_227:
        /*0468*/ 	.byte	0x04, 0x11
        /*046a*/ 	.short	(.L_229 - .L_228)
	.align		4
.L_228:
        /*046c*/ 	.word	index@(_ZN4vllm15rms_norm_kernelIN3c104HalfELi16ELi4EEEvPT_PKS3_lllllS6_fii)
        /*0470*/ 	.word	0x00000000


	//----- nvinfo : EIATTR_REGCOUNT
	.align		4
.L_229:
        /*0474*/ 	.byte	0x04, 0x2f
        /*0476*/ 	.short	(.L_231 - .L_230)
	.align		4
.L_230:
        /*0478*/ 	.word	index@(_ZN4vllm15rms_norm_kernelIN3c104HalfELi8ELi4EEEvPT_PKS3_lllllS6_fii)
        /*047c*/ 	.word	0x00000020


	//----- nvinfo : EIATTR_FRAME_SIZE
	.align		4
.L_231:
        /*0480*/ 	.byte	0x04, 0x11
        /*0482*/ 	.short	(.L_233 - .L_232)
	.align		4
.L_232:
        /*0484*/ 	.word	index@($__internal_8_$__cuda_sm20_div_s64)
        /*0488*/ 	.word	0x00000000


	//----- nvinfo : EIATTR_FRAME_SIZE
	.align		4
.L_233:
        /*048c*/ 	.byte	0x04, 0x11
        /*048e*/ 	.short	(.L_235 - .L_234)
	.align		4
.L_234:
        /*0490*/ 	.word	index@(_ZN4vllm15rms_norm_kernelIN3c104HalfELi8ELi4EEEvPT_PKS3_lllllS6_fii)
        /*0494*/ 	.word	0x00000000


	//----- nvinfo : EIATTR_REGCOUNT
	.align		4
.L_235:
        /*0498*/ 	.byte	0x04, 0x2f
        /*049a*/ 	.short	(.L_237 - .L_236)
	.align		4
.L_236:
        /*049c*/ 	.word	index@(_ZN4vllm15rms_norm_kernelIN3c104HalfELi4ELi4EEEvPT_PKS3_lllllS6_fii)
        /*04a0*/ 	.word	0x00000020


	//----- nvinfo : EIATTR_FRAME_SIZE
	.align		4
.L_237:
        /*04a4*/ 	.byte	0x04, 0x11
        /*04a6*/ 	.short	(.L_239 - .L_238)
	.align		4
.L_238:
        /*04a8*/ 	.word	index@($__internal_7_$__cuda_sm20_div_s64)
        /*04ac*/ 	.word	0x00000000


	//----- nvinfo : EIATTR_FRAME_SIZE
	.align		4
.L_239:
        /*04b0*/ 	.byte	0x04, 0x11
        /*04b2*/ 	.short	(.L_241 - .L_240)
	.align		4
.L_240:
        /*04b4*/ 	.word	index@(_ZN4vllm15rms_norm_kernelIN3c104HalfELi4ELi4EEEvPT_PKS3_lllllS6_fii)
        /*04b8*/ 	.word	0x00000000


	//----- nvinfo : EIATTR_REGCOUNT
	.align		4
.L_241:
        /*04bc*/ 	.byte	0x04, 0x2f
        /*04be*/ 	.short	(.L_243 - .L_242)
	.align		4
.L_242:
        /*04c0*/ 	.word	index@(_ZN4vllm15rms_norm_kernelIN3c104HalfELi2ELi4EEEvPT_PKS3_lllllS6_fii)
        /*04c4*/ 	.word	0x00000020


	//----- nvinfo : EIATTR_FRAME_SIZE
	.align		4
.L_243:
        /*04c8*/ 	.byte	0x04, 0x11
        /*04ca*/ 	.short	(.L_245 - .L_244)
	.align		4
.L_244:
        /*04cc*/ 	.word	index@($__internal_6_$__cuda_sm20_div_s64)
        /*04d0*/ 	.word	0x00000000


	//----- nvinfo : EIATTR_FRAME_SIZE
	.align		4
.L_245:
        /*04d4*/ 	.byte	0x04, 0x11
        /*04d6*/ 	.short	(.L_247 - .L_246)
	.align		4
.L_246:
        /*04d8*/ 	.word	index@(_ZN4vllm15rms_norm_kernelIN3c104HalfELi2ELi4EEEvPT_PKS3_lllllS6_fii)
        /*04dc*/ 	.word	0x00000000


	//----- nvinfo : EIATTR_REGCOUNT
	.align		4
.L_247:
        /*04e0*/ 	.byte	0x04, 0x2f
        /*04e2*/ 	.short	(.L_249 - .L_248)
	.align		4
.L_248:
        /*04e4*/ 	.word	index@(_ZN4vllm15rms_norm_kernelIN3c104HalfELi1ELi4EEEvPT_PKS3_lllllS6_fii)
        /*04e8*/ 	.word	0x0000001a


	//----- nvinfo : EIATTR_FRAME_SIZE
	.align		4
.L_249:
        /*04ec*/ 	.byte	0x04, 0x11
        /*04ee*/ 	.short	(.L_251 - .L_250)
	.align		4
.L_250:
        /*04f0*/ 	.word	index@($__internal_5_$__cuda_sm20_div_s64)
        /*04f4*/ 	.word	0x00000000


	//----- nvinfo : EIATTR_FRAME_SIZE
	.align		4
.L_251:
        /*04f8*/ 	.byte	0x04, 0x11
        /*04fa*/ 	.short	(.L_253 - .L_252)
	.align		4
.L_252:
        /*04fc*/ 	.word	index@(_ZN4vllm15rms_norm_kernelIN3c104HalfELi1ELi4EEEvPT_PKS3_lllllS6_fii)
        /*0500*/ 	.word	0x00000000


	//----- nvinfo : EIATTR_REGCOUNT
	.align		4
.L_253:
        /*0504*/ 	.byte	0x04, 0x2f
        /*0506*/ 	.short	(.L_255 - .L_254)
	.align		4
.L_254:
        /*0508*/ 	.word	index@(_ZN4vllm15rms_norm_kernelIN3c108BFloat16ELi16ELi4EEEvPT_PKS3_lllllS6_fii)
        /*050c*/ 	.word	0x00000020


	//----- nvinfo : EIATTR_FRAME_SIZE
	.align		4
.L_255:
        /*0510*/ 	.byte	0x04, 0x11
        /*0512*/ 	.short	(.L_257 - .L_256)
	.align		4
.L_256:
        /*0514*/ 	.word	index@($__internal_4_$__cuda_sm20_div_s64)
        /*0518*/ 	.word	0x00000000


	//----- nvinfo : EIATTR_FRAME_SIZE
	.align		4
.L_257:
        /*051c*/ 	.byte	0x04, 0x11
        /*051e*/ 	.short	(.L_259 - .L_258)
	.align		4
.L_258:
        /*0520*/ 	.word	index@(_ZN4vllm15rms_norm_kernelIN3c108BFloat16ELi16ELi4EEEvPT_PKS3_lllllS6_fii)
        /*0524*/ 	.word	0x00000000


	//----- nvinfo : EIATTR_REGCOUNT
	.align		4
.L_259:
        /*0528*/ 	.byte	0x04, 0x2f
        /*052a*/ 	.short	(.L_261 - .L_260)
	.align		4
.L_260:
        /*052c*/ 	.word	index@(_ZN4vllm15rms_norm_kernelIN3c108BFloat16ELi8ELi4EEEvPT_PKS3_lllllS6_fii)
        /*0530*/ 	.word	0x00000020


	//----- nvinfo : EIATTR_FRAME_SIZE
	.align		4
.L_261:
        /*0534*/ 	.byte	0x04, 0x11
        /*0536*/ 	.short	(.L_263 - .L_262)
	.align		4
.L_262:
        /*0538*/ 	.word	index@($__internal_3_$__cuda_sm20_div_s64)
        /*053c*/ 	.word	0x00000000


	//----- nvinfo : EIATTR_FRAME_SIZE
	.align		4
.L_263:
        /*0540*/ 	.byte	0x04, 0x11
        /*0542*/ 	.short	(.L_265 - .L_264)
	.align		4
.L_264:
        /*0544*/ 	.word	index@(_ZN4vllm15rms_norm_kernelIN3c108BFloat16ELi8ELi4EEEvPT_PKS3_lllllS6_fii)
        /*0548*/ 	.word	0x00000000


	//----- nvinfo : EIATTR_REGCOUNT
	.align		4
.L_265:
        /*054c*/ 	.byte	0x04, 0x2f
        /*054e*/ 	.short	(.L_267 - .L_266)
	.align		4
.L_266:
        /*0550*/ 	.word	index@(_ZN4vllm15rms_norm_kernelIN3c108BFloat16ELi4ELi4EEEvPT_PKS3_lllllS6_fii)
        /*0554*/ 	.word	0x0000001f


	//----- nvinfo : EIATTR_FRAME_SIZE
	.align		4
.L_267:
        /*0558*/ 	.byte	0x04, 0x11
        /*055a*/ 	.short	(.L_269 - .L_268)
	.align		4
.L_268:
        /*055c*/ 	.word	index@($__internal_2_$__cuda_sm20_div_s64)
        /*0560*/ 	.word	0x00000000


	//----- nvinfo : EIATTR_FRAME_SIZE
	.align		4
.L_269:
        /*0564*/ 	.byte	0x04, 0x11
        /*0566*/ 	.short	(.L_271 - .L_270)
	.align		4
.L_270:
        /*0568*/ 	.word	index@(_ZN4vllm15rms_norm_kernelIN3c108BFloat16ELi4ELi4EEEvPT_PKS3_lllllS6_fii)
        /*056c*/ 	.word	0x00000000


	//----- nvinfo : EIATTR_REGCOUNT
	.align		4
.L_271:
        /*0570*/ 	.byte	0x04, 0x2f
        /*0572*/ 	.short	(.L_273 - .L_272)
	.align		4
.L_272:
        /*0574*/ 	.word	index@(_ZN4vllm15rms_norm_kernelIN3c108BFloat16ELi2ELi4EEEvPT_PKS3_lllllS6_fii)
        /*0578*/ 	.word	0x00000020


	//----- nvinfo : EIATTR_FRAME_SIZE
	.align		4
.L_273:
        /*057c*/ 	.byte	0x04, 0x11
        /*057e*/ 	.short	(.L_275 - .L_274)
	.align		4
.L_274:
        /*0580*/ 	.word	index@($__internal_1_$__cuda_sm20_div_s64)
        /*0584*/ 	.word	0x00000000


	//----- nvinfo : EIATTR_FRAME_SIZE
	.align		4
.L_275:
        /*0588*/ 	.byte	0x04, 0x11
        /*058a*/ 	.short	(.L_277 - .L_276)
	.align		4
.L_276:
        /*058c*/ 	.word	index@(_ZN4vllm15rms_norm_kernelIN3c108BFloat16ELi2ELi4EEEvPT_PKS3_lllllS6_fii)
        /*0590*/ 	.word	0x00000000


	//----- nvinfo : EIATTR_REGCOUNT
	.align		4
.L_277:
        /*0594*/ 	.byte	0x04, 0x2f
        /*0596*/ 	.short	(.L_279 - .L_278)
	.align		4
.L_278:
        /*0598*/ 	.word	index@(_ZN4vllm15rms_norm_kernelIN3c108BFloat16ELi1ELi4EEEvPT_PKS3_lllllS6_fii)
        /*059c*/ 	.word	0x0000001a


	//----- nvinfo : EIATTR_FRAME_SIZE
	.align		4
.L_279:
        /*05a0*/ 	.byte	0x04, 0x11
        /*05a2*/ 	.short	(.L_281 - .L_280)
	.align		4
.L_280:
        /*05a4*/ 	.word	index@($__internal_0_$__cuda_sm20_div_s64)
        /*05a8*/ 	.word	0x00000000


	//----- nvinfo : EIATTR_FRAME_SIZE
	.align		4
.L_281:
        /*05ac*/ 	.byte	0x04, 0x11
        /*05ae*/ 	.short	(.L_283 - .L_282)
	.align		4
.L_282:
        /*05b0*/ 	.word	index@(_ZN4vllm15rms_norm_kernelIN3c108BFloat16ELi1ELi4EEEvPT_PKS3_lllllS6_fii)
        /*05b4*/ 	.word	0x00000000


	//----- nvinfo : EIATTR_REGCOUNT
	.align		4
.L_283:
        /*05b8*/ 	.byte	0x04, 0x2f
        /*05ba*/ 	.short	(.L_285 - .L_284)
	.align		4
.L_284:
        /*05bc*/ 	.word	index@(_ZN4vllm25fused_add_rms_norm_kernelIfLi8EEENSt9enable_ifIXaagtT0_Li0Esr4vllm12_typeConvertIT_EE6existsEvE4typeEPS2_lS5_PKS2_fii)
        /*05c0*/ 	.word	0x00000020


	//----- nvinfo : EIATTR_FRAME_SIZE
	.align		4
.L_285:
        /*05c4*/ 	.byte	0x04, 0x11
        /*05c6*/ 	.short	(.L_287 - .L_286)
	.align		4
.L_286:
        /*05c8*/ 	.word	index@(_ZN4vllm25fused_add_rms_norm_kernelIfLi8EEENSt9enable_ifIXaagtT0_Li0Esr4vllm12_typeConvertIT_EE6existsEvE4typeEPS2_lS5_PKS2_fii)
        /*05cc*/ 	.word	0x00000000


	//----- nvinfo : EIATTR_REGCOUNT
	.align		4
.L_287:
        /*05d0*/ 	.byte	0x04, 0x2f
        /*05d2*/ 	.short	(.L_289 - .L_288)
	.align		4
.L_288:
        /*05d4*/ 	.word	index@(_ZN4vllm25fused_add_rms_norm_kernelIN3c104HalfELi8EEENSt9enable_ifIXaagtT0_Li0Esr4vllm12_typeConvertIT_EE6existsEvE4typeEPS4_lS7_PKS4_fii)
        /*05d8*/ 	.word	0x00000020


	//----- nvinfo : EIATTR_FRAME_SIZE
	.align		4
.L_289:
        /*05dc*/ 	.byte	0x04, 0x11
        /*05de*/ 	.short	(.L_291 - .L_290)
	.align		4
.L_290:
        /*05e0*/ 	.word	index@(_ZN4vllm25fused_add_rms_norm_kernelIN3c104HalfELi8EEENSt9enable_ifIXaagtT0_Li0Esr4vllm12_typeConvertIT_EE6existsEvE4typeEPS4_lS7_PKS4_fii)
        /*05e4*/ 	.word	0x00000000


	//----- nvinfo : EIATTR_REGCOUNT
	.align		4
.L_291:
        /*05e8*/ 	.byte	0x04, 0x2f
        /*05ea*/ 	.short	(.L_293 - .L_292)
	.align		4
.L_292:
        /*05ec*/ 	.word	index@(_ZN4vllm25fused_add_rms_norm_kernelIN3c108BFloat16ELi8EEENSt9enable_ifIXaagtT0_Li0Esr4vllm12_typeConvertIT_EE6existsEvE4typeEPS4_lS7_PKS4_fii)
        /*05f0*/ 	.word	0x00000020


	//----- nvinfo : EIATTR_FRAME_SIZE
	.align		4
.L_293:
        /*05f4*/ 	.byte	0x04, 0x11
        /*05f6*/ 	.short	(.L_295 - .L_294)
	.align		4
.L_294:
        /*05f8*/ 	.word	index@(_ZN4vllm25fused_add_rms_norm_kernelIN3c108BFloat16ELi8EEENSt9enable_ifIXaagtT0_Li0Esr4vllm12_typeConvertIT_EE6existsEvE4typeEPS4_lS7_PKS4_fii)
        /*05fc*/ 	.word	0x00000000


	//----- nvinfo : EIATTR_REGCOUNT
	.align		4
.L_295:
        /*0600*/ 	.byte	0x04, 0x2f
        /*0602*/ 	.short	(.L_297 - .L_296)
	.align		4
.L_296:
        /*0604*/ 	.word	index@(_ZN4vllm25fused_add_rms_norm_kernelIfLi0EEENSt9enable_ifIXooeqT0_Li0Entsr4vllm12_typeConvertIT_EE6existsEvE4typeEPS2_lS5_PKS2_fii)
        /*0608*/ 	.word	0x00000017


	//----- nvinfo : EIATTR_FRAME_SIZE
	.align		4
.L_297:
        /*060c*/ 	.byte	0x04, 0x11
        /*060e*/ 	.short	(.L_299 - .L_298)
	.align		4
.L_298:
        /*0610*/ 	.word	index@(_ZN4vllm25fused_add_rms_norm_kernelIfLi0EEENSt9enable_ifIXooeqT0_Li0Entsr4vllm12_typeConvertIT_EE6existsEvE4typeEPS2_lS5_PKS2_fii)
        /*0614*/ 	.word	0x00000000


	//----- nvinfo : EIATTR_REGCOUNT
	.align		4
.L_299:
        /*0618*/ 	.byte	0x04, 0x2f
        /*061a*/ 	.short	(.L_301 - .L_300)
	.align		4
.L_300:
        /*061c*/ 	.word	index@(_ZN4vllm25fused_add_rms_norm_kernelIN3c104HalfELi0EEENSt9enable_ifIXooeqT0_Li0Entsr4vllm12_typeConvertIT_EE6existsEvE4typeEPS4_lS7_PKS4_fii)
        /*0620*/ 	.word	0x00000017


	//----- nvinfo : EIATTR_FRAME_SIZE
	.align		4
.L_301:
        /*0624*/ 	.byte	0x04, 0x11
        /*0626*/ 	.short	(.L_303 - .L_302)
	.align		4
.L_302:
        /*0628*/ 	.word	index@(_ZN4vllm25fused_add_rms_norm_kernelIN3c104HalfELi0EEENSt9enable_ifIXooeqT0_Li0Entsr4vllm12_typeConvertIT_EE6existsEvE4typeEPS4_lS7_PKS4_fii)
        /*062c*/ 	.word	0x00000000


	//----- nvinfo : EIATTR_REGCOUNT
	.align		4
.L_303:
        /*0630*/ 	.byte	0x04, 0x2f
        /*0632*/ 	.short	(.L_305 - .L_304)
	.align		4
.L_304:
        /*0634*/ 	.word	index@(_ZN4vllm25fused_add_rms_norm_kernelIN3c108BFloat16ELi0EEENSt9enable_ifIXooeqT0_Li0Entsr4vllm12_typeConvertIT_EE6existsEvE4typeEPS4_lS7_PKS4_fii)
        /*0638*/ 	.word	0x00000017


	//----- nvinfo : EIATTR_FRAME_SIZE
	.align		4
.L_305:
        /*063c*/ 	.byte	0x04, 0x11
        /*063e*/ 	.short	(.L_307 - .L_306)
	.align		4
.L_306:
        /*0640*/ 	.word	index@(_ZN4vllm25fused_add_rms_norm_kernelIN3c108BFloat16ELi0EEENSt9enable_ifIXooeqT0_Li0Entsr4vllm12_typeConvertIT_EE6existsEvE4typeEPS4_lS7_PKS4_fii)
        /*0644*/ 	.word	0x00000000


	//----- nvinfo : EIATTR_MIN_STACK_SIZE
	.align		4
.L_307:
        /*0648*/ 	.byte	0x04, 0x12
        /*064a*/ 	.short	(.L_309 - .L_308)
	.align		4
.L_308:
        /*064c*/ 	.word	index@(_ZN4vllm25fused_add_rms_norm_kernelIN3c108BFloat16ELi0EEENSt9enable_ifIXooeqT0_Li0Entsr4vllm12_typeConvertIT_EE6existsEvE4typeEPS4_lS7_PKS4_fii)
        /*0650*/ 	.word	0x00000000


	//----- nvinfo : EIATTR_MIN_STACK_SIZE
	.align		4
.L_309:
        /*0654*/ 	.byte	0x04, 0x12
        /*0656*/ 	.short	(.L_311 - .L_310)
	.align		4
.L_310:
        /*0658*/ 	.word	index@(_ZN4vllm25fused_add_rms_norm_kernelIN3c104HalfELi0EEENSt9enable_ifIXooeqT0_Li0Entsr4vllm12_typeConvertIT_EE6existsEvE4typeEPS4_lS7_PKS4_fii)
        /*065c*/ 	.word	0x00000000


	//----- nvinfo : EIATTR_MIN_STACK_SIZE
	.align		4
.L_311:
        /*0660*/ 	.byte	0x04, 0x12
        /*0662*/ 	.short	(.L_313 - .L_312)
	.align		4
.L_312:
        /*0664*/ 	.word	index@(_ZN4vllm25fused_add_rms_norm_kernelIfLi0EEENSt9enable_ifIXooeqT0_Li0Entsr4vllm12_typeConvertIT_EE6existsEvE4typeEPS2_lS5_PKS2_fii)
        /*0668*/ 	.word	0x00000000


	//----- nvinfo : EIATTR_MIN_STACK_SIZE
	.align		4
.L_313:
        /*066c*/ 	.byte	0x04, 0x12
        /*066e*/ 	.short	(.L_315 - .L_314)
	.align		4
.L_314:
        /*0670*/ 	.word	index@(_ZN4vllm25fused_add_rms_norm_kernelIN3c108BFloat16ELi8EEENSt9enable_ifIXaagtT0_Li0Esr4vllm12_typeConvertIT_EE6existsEvE4typeEPS4_lS7_PKS4_fii)
        /*0674*/ 	.word	0x00000000


	//----- nvinfo : EIATTR_MIN_STACK_SIZE
	.align		4
.L_315:
        /*0678*/ 	.byte	0x04, 0x12
        /*067a*/ 	.short	(.L_317 - .L_316)
	.align		4
.L_316:
        /*067c*/ 	.word	index@(_ZN4vllm25fused_add_rms_norm_kernelIN3c104HalfELi8EEENSt9enable_ifIXaagtT0_Li0Esr4vllm12_typeConvertIT_EE6existsEvE4typeEPS4_lS7_PKS4_fii)
        /*0680*/ 	.word	0x00000000


	//----- nvinfo : EIATTR_MIN_STACK_SIZE
	.align		4
.L_317:
        /*0684*/ 	.byte	0x04, 0x12
        /*0686*/ 	.short	(.L_319 - .L_318)
	.align		4
.L_318:
        /*0688*/ 	.word	index@(_ZN4vllm25fused_add_rms_norm_kernelIfLi8EEENSt9enable_ifIXaagtT0_Li0Esr4vllm12_typeConvertIT_EE6existsEvE4typeEPS2_lS5_PKS2_fii)
        /*068c*/ 	.word	0x00000000


	//----- nvinfo : EIATTR_MIN_STACK_SIZE
	.align		4
.L_319:
        /*0690*/ 	.byte	0x04, 0x12
        /*0692*/ 	.short	(.L_321 - .L_320)
	.align		4
.L_320:
        /*0694*/ 	.word	index@(_ZN4vllm15rms_norm_kernelIN3c108BFloat16ELi1ELi4EEEvPT_PKS3_lllllS6_fii)
        /*0698*/ 	.word	0x00000000


	//----- nvinfo : EIATTR_MIN_STACK_SIZE
	.align		4
.L_321:
        /*069c*/ 	.byte	0x04, 0x12
        /*069e*/ 	.short	(.L_323 - .L_322)
	.align		4
.L_322:
        /*06a0*/ 	.word	index@(_ZN4vllm15rms_norm_kernelIN3c108BFloat16ELi2ELi4EEEvPT_PKS3_lllllS6_fii)
        /*06a4*/ 	.word	0x00000000


	//----- nvinfo : EIATTR_MIN_STACK_SIZE
	.align		4
.L_323:
        /*06a8*/ 	.byte	0x04, 0x12
        /*06aa*/ 	.short	(.L_325 - .L_324)
	.align		4
.L_324:
        /*06ac*/ 	.word	index@(_ZN4vllm15rms_norm_kernelIN3c108BFloat16ELi4ELi4EEEvPT_PKS3_lllllS6_fii)
        /*06b0*/ 	.word	0x00000000


	//----- nvinfo : EIATTR_MIN_STACK_SIZE
	.align		4
.L_325:
        /*06b4*/ 	.byte	0x04, 0x12
        /*06b6*/ 	.short	(.L_327 - .L_326)
	.align		4
.L_326:
        /*06b8*/ 	.word	index@(_ZN4vllm15rms_norm_kernelIN3c108BFloat16ELi8ELi4EEEvPT_PKS3_lllllS6_fii)
        /*06bc*/ 	.word	0x00000000


	//----- nvinfo : EIATTR_MIN_STACK_SIZE
	.align		4
.L_327:
        /*06c0*/ 	.byte	0x04, 0x12
        /*06c2*/ 	.short	(.L_329 - .L_328)
	.align		4
.L_328:
        /*06c4*/ 	.word	index@(_ZN4vllm15rms_norm_kernelIN3c108BFloat16ELi16ELi4EEEvPT_PKS3_lllllS6_fii)
        /*06c8*/ 	.word	0x00000000


	//----- nvinfo : EIATTR_MIN_STACK_SIZE
	.align		4
.L_329:
        /*06cc*/ 	.byte	0x04, 0x12
        /*06ce*/ 	.short	(.L_331 - .L_330)
	.align		4
.L_330:
        /*06d0*/ 	.word	index@(_ZN4vllm15rms_norm_kernelIN3c104HalfELi1ELi4EEEvPT_PKS3_lllllS6_fii)
        /*06d4*/ 	.word	0x00000000


	//----- nvinfo : EIATTR_MIN_STACK_SIZE
	.align		4
.L_331:
        /*06d8*/ 	.byte	0x04, 0x12
        /*06da*/ 	.short	(.L_333 - .L_332)
	.align		4
.L_332:
        /*06dc*/ 	.word	index@(_ZN4vllm15rms_norm_kernelIN3c104HalfELi2ELi4EEEvPT_PKS3_lllllS6_fii)
        /*06e0*/ 	.word	0x00000000


	//----- nvinfo : EIATTR_MIN_STACK_SIZE
	.align		4
.L_333:
        /*06e4*/ 	.byte	0x04, 0x12
        /*06e6*/ 	.short	(.L_335 - .L_334)
	.align		4
.L_334:
        /*06e8*/ 	.word	index@(_ZN4vllm15rms_norm_kernelIN3c104HalfELi4ELi4EEEvPT_PKS3_lllllS6_fii)
        /*06ec*/ 	.word	0x00000000


	//----- nvinfo : EIATTR_MIN_STACK_SIZE
	.align		4
.L_335:
        /*06f0*/ 	.byte	0x04, 0x12
        /*06f2*/ 	.short	(.L_337 - .L_336)
	.align		4
.L_336:
        /*06f4*/ 	.word	index@(_ZN4vllm15rms_norm_kernelIN3c104HalfELi8ELi4EEEvPT_PKS3_lllllS6_fii)
        /*06f8*/ 	.word	0x00000000


	//----- nvinfo : EIATTR_MIN_STACK_SIZE
	.align		4
.L_337:
        /*06fc*/ 	.byte	0x04, 0x12
        /*06fe*/ 	.short	(.L_339 - .L_338)
	.align		4
.L_338:
        /*0700*/ 	.word	index@(_ZN4vllm15rms_norm_kernelIN3c104HalfELi16ELi4EEEvPT_PKS3_lllllS6_fii)
        /*0704*/ 	.word	0x00000000


	//----- nvinfo : EIATTR_MIN_STACK_SIZE
	.align		4
.L_339:
        /*0708*/ 	.byte	0x04, 0x12
        /*070a*/ 	.short	(.L_341 - .L_340)
	.align		4
.L_340:
        /*070c*/ 	.word	index@(_ZN4vllm15rms_norm_kernelIfLi1ELi4EEEvPT_PKS1_lllllS4_fii)
        /*0710*/ 	.word	0x00000000


	//----- nvinfo : EIATTR_MIN_STACK_SIZE
	.align		4
.L_341:
        /*0714*/ 	.byte	0x04, 0x12
        /*0716*/ 	.short	(.L_343 - .L_342)
	.align		4
.L_342:
        /*0718*/ 	.word	index@(_ZN4vllm15rms_norm_kernelIfLi2ELi4EEEvPT_PKS1_lllllS4_fii)
        /*071c*/ 	.word	0x00000000


	//----- nvinfo : EIATTR_MIN_STACK_SIZE
	.align		4
.L_343:
        /*0720*/ 	.byte	0x04, 0x12
        /*0722*/ 	.short	(.L_345 - .L_344)
	.align		4
.L_344:
        /*0724*/ 	.word	index@(_ZN4vllm15rms_norm_kernelIfLi4ELi4EEEvPT_PKS1_lllllS4_fii)
        /*0728*/ 	.word	0x00000000


	//----- nvinfo : EIATTR_MIN_STACK_SIZE
	.align		4
.L_345:
        /*072c*/ 	.byte	0x04, 0x12
        /*072e*/ 	.short	(.L_347 - .L_346)
	.align		4
.L_346:
        /*0730*/ 	.word	index@(_ZN4vllm15rms_norm_kernelIfLi8ELi4EEEvPT_PKS1_lllllS4_fii)
        /*0734*/ 	.word	0x00000000


	//----- nvinfo : EIATTR_MIN_STACK_SIZE
	.align		4
.L_347:
        /*0738*/ 	.byte	0x04, 0x12
        /*073a*/ 	.short	(.L_349 - .L_348)
	.align		4
.L_348:
        /*073c*/ 	.word	index@(_ZN4vllm15rms_norm_kernelIfLi16ELi4EEEvPT_PKS1_lllllS4_fii)
        /*0740*/ 	.word	0x00000000


	//----- nvinfo : EIATTR_MIN_STACK_SIZE
	.align		4
.L_349:
        /*0744*/ 	.byte	0x04, 0x12
        /*0746*/ 	.short	(.L_351 - .L_350)
	.align		4
.L_350:
        /*0748*/ 	.word	index@(_ZN4vllm15rms_norm_kernelIN3c108BFloat16ELi1ELi3EEEvPT_PKS3_lllllS6_fii)
        /*074c*/ 	.word	0x00000000


	//----- nvinfo : EIATTR_MIN_STACK_SIZE
	.align		4
.L_351:
        /*0750*/ 	.byte	0x04, 0x12
        /*0752*/ 	.short	(.L_353 - .L_352)
	.align		4
.L_352:
        /*0754*/ 	.word	index@(_ZN4vllm15rms_norm_kernelIN3c108BFloat16ELi2ELi3EEEvPT_PKS3_lllllS6_fii)
        /*0758*/ 	.word	0x00000000


	//----- nvinfo : EIATTR_MIN_STACK_SIZE
	.align		4
.L_353:
        /*075c*/ 	.byte	0x04, 0x12
        /*075e*/ 	.short	(.L_355 - .L_354)
	.align		4
.L_354:
        /*0760*/ 	.word	index@(_ZN4vllm15rms_norm_kernelIN3c108BFloat16ELi4ELi3EEEvPT_PKS3_lllllS6_fii)
        /*0764*/ 	.word	0x00000000


	//----- nvinfo : EIATTR_MIN_STACK_SIZE
	.align		4
.L_355:
        /*0768*/ 	.byte	0x04, 0x12
        /*076a*/ 	.short	(.L_357 - .L_356)
	.align		4
.L_356:
        /*076c*/ 	.word	index@(_ZN4vllm15rms_norm_kernelIN3c108BFloat16ELi8ELi3EEEvPT_PKS3_lllllS6_fii)
        /*0770*/ 	.word	0x00000000


	//----- nvinfo : EIATTR_MIN_STACK_SIZE
	.align		4
.L_357:
        /*0774*/ 	.byte	0x04, 0x12
        /*0776*/ 	.short	(.L_359 - .L_358)
	.align		4
.L_358:
        /*0778*/ 	.word	index@(_ZN4vllm15rms_norm_kernelIN3c108BFloat16ELi16ELi3EEEvPT_PKS3_lllllS6_fii)
        /*077c*/ 	.word	0x00000000


	//----- nvinfo : EIATTR_MIN_STACK_SIZE
	.align		4
.L_359:
        /*0780*/ 	.byte	0x04, 0x12
        /*0782*/ 	.short	(.L_361 - .L_360)
	.align		4
.L_360:
        /*0784*/ 	.word	index@(_ZN4vllm15rms_norm_kernelIN3c104HalfELi1ELi3EEEvPT_PKS3_lllllS6_fii)
        /*0788*/ 	.word	0x00000000


	//----- nvinfo : EIATTR_MIN_STACK_SIZE
	.align		4
.L_361:
        /*078c*/ 	.byte	0x04, 0x12
        /*078e*/ 	.short	(.L_363 - .L_362)
	.align		4
.L_362:
        /*0790*/ 	.word	index@(_ZN4vllm15rms_norm_kernelIN3c104HalfELi2ELi3EEEvPT_PKS3_lllllS6_fii)
        /*0794*/ 	.word	0x00000000


	//----- nvinfo : EIATTR_MIN_STACK_SIZE
	.align		4
.L_363:
        /*0798*/ 	.byte	0x04, 0x12
        /*079a*/ 	.short	(.L_365 - .L_364)
	.align		4
.L_364:
        /*079c*/ 	.word	index@(_ZN4vllm15rms_norm_kernelIN3c104HalfELi4ELi3EEEvPT_PKS3_lllllS6_fii)
        /*07a0*/ 	.word	0x00000000


	//----- nvinfo : EIATTR_MIN_STACK_SIZE
	.align		4
.L_365:
        /*07a4*/ 	.byte	0x04, 0x12
        /*07a6*/ 	.short	(.L_367 - .L_366)
	.align		4
.L_366:
        /*07a8*/ 	.word	index@(_ZN4vllm15rms_norm_kernelIN3c104HalfELi8ELi3EEEvPT_PKS3_lllllS6_fii)
        /*07ac*/ 	.word	0x00000000


	//----- nvinfo : EIATTR_MIN_STACK_SIZE
	.align		4
.L_367:
        /*07b0*/ 	.byte	0x04, 0x12
        /*07b2*/ 	.short	(.L_369 - .L_368)
	.align		4
.L_368:
        /*07b4*/ 	.word	index@(_ZN4vllm15rms_norm_kernelIN3c104HalfELi16ELi3EEEvPT_PKS3_lllllS6_fii)
        /*07b8*/ 	.word	0x00000000


	//----- nvinfo : EIATTR_MIN_STACK_SIZE
	.align		4
.L_369:
        /*07bc*/ 	.byte	0x04, 0x12
        /*07be*/ 	.short	(.L_371 - .L_370)
	.align		4
.L_370:
        /*07c0*/ 	.word	index@(_ZN4vllm15rms_norm_kernelIfLi1ELi3EEEvPT_PKS1_lllllS4_fii)
        /*07c4*/ 	.word	0x00000000


	//----- nvinfo : EIATTR_MIN_STACK_SIZE
	.align		4
.L_371:
        /*07c8*/ 	.byte	0x04, 0x12
        /*07ca*/ 	.short	(.L_373 - .L_372)
	.align		4
.L_372:
        /*07cc*/ 	.word	index@(_ZN4vllm15rms_norm_kernelIfLi2ELi3EEEvPT_PKS1_lllllS4_fii)
        /*07d0*/ 	.word	0x00000000


	//----- nvinfo : EIATTR_MIN_STACK_SIZE
	.align		4
.L_373:
        /*07d4*/ 	.byte	0x04, 0x12
        /*07d6*/ 	.short	(.L_375 - .L_374)
	.align		4
.L_374:
        /*07d8*/ 	.word	index@(_ZN4vllm15rms_norm_kernelIfLi4ELi3EEEvPT_PKS1_lllllS4_fii)
        /*07dc*/ 	.word	0x00000000


	//----- nvinfo : EIATTR_MIN_STACK_SIZE
	.align		4
.L_375:
        /*07e0*/ 	.byte	0x04, 0x12
        /*07e2*/ 	.short	(.L_377 - .L_376)
	.align		4
.L_376:
        /*07e4*/ 	.word	index@(_ZN4vllm15rms_norm_kernelIfLi8ELi3EEEvPT_PKS1_lllllS4_fii)
        /*07e8*/ 	.word	0x00000000


	//----- nvinfo : EIATTR_MIN_STACK_SIZE
	.align		4
.L_377:
        /*07ec*/ 	.byte	0x04, 0x12
        /*07ee*/ 	.short	(.L_379 - .L_378)
	.align		4
.L_378:
        /*07f0*/ 	.word	index@(_ZN4vllm15rms_norm_kernelIfLi16ELi3EEEvPT_PKS1_lllllS4_fii)
        /*07f4*/ 	.word	0x00000000


	//----- nvinfo : EIATTR_MIN_STACK_SIZE
	.align		4
.L_379:
        /*07f8*/ 	.byte	0x04, 0x12
        /*07fa*/ 	.short	(.L_381 - .L_380)
	.align		4
.L_380:
        /*07fc*/ 	.word	index@(_ZN4vllm15rms_norm_kernelIN3c108BFloat16ELi1ELi2EEEvPT_PKS3_lllllS6_fii)
        /*0800*/ 	.word	0x00000000


	//----- nvinfo : EIATTR_MIN_STACK_SIZE
	.align		4
.L_381:
        /*0804*/ 	.byte	0x04, 0x12
        /*0806*/ 	.short	(.L_383 - .L_382)
	.align		4
.L_382:
        /*0808*/ 	.word	index@(_ZN4vllm15rms_norm_kernelIN3c108BFloat16ELi2ELi2EEEvPT_PKS3_lllllS6_fii)
        /*080c*/ 	.word	0x00000000


	//----- nvinfo : EIATTR_MIN_STACK_SIZE
	.align		4
.L_383:
        /*0810*/ 	.byte	0x04, 0x12
        /*0812*/ 	.short	(.L_385 - .L_384)
	.align		4
.L_384:
        /*0814*/ 	.word	index@(_ZN4vllm15rms_norm_kernelIN3c108BFloat16ELi4ELi2EEEvPT_PKS3_lllllS6_fii)
        /*0818*/ 	.word	0x00000000


	//----- nvinfo : EIATTR_MIN_STACK_SIZE
	.align		4
.L_385:
        /*081c*/ 	.byte	0x04, 0x12
        /*081e*/ 	.short	(.L_387 - .L_386)
	.align		4
.L_386:
        /*0820*/ 	.word	index@(_ZN4vllm15rms_norm_kernelIN3c108BFloat16ELi8ELi2EEEvPT_PKS3_lllllS6_fii)
        /*0824*/ 	.word	0x00000000


	//----- nvinfo : EIATTR_MIN_STACK_SIZE
	.align		4
.L_387:
        /*0828*/ 	.byte	0x04, 0x12
        /*082a*/ 	.short	(.L_389 - .L_388)
	.align		4
.L_388:
        /*082c*/ 	.word	index@(_ZN4vllm15rms_norm_kernelIN3c108BFloat16ELi16ELi2EEEvPT_PKS3_lllllS6_fii)
        /*0830*/ 	.word	0x00000000


	//----- nvinfo : EIATTR_MIN_STACK_SIZE
	.align		4
.L_389:
        /*0834*/ 	.byte	0x04, 0x12
        /*0836*/ 	.short	(.L_391 - .L_390)
	.align		4
.L_390:
        /*0838*/ 	.word	index@(_ZN4vllm15rms_norm_kernelIN3c104HalfELi1ELi2EEEvPT_PKS3_lllllS6_fii)
        /*083c*/ 	.word	0x00000000


	//----- nvinfo : EIATTR_MIN_STACK_SIZE
	.align		4
.L_391:
        /*0840*/ 	.byte	0x04, 0x12
        /*0842*/ 	.short	(.L_393 - .L_392)
	.align		4
.L_392:
        /*0844*/ 	.word	index@(_ZN4vllm15rms_norm_kernelIN3c104HalfELi2ELi2EEEvPT_PKS3_lllllS6_fii)
        /*0848*/ 	.word	0x00000000


	//----- nvinfo : EIATTR_MIN_STACK_SIZE
	.align		4
.L_393:
        /*084c*/ 	.byte	0x04, 0x12
        /*084e*/ 	.short	(.L_395 - .L_394)
	.align		4
.L_394:
        /*0850*/ 	.word	index@(_ZN4vllm15rms_norm_kernelIN3c104HalfELi4ELi2EEEvPT_PKS3_lllllS6_fii)
        /*0854*/ 	.word	0x00000000


	//----- nvinfo : EIATTR_MIN_STACK_SIZE
	.align		4
.L_395:
        /*0858*/ 	.byte	0x04, 0x12
        /*085a*/ 	.short	(.L_397 - .L_396)
	.align		4
.L_396:
        /*085c*/ 	.word	index@(_ZN4vllm15rms_norm_kernelIN3c104HalfELi8ELi2EEEvPT_PKS3_lllllS6_fii)
        /*0860*/ 	.word	0x00000000


	//----- nvinfo : EIATTR_MIN_STACK_SIZE
	.align		4
.L_397:
        /*0864*/ 	.byte	0x04, 0x12
        /*0866*/ 	.short	(.L_399 - .L_398)
	.align		4
.L_398:
        /*0868*/ 	.word	index@(_ZN4vllm15rms_norm_kernelIN3c104HalfELi16ELi2EEEvPT_PKS3_lllllS6_fii)
        /*086c*/ 	.word	0x00000000


	//----- nvinfo : EIATTR_MIN_STACK_SIZE
	.align		4
.L_399:
        /*0870*/ 	.byte	0x04, 0x12
        /*0872*/ 	.short	(.L_401 - .L_400)
	.align		4
.L_400:
        /*0874*/ 	.word	index@(_ZN4vllm15rms_norm_kernelIfLi1ELi2EEEvPT_PKS1_lllllS4_fii)
        /*0878*/ 	.word	0x00000000


	//----- nvinfo : EIATTR_MIN_STACK_SIZE
	.align		4
.L_401:
        /*087c*/ 	.byte	0x04, 0x12
        /*087e*/ 	.short	(.L_403 - .L_402)
	.align		4
.L_402:
        /*0880*/ 	.word	index@(_ZN4vllm15rms_norm_kernelIfLi2ELi2EEEvPT_PKS1_lllllS4_fii)
        /*0884*/ 	.word	0x00000000


	//----- nvinfo : EIATTR_MIN_STACK_SIZE
	.align		4
.L_403:
        /*0888*/ 	.byte	0x04, 0x12
        /*088a*/ 	.short	(.L_405 - .L_404)
	.align		4
.L_404:
        /*088c*/ 	.word	index@(_ZN4vllm15rms_norm_kernelIfLi4ELi2EEEvPT_PKS1_lllllS4_fii)
        /*0890*/ 	.word	0x00000000


	//----- nvinfo : EIATTR_MIN_STACK_SIZE
	.align		4
.L_405:
        /*0894*/ 	.byte	0x04, 0x12
        /*0896*/ 	.short	(.L_407 - .L_406)
	.align		4
.L_406:
        /*0898*/ 	.word	index@(_ZN4vllm15rms_norm_kernelIfLi8ELi2EEEvPT_PKS1_lllllS4_fii)
        /*089c*/ 	.word	0x00000000


	//----- nvinfo : EIATTR_MIN_STACK_SIZE
	.align		4
.L_407:
        /*08a0*/ 	.byte	0x04, 0x12
        /*08a2*/ 	.short	(.L_409 - .L_408)
	.align		4
.L_408:
        /*08a4*/ 	.word	index@(_ZN4vllm15rms_norm_kernelIfLi16ELi2EEEvPT_PKS1_lllllS4_fii)
        /*08a8*/ 	.word	0x00000000


	//----- nvinfo : EIATTR_MIN_STACK_SIZE
	.align		4
.L_409:
        /*08ac*/ 	.byte	0x04, 0x12
        /*08ae*/ 	.short	(.L_411 - .L_410)
	.align		4
.L_410:
        /*08b0*/ 	.word	index@(_ZN3cub18CUB_300001_SM_10306detail11EmptyKernelIvEEvv)
        /*08b4*/ 	.word	0x00000000
.L_411:


//--------------------- .nv.compat                --------------------------
	.section	.nv.compat,"",@"SHT_CUDA_COMPAT_INFO"
	.align	4
        /*0000*/ 	.byte	0x02, 0x09, 0x01, 0x00, 0x02, 0x02, 0x01, 0x00, 0x02, 0x05, 0x05, 0x00, 0x03, 0x07, 0x01, 0x01
        /*0010*/ 	.byte	0x02, 0x03, 0x00, 0x00, 0x02, 0x06, 0x01, 0x00, 0x04, 0x0b, 0x08, 0x00, 0x00, 0x00, 0x00, 0x00
        /*0020*/ 	.byte	0x00, 0x00, 0x00, 0x00


//--------------------- .nv.info._ZN4vllm25fused_add_rms_norm_kernelIN3c108BFloat16ELi0EEENSt9enable_ifIXooeqT0_Li0Entsr4vllm12_typeConvertIT_EE6existsEvE4typeEPS4_lS7_PKS4_fii --------------------------
	.section	.nv.info._ZN4vllm25fused_add_rms_norm_kernelIN3c108BFloat16ELi0EEENSt9enable_ifIXooeqT0_Li0Entsr4vllm12_typeConvertIT_EE6existsEvE4typeEPS4_lS7_PKS4_fii,"",@"SHT_CUDA_INFO"
	.sectionflags	@""
	.align	4


	//----- nvinfo : EIATTR_CUDA_API_VERSION
	.align		4
        /*0000*/ 	.byte	0x04, 0x37
        /*0002*/ 	.short	(.L_413 - .L_412)
.L_412:
        /*0004*/ 	.word	0x00000082


	//----- nvinfo : EIATTR_KPARAM_INFO
	.align		4
.L_413:
        /*0008*/ 	.byte	0x04, 0x17
        /*000a*/ 	.short	(.L_415 - .L_414)
.L_414:
        /*000c*/ 	.word	0x00000000
        /*0010*/ 	.short	0x0006
        /*0012*/ 	.short	0x0028
        /*0014*/ 	.byte	0x00, 0xf0, 0x11, 0x00


	//----- nvinfo : EIATTR_KPARAM_INFO
	.align		4
.L_415:
        /*0018*/ 	.byte	0x04, 0x17
        /*001a*/ 	.short	(.L_417 - .L_416)
.L_416:
        /*001c*/ 	.word	0x00000000
        /*0020*/ 	.short	0x0005
        /*0022*/ 	.short	0x0024
        /*0024*/ 	.byte	0x00, 0xf0, 0x11, 0x00


	//----- nvinfo : EIATTR_KPARAM_INFO
	.align		4
.L_417:
        /*0028*/ 	.byte	0x04, 0x17
        /*002a*/ 	.short	(.L_419 - .L_418)
.L_418:
        /*002c*/ 	.word	0x00000000
        /*0030*/ 	.short	0x0004
        /*0032*/ 	.short	0x0020
        /*0034*/ 	.byte	0x00, 0xf0, 0x11, 0x00


	//----- nvinfo : EIATTR_KPARAM_INFO
	.align		4
.L_419:
        /*0038*/ 	.byte	0x04, 0x17
        /*003a*/ 	.short	(.L_421 - .L_420)
.L_420:
        /*003c*/ 	.word	0x00000000
        /*0040*/ 	.short	0x0003
        /*0042*/ 	.short	0x0018
        /*0044*/ 	.byte	0x00, 0xf5, 0x21, 0x00


	//----- nvinfo : EIATTR_KPARAM_INFO
	.align		4
.L_421:
        /*0048*/ 	.byte	0x04, 0x17
        /*004a*/ 	.short	(.L_423 - .L_422)
.L_422:
        /*004c*/ 	.word	0x00000000
        /*0050*/ 	.short	0x0002
        /*0052*/ 	.short	0x0010
        /*0054*/ 	.byte	0x00, 0xf5, 0x21, 0x00


	//----- nvinfo : EIATTR_KPARAM_INFO
	.align		4
.L_423:
        /*0058*/ 	.byte	0x04, 0x17
        /*005a*/ 	.short	(.L_425 - .L_424)
.L_424:
        /*005c*/ 	.word	0x00000000
        /*0060*/ 	.short	0x0001
        /*0062*/ 	.short	0x0008
        /*0064*/ 	.byte	0x00, 0xf0, 0x21, 0x00


	//----- nvinfo : EIATTR_KPARAM_INFO
	.align		4
.L_425:
        /*0068*/ 	.byte	0x04, 0x17
        /*006a*/ 	.short	(.L_427 - .L_426)
.L_426:
        /*006c*/ 	.word	0x00000000
        /*0070*/ 	.short	0x0000
        /*0072*/ 	.short	0x0000
        /*0074*/ 	.byte	0x00, 0xf5, 0x21, 0x00


	//----- nvinfo : EIATTR_SPARSE_MMA_MASK
	.align		4
.L_427:
        /*0078*/ 	.byte	0x03, 0x50
        /*007a*/ 	.short	0x0000


	//----- nvinfo : EIATTR_MAXREG_COUNT
	.align		4
        /*007c*/ 	.byte	0x03, 0x1b
        /*007e*/ 	.short	0x00ff


	//----- nvinfo : EIATTR_NUM_BARRIERS
	.align		4
        /*0080*/ 	.byte	0x02, 0x4c
        /*0082*/ 	.byte	0x01
	.zero		1


	//----- nvinfo : EIATTR_MERCURY_ISA_VERSION
	.align		4
        /*0084*/ 	.byte	0x03, 0x5f
        /*0086*/ 	.short	0x0101


	//----- nvinfo : EIATTR_COOP_GROUP_MASK_REGIDS
	.align		4
        /*0088*/ 	.byte	0x04, 0x29
        /*008a*/ 	.short	(.L_429 - .L_428)


	//   ....[0]....
.L_428:
        /*008c*/ 	.word	0xffffffff


	//   ....[1]....
        /*0090*/ 	.word	0xffffffff


	//   ....[2]....
        /*0094*/ 	.word	0xffffffff


	//   ....[3]....
        /*0098*/ 	.word	0xffffffff


	//   ....[4]....
        /*009c*/ 	.word	0xffffffff


	//   ....[5]....
        /*00a0*/ 	.word	0xffffffff


	//   ....[6]....
        /*00a4*/ 	.word	0xffffffff


	//   ....[7]....
        /*00a8*/ 	.word	0xffffffff


	//   ....[8]....
        /*00ac*/ 	.word	0xffffffff


	//   ....[9]....
        /*00b0*/ 	.word	0xffffffff


	//----- nvinfo : EIATTR_COOP_GROUP_INSTR_OFFSETS
	.align		4
.L_429:
        /*00b4*/ 	.byte	0x04, 0x28
        /*00b6*/ 	.short	(.L_431 - .L_430)


	//   ....[0]....
.L_430:
        /*00b8*/ 	.word	0x00000270


	//   ....[1]....
        /*00bc*/ 	.word	0x000002a0


	//   ....[2]....
        /*00c0*/ 	.word	0x00000320


	//   ....[3]....
        /*00c4*/ 	.word	0x00000360


	//   ....[4]....
        /*00c8*/ 	.word	0x00000380


	//   ....[5]....
        /*00cc*/ 	.word	0x00000720


	//   ....[6]....
        /*00d0*/ 	.word	0x00000780


	//   ....[7]....
        /*00d4*/ 	.word	0x000007d0


	//   ....[8]....
        /*00d8*/ 	.word	0x00000800


	//   ....[9]....
        /*00dc*/ 	.word	0x00000820


	//----- nvinfo : EIATTR_VRC_CTA_INIT_COUNT
	.align		4
.L_431:
        /*00e0*/ 	.byte	0x02, 0x4a
	.zero		1
	.zero		1


	//----- nvinfo : EIATTR_EXIT_INSTR_OFFSETS
	.align		4
        /*00e4*/ 	.byte	0x04, 0x1c
        /*00e6*/ 	.short	(.L_433 - .L_432)


	//   ....[0]....
.L_432:
        /*00e8*/ 	.word	0x00000dc0


	//   ....[1]....
        /*00ec*/ 	.word	0x00000fb0


	//----- nvinfo : EIATTR_CRS_STACK_SIZE
	.align		4
.L_433:
        /*00f0*/ 	.byte	0x04, 0x1e
        /*00f2*/ 	.short	(.L_435 - .L_434)
.L_434:
        /*00f4*/ 	.word	0x00000000


	//----- nvinfo : EIATTR_CBANK_PARAM_SIZE
	.align		4
.L_435:
        /*00f8*/ 	.byte	0x03, 0x19
        /*00fa*/ 	.short	0x002c


	//----- nvinfo : EIATTR_PARAM_CBANK
	.align		4
        /*00fc*/ 	.byte	0x04, 0x0a
        /*00fe*/ 	.short	(.L_437 - .L_436)
	.align		4
.L_436:
        /*0100*/ 	.word	index@(.nv.constant0._ZN4vllm25fused_add_rms_norm_kernelIN3c108BFloat16ELi0EEENSt9enable_ifIXooeqT0_Li0Entsr4vllm12_typeConvertIT_EE6existsEvE4typeEPS4_lS7_PKS4_fii)
        /*0104*/ 	.short	0x0380
        /*0106*/ 	.short	0x002c


	//----- nvinfo : EIATTR_SW_WAR
	.align		4
.L_437:
        /*0108*/ 	.byte	0x04, 0x36
        /*010a*/ 	.short	(.L_439 - .L_438)
.L_438:
        /*010c*/ 	.word	0x00000008
.L_439:


//--------------------- .nv.info._ZN4vllm25fused_add_rms_norm_kernelIN3c104HalfELi0EEENSt9enable_ifIXooeqT0_Li0Entsr4vllm12_typeConvertIT_EE6existsEvE4typeEPS4_lS7_PKS4_fii --------------------------
	.section	.nv.info._ZN4vllm25fused_add_rms_norm_kernelIN3c104HalfELi0EEENSt9enable_ifIXooeqT0_Li0Entsr4vllm12_typeConvertIT_EE6existsEvE4typeEPS4_lS7_PKS4_fii,"",@"SHT_CUDA_INFO"
	.sectionflags	@""
	.align	4


	//----- nvinfo : EIATTR_CUDA_API_VERSION
	.align		4
        /*0000*/ 	.byte	0x04, 0x37
        /*0002*/ 	.short	(.L_441 - .L_440)
.L_440:
        /*0004*/ 	.word	0x00000082


	//----- nvinfo : EIATTR_KPARAM_INFO
	.align		4
.L_441:
        /*0008*/ 	.byte	0x04, 0x17
        /*000a*/ 	.short	(.L_443 - .L_442)
.L_442:
        /*000c*/ 	.word	0x00000000
        /*0010*/ 	.short	0x0006
        /*0012*/ 	.short	0x0028
        /*0014*/ 	.byte	0x00, 0xf0, 0x11, 0x00


	//----- nvinfo : EIATTR_KPARAM_INFO
	.align		4
.L_443:
        /*0018*/ 	.byte	0x04, 0x17
        /*001a*/ 	.short	(.L_445 - .L_444)
.L_444:
        /*001c*/ 	.word	0x00000000
        /*0020*/ 	.short	0x0005
        /*0022*/ 	.short	0x0024
        /*0024*/ 	.byte	0x00, 0xf0, 0x11, 0x00


	//----- nvinfo : EIATTR_KPARAM_INFO
	.align		4
.L_445:
        /*0028*/ 	.byte	0x04, 0x17
        /*002a*/ 	.short	(.L_447 - .L_446)
.L_446:
        /*002c*/ 	.word	0x00000000
        /*0030*/ 	.short	0x0004
        /*0032*/ 	.short	0x0020
        /*0034*/ 	.byte	0x00, 0xf0, 0x11, 0x00


	//----- nvinfo : EIATTR_KPARAM_INFO
	.align		4
.L_447:
        /*0038*/ 	.byte	0x04, 0x17
        /*003a*/ 	.short	(.L_449 - .L_448)
.L_448:
        /*003c*/ 	.word	0x00000000
        /*0040*/ 	.short	0x0003
        /*0042*/ 	.short	0x0018
        /*0044*/ 	.byte	0x00, 0xf5, 0x21, 0x00


	//----- nvinfo : EIATTR_KPARAM_INFO
	.align		4
.L_449:
        /*0048*/ 	.byte	0x04, 0x17
        /*004a*/ 	.short	(.L_451 - .L_450)
.L_450:
        /*004c*/ 	.word	0x00000000
        /*0050*/ 	.short	0x0002
        /*0052*/ 	.short	0x0010
        /*0054*/ 	.byte	0x00, 0xf5, 0x21, 0x00


	//----- nvinfo : EIATTR_KPARAM_INFO
	.align		4
.L_451:
        /*0058*/ 	.byte	0x04, 0x17
        /*005a*/ 	.short	(.L_453 - .L_452)
.L_452:
        /*005c*/ 	.word	0x00000000
        /*0060*/ 	.short	0x0001
        /*0062*/ 	.short	0x0008
        /*0064*/ 	.byte	0x00, 0xf0, 0x21, 0x00


	//----- nvinfo : EIATTR_KPARAM_INFO
	.align		4
.L_453:
        /*0068*/ 	.byte	0x04, 0x17
        /*006a*/ 	.short	(.L_455 - .L_454)
.L_454:
        /*006c*/ 	.word	0x00000000
        /*0070*/ 	.short	0x0000
        /*0072*/ 	.short	0x0000
        /*0074*/ 	.byte	0x00, 0xf5, 0x21, 0x00


	//----- nvinfo : EIATTR_SPARSE_MMA_MASK
	.align		4
.L_455:
        /*0078*/ 	.byte	0x03, 0x50
        /*007a*/ 	.short	0x0000


	//----- nvinfo : EIATTR_MAXREG_COUNT
	.align		4
        /*007c*/ 	.byte	0x03, 0x1b
        /*007e*/ 	.short	0x00ff


	//----- nvinfo : EIATTR_NUM_BARRIERS
	.align		4
        /*0080*/ 	.byte	0x02, 0x4c
        /*0082*/ 	.byte	0x01
	.zero		1


	//----- nvinfo : EIATTR_MERCURY_ISA_VERSION
	.align		4
        /*0084*/ 	.byte	0x03, 0x5f
        /*0086*/ 	.short	0x0101


	//----- nvinfo : EIATTR_COOP_GROUP_MASK_REGIDS
	.align		4
        /*0088*/ 	.byte	0x04, 0x29
        /*008a*/ 	.short	(.L_457 - .L_456)


	//   ....[0]....
.L_456:
        /*008c*/ 	.word	0xffffffff


	//   ....[1]....
        /*0090*/ 	.word	0xffffffff


	//   ....[2]....
        /*0094*/ 	.word	0xffffffff


	//   ....[3]....
        /*0098*/ 	.word	0xffffffff


	//   ....[4]....
        /*009c*/ 	.word	0xffffffff


	//   ....[5]....
        /*00a0*/ 	.word	0xffffffff


	//   ....[6]....
        /*00a4*/ 	.word	0xffffffff


	//   ....[7]....
        /*00a8*/ 	.word	0xffffffff


	//   ....[8]....
        /*00ac*/ 	.word	0xffffffff


	//   ....[9]....
        /*00b0*/ 	.word	0xffffffff


	//----- nvinfo : EIATTR_COOP_GROUP_INSTR_OFFSETS
	.align		4
.L_457:
        /*00b4*/ 	.byte	0x04, 0x28
        /*00b6*/ 	.short	(.L_459 - .L_458)


	//   ....[0]....
.L_458:
        /*00b8*/ 	.word	0x00000270


	//   ....[1]....
        /*00bc*/ 	.word	0x000002a0


	//   ....[2]....
        /*00c0*/ 	.word	0x00000320


	//   ....[3]....
        /*00c4*/ 	.word	0x00000360


	//   ....[4]....
        /*00c8*/ 	.word	0x00000380


	//   ....[5]....
        /*00cc*/ 	.word	0x00000720


	//   ....[6]....
        /*00d0*/ 	.word	0x00000780


	//   ....[7]....
        /*00d4*/ 	.word	0x000007d0


	//   ....[8]....
        /*00d8*/ 	.word	0x00000800


	//   ....[9]....
        /*00dc*/ 	.word	0x00000820


	//----- nvinfo : EIATTR_VRC_CTA_INIT_COUNT
	.align		4
.L_459:
        /*00e0*/ 	.byte	0x02, 0x4a
	.zero		1
	.zero		1


	//----- nvinfo : EIATTR_EXIT_INSTR_OFFSETS
	.align		4
        /*00e4*/ 	.byte	0x04, 0x1c
        /*00e6*/ 	.short	(.L_461 - .L_460)


	//   ....[0]....
.L_460:
        /*00e8*/ 	.word	0x00000dc0


	//   ....[1]....
        /*00ec*/ 	.word	0x00000fb0


	//----- nvinfo : EIATTR_CRS_STACK_SIZE
	.align		4
.L_461:
        /*00f0*/ 	.byte	0x04, 0x1e
        /*00f2*/ 	.short	(.L_463 - .L_462)
.L_462:
        /*00f4*/ 	.word	0x00000000


	//----- nvinfo : EIATTR_CBANK_PARAM_SIZE
	.align		4
.L_463:
        /*00f8*/ 	.byte	0x03, 0x19
        /*00fa*/ 	.short	0x002c


	//----- nvinfo : EIATTR_PARAM_CBANK
	.align		4
        /*00fc*/ 	.byte	0x04, 0x0a
        /*00fe*/ 	.short	(.L_465 - .L_464)
	.align		4
.L_464:
        /*0100*/ 	.word	index@(.nv.constant0._ZN4vllm25fused_add_rms_norm_kernelIN3c104HalfELi0EEENSt9enable_ifIXooeqT0_Li0Entsr4vllm12_typeConvertIT_EE6existsEvE4typeEPS4_lS7_PKS4_fii)
        /*0104*/ 	.short	0x0380
        /*0106*/ 	.short	0x002c


	//----- nvinfo : EIATTR_SW_WAR
	.align		4
.L_465:
        /*0108*/ 	.byte	0x04, 0x36
        /*010a*/ 	.short	(.L_467 - .L_466)
.L_466:
        /*010c*/ 	.word	0x00000008
.L_467:


//--------------------- .nv.info._ZN4vllm25fused_add_rms_norm_kernelIfLi0EEENSt9enable_ifIXooeqT0_Li0Entsr4vllm12_typeConvertIT_EE6existsEvE4typeEPS2_lS5_PKS2_fii --------------------------
	.section	.nv.info._ZN4vllm25fused_add_rms_norm_kernelIfLi0EEENSt9enable_ifIXooeqT0_Li0Entsr4vllm12_typeConvertIT_EE6existsEvE4typeEPS2_lS5_PKS2_fii,"",@"SHT_CUDA_INFO"
	.sectionflags	@""
	.align	4


	//----- nvinfo : EIATTR_CUDA_API_VERSION
	.align		4
        /*0000*/ 	.byte	0x04, 0x37
        /*0002*/ 	.short	(.L_469 - .L_468)
.L_468:
        /*0004*/ 	.word	0x00000082


	//----- nvinfo : EIATTR_KPARAM_INFO
	.align		4
.L_469:
        /*0008*/ 	.byte	0x04, 0x17
        /*000a*/ 	.short	(.L_471 - .L_470)
.L_470:
        /*000c*/ 	.word	0x00000000
        /*0010*/ 	.short	0x0006
        /*0012*/ 	.short	0x0028
        /*0014*/ 	.byte	0x00, 0xf0, 0x11, 0x00


	//----- nvinfo : EIATTR_KPARAM_INFO
	.align		4
.L_471:
        /*0018*/ 	.byte	0x04, 0x17
        /*001a*/ 	.short	(.L_473 - .L_472)
.L_472:
        /*001c*/ 	.word	0x00000000
        /*0020*/ 	.short	0x0005
        /*0022*/ 	.short	0x0024
        /*0024*/ 	.byte	0x00, 0xf0, 0x11, 0x00


	//----- nvinfo : EIATTR_KPARAM_INFO
	.align		4
.L_473:
        /*0028*/ 	.byte	0x04, 0x17
        /*002a*/ 	.short	(.L_475 - .L_474)
.L_474:
        /*002c*/ 	.word	0x00000000
        /*0030*/ 	.short	0x0004
        /*0032*/ 	.short	0x0020
        /*0034*/ 	.byte	0x00, 0xf0, 0x11, 0x00


	//----- nvinfo : EIATTR_KPARAM_INFO
	.align		4
.L_475:
        /*0038*/ 	.byte	0x04, 0x17
        /*003a*/ 	.short	(.L_477 - .L_476)
.L_476:
        /*003c*/ 	.word	0x00000000
        /*0040*/ 	.short	0x0003
        /*0042*/ 	.short	0x0018
        /*0044*/ 	.byte	0x00, 0xf5, 0x21, 0x00


	//----- nvinfo : EIATTR_KPARAM_INFO
	.align		4
.L_477:
        /*0048*/ 	.byte	0x04, 0x17
        /*004a*/ 	.short	(.L_479 - .L_478)
.L_478:
        /*004c*/ 	.word	0x00000000
        /*0050*/ 	.short	0x0002
        /*0052*/ 	.short	0x0010
        /*0054*/ 	.byte	0x00, 0xf5, 0x21, 0x00


	//----- nvinfo : EIATTR_KPARAM_INFO
	.align		4
.L_479:
        /*0058*/ 	.byte	0x04, 0x17
        /*005a*/ 	.short	(.L_481 - .L_480)
.L_480:
        /*005c*/ 	.word	0x00000000
        /*0060*/ 	.short	0x0001
        /*0062*/ 	.short	0x0008
        /*0064*/ 	.byte	0x00, 0xf0, 0x21, 0x00


	//----- nvinfo : EIATTR_KPARAM_INFO
	.align		4
.L_481:
        /*0068*/ 	.byte	0x04, 0x17
        /*006a*/ 	.short	(.L_483 - .L_482)
.L_482:
        /*006c*/ 	.word	0x00000000
        /*0070*/ 	.short	0x0000
        /*0072*/ 	.short	0x0000
        /*0074*/ 	.byte	0x00, 0xf5, 0x21, 0x00


	//----- nvinfo : EIATTR_SPARSE_MMA_MASK
	.align		4
.L_483:
        /*0078*/ 	.byte	0x03, 0x50
        /*007a*/ 	.short	0x0000


	//----- nvinfo : EIATTR_MAXREG_COUNT
	.align		4
        /*007c*/ 	.byte	0x03, 0x1b
        /*007e*/ 	.short	0x00ff


	//----- nvinfo : EIATTR_NUM_BARRIERS
	.align		4
        /*0080*/ 	.byte	0x02, 0x4c
        /*0082*/ 	.byte	0x01
	.zero		1


	//----- nvinfo : EIATTR_MERCURY_ISA_VERSION
	.align		4
        /*0084*/ 	.byte	0x03, 0x5f
        /*0086*/ 	.short	0x0101


	//----- nvinfo : EIATTR_COOP_GROUP_MASK_REGIDS
	.align		4
        /*0088*/ 	.byte	0x04, 0x29
        /*008a*/ 	.short	(.L_485 - .L_484)


	//   ....[0]....
.L_484:
        /*008c*/ 	.word	0xffffffff


	//   ....[1]....
        /*0090*/ 	.word	0xffffffff


	//   ....[2]....
        /*0094*/ 	.word	0xffffffff


	//   ....[3]....
        /*0098*/ 	.word	0xffffffff


	//   ....[4]....
        /*009c*/ 	.word	0xffffffff


	//   ....[5]....
        /*00a0*/ 	.word	0xffffffff


	//   ....[6]....
        /*00a4*/ 	.word	0xffffffff


	//   ....[7]....
        /*00a8*/ 	.word	0xffffffff


	//   ....[8]....
        /*00ac*/ 	.word	0xffffffff


	//   ....[9]....
        /*00b0*/ 	.word	0xffffffff


	//----- nvinfo : EIATTR_COOP_GROUP_INSTR_OFFSETS
	.align		4
.L_485:
        /*00b4*/ 	.byte	0x04, 0x28
        /*00b6*/ 	.short	(.L_487 - .L_486)


	//   ....[0]....
.L_486:
        /*00b8*/ 	.word	0x00000230


	//   ....[1]....
        /*00bc*/ 	.word	0x00000260


	//   ....[2]....
        /*00c0*/ 	.word	0x000002e0


	//   ....[3]....
        /*00c4*/ 	.word	0x00000320


	//   ....[4]....
        /*00c8*/ 	.word	0x00000340


	//   ....[5]....
        /*00cc*/ 	.word	0x000006e0


	//   ....[6]....
        /*00d0*/ 	.word	0x00000740


	//   ....[7]....
        /*00d4*/ 	.word	0x00000790


	//   ....[8]....
        /*00d8*/ 	.word	0x000007c0


	//   ....[9]....
        /*00dc*/ 	.word	0x000007e0


	//----- nvinfo : EIATTR_VRC_CTA_INIT_COUNT
	.align		4
.L_487:
        /*00e0*/ 	.byte	0x02, 0x4a
	.zero		1
	.zero		1


	//----- nvinfo : EIATTR_EXIT_INSTR_OFFSETS
	.align		4
        /*00e4*/ 	.byte	0x04, 0x1c
        /*00e6*/ 	.short	(.L_489 - .L_488)


	//   ....[0]....
.L_488:
        /*00e8*/ 	.word	0x00000d80


	//   ....[1]....
        /*00ec*/ 	.word	0x00000f20


	//----- nvinfo : EIATTR_CRS_STACK_SIZE
	.align		4
.L_489:
        /*00f0*/ 	.byte	0x04, 0x1e
        /*00f2*/ 	.short	(.L_491 - .L_490)
.L_490:
        /*00f4*/ 	.word	0x00000000


	//----- nvinfo : EIATTR_CBANK_PARAM_SIZE
	.align		4
.L_491:
        /*00f8*/ 	.byte	0x03, 0x19
        /*00fa*/ 	.short	0x002c


	//----- nvinfo : EIATTR_PARAM_CBANK
	.align		4
        /*00fc*/ 	.byte	0x04, 0x0a
        /*00fe*/ 	.short	(.L_493 - .L_492)
	.align		4
.L_492:
        /*0100*/ 	.word	index@(.nv.constant0._ZN4vllm25fused_add_rms_norm_kernelIfLi0EEENSt9enable_ifIXooeqT0_Li0Entsr4vllm12_typeConvertIT_EE6existsEvE4typeEPS2_lS5_PKS2_fii)
        /*0104*/ 	.short	0x0380
        /*0106*/ 	.short	0x002c


	//----- nvinfo : EIATTR_SW_WAR
	.align		4
.L_493:
        /*0108*/ 	.byte	0x04, 0x36
        /*010a*/ 	.short	(.L_495 - .L_494)
.L_494:
        /*010c*/ 	.word	0x00000008
.L_495:


//--------------------- .nv.info._ZN4vllm25fused_add_rms_norm_kernelIN3c108BFloat16ELi8EEENSt9enable_ifIXaagtT0_Li0Esr4vllm12_typeConvertIT_EE6existsEvE4typeEPS4_lS7_PKS4_fii --------------------------
	.section	.nv.info._ZN4vllm25fused_add_rms_norm_kernelIN3c108BFloat16ELi8EEENSt9enable_ifIXaagtT0_Li0Esr4vllm12_typeConvertIT_EE6existsEvE4typeEPS4_lS7_PKS4_fii,"",@"SHT_CUDA_INFO"
	.sectionflags	@""
	.align	4


	//----- nvinfo : EIATTR_CUDA_API_VERSION
	.align		4
        /*0000*/ 	.byte	0x04, 0x37
        /*0002*/ 	.short	(.L_497 - .L_496)
.L_496:
        /*0004*/ 	.word	0x00000082


	//----- nvinfo : EIATTR_KPARAM_INFO
	.align		4
.L_497:
        /*0008*/ 	.byte	0x04, 0x17
        /*000a*/ 	.short	(.L_499 - .L_498)
.L_498:
        /*000c*/ 	.word	0x00000000
        /*0010*/ 	.short	0x0006
        /*0012*/ 	.short	0x0028
        /*0014*/ 	.byte	0x00, 0xf0, 0x11, 0x00


	//----- nvinfo : EIATTR_KPARAM_INFO
	.align		4
.L_499:
        /*0018*/ 	.byte	0x04, 0x17
        /*001a*/ 	.short	(.L_501 - .L_500)
.L_500:
        /*001c*/ 	.word	0x00000000
        /*0020*/ 	.short	0x0005
        /*0022*/ 	.short	0x0024
        /*0024*/ 	.byte	0x00, 0xf0, 0x11, 0x00


	//----- nvinfo : EIATTR_KPARAM_INFO
	.align		4
.L_501:
        /*0028*/ 	.byte	0x04, 0x17
        /*002a*/ 	.short	(.L_503 - .L_502)
.L_502:
        /*002c*/ 	.word	0x00000000
        /*0030*/ 	.short	0x0004
        /*0032*/ 	.short	0x0020
        /*0034*/ 	.byte	0x00, 0xf0, 0x11, 0x00


	//----- nvinfo : EIATTR_KPARAM_INFO
	.align		4
.L_503:
        /*0038*/ 	.byte	0x04, 0x17
        /*003a*/ 	.short	(.L_505 - .L_504)
.L_504:
        /*003c*/ 	.word	0x00000000
        /*0040*/ 	.short	0x0003
        /*0042*/ 	.short	0x0018
        /*0044*/ 	.byte	0x00, 0xf5, 0x21, 0x00


	//----- nvinfo : EIATTR_KPARAM_INFO
	.align		4
.L_505:
        /*0048*/ 	.byte	0x04, 0x17
        /*004a*/ 	.short	(.L_507 - .L_506)
.L_506:
        /*004c*/ 	.word	0x00000000
        /*0050*/ 	.short	0x0002
        /*0052*/ 	.short	0x0010
        /*0054*/ 	.byte	0x00, 0xf5, 0x21, 0x00


	//----- nvinfo : EIATTR_KPARAM_INFO
	.align		4
.L_507:
        /*0058*/ 	.byte	0x04, 0x17
        /*005a*/ 	.short	(.L_509 - .L_508)
.L_508:
        /*005c*/ 	.word	0x00000000
        /*0060*/ 	.short	0x0001
        /*0062*/ 	.short	0x0008
        /*0064*/ 	.byte	0x00, 0xf0, 0x21, 0x00


	//----- nvinfo : EIATTR_KPARAM_INFO
	.align		4
.L_509:
        /*0068*/ 	.byte	0x04, 0x17
        /*006a*/ 	.short	(.L_511 - .L_510)
.L_510:
        /*006c*/ 	.word	0x00000000
        /*0070*/ 	.short	0x0000
        /*0072*/ 	.short	0x0000
        /*0074*/ 	.byte	0x00, 0xf5, 0x21, 0x00


	//----- nvinfo : EIATTR_SPARSE_MMA_MASK
	.align		4
.L_511:
        /*0078*/ 	.byte	0x03, 0x50
        /*007a*/ 	.short	0x0000


	//----- nvinfo : EIATTR_MAXREG_COUNT
	.align		4
        /*007c*/ 	.byte	0x03, 0x1b
        /*007e*/ 	.short	0x00ff


	//----- nvinfo : EIATTR_NUM_BARRIERS
	.align		4
        /*0080*/ 	.byte	0x02, 0x4c
        /*0082*/ 	.byte	0x01
	.zero		1


	//----- nvinfo : EIATTR_MERCURY_ISA_VERSION
	.align		4
        /*0084*/ 	.byte	0x03, 0x5f
        /*0086*/ 	.short	0x0101


	//----- nvinfo : EIATTR_COOP_GROUP_MASK_REGIDS
	.align		4
        /*0088*/ 	.byte	0x04, 0x29
        /*008a*/ 	.short	(.L_513 - .L_512)


	//   ....[0]....
.L_512:
        /*008c*/ 	.word	0xffffffff


	//   ....[1]....
        /*0090*/ 	.word	0xffffffff


	//   ....[2]....
        /*0094*/ 	.word	0xffffffff


	//   ....[3]....
        /*0098*/ 	.word	0xffffffff


	//   ....[4]....
        /*009c*/ 	.word	0xffffffff


	//   ....[5]....
        /*00a0*/ 	.word	0xffffffff


	//   ....[6]....
        /*00a4*/ 	.word	0xffffffff


	//   ....[7]....
        /*00a8*/ 	.word	0xffffffff


	//   ....[8]....
        /*00ac*/ 	.word	0xffffffff


	//   ....[9]....
        /*00b0*/ 	.word	0xffffffff


	//----- nvinfo : EIATTR_COOP_GROUP_INSTR_OFFSETS
	.align		4
.L_513:
        /*00b4*/ 	.byte	0x04, 0x28
        /*00b6*/ 	.short	(.L_515 - .L_514)


	//   ....[0]....
.L_514:
        /*00b8*/ 	.word	0x00000c90


	//   ....[1]....
        /*00bc*/ 	.word	0x00000cc0


	//   ....[2]....
        /*00c0*/ 	.word	0x00000d40


	//   ....[3]....
        /*00c4*/ 	.word	0x00000d80


	//   ....[4]....
        /*00c8*/ 	.word	0x00000da0


	//   ....[5]....
        /*00cc*/ 	.word	0x00001140


	//   ....[6]....
        /*00d0*/ 	.word	0x000011a0


	//   ....[7]....
        /*00d4*/ 	.word	0x000011f0


	//   ....[8]....
        /*00d8*/ 	.word	0x00001220


	//   ....[9]....
        /*00dc*/ 	.word	0x00001240


	//----- nvinfo : EIATTR_VRC_CTA_INIT_COUNT
	.align		4
.L_515:
        /*00e0*/ 	.byte	0x02, 0x4a
	.zero		1
	.zero		1


	//----- nvinfo : EIATTR_EXIT_INSTR_OFFSETS
	.align		4
        /*00e4*/ 	.byte	0x04, 0x1c
        /*00e6*/ 	.short	(.L_517 - .L_516)


	//   ....[0]....
.L_516:
        /*00e8*/ 	.word	0x000017e0


	//   ....[1]....
        /*00ec*/ 	.word	0x00001db0


	//   ....[2]....
        /*00f0*/ 	.word	0x00002470


	//----- nvinfo : EIATTR_CRS_STACK_SIZE
	.align		4
.L_517:
        /*00f4*/ 	.byte	0x04, 0x1e
        /*00f6*/ 	.short	(.L_519 - .L_518)
.L_518:
        /*00f8*/ 	.word	0x00000000


	//----- nvinfo : EIATTR_CBANK_PARAM_SIZE
	.align		4
.L_519:
        /*00fc*/ 	.byte	0x03, 0x19
        /*00fe*/ 	.short	0x002c


	//----- nvinfo : EIATTR_PARAM_CBANK
	.align		4
        /*0100*/ 	.byte	0x04, 0x0a
        /*0102*/ 	.short	(.L_521 - .L_520)
	.align		4
.L_520:
        /*0104*/ 	.word	index@(.nv.constant0._ZN4vllm25fused_add_rms_norm_kernelIN3c108BFloat16ELi8EEENSt9enable_ifIXaagtT0_Li0Esr4vllm12_typeConvertIT_EE6existsEvE4typeEPS4_lS7_PKS4_fii)
        /*0108*/ 	.short	0x0380
        /*010a*/ 	.short	0x002c


	//----- nvinfo : EIATTR_SW_WAR
	.align		4
.L_521:
        /*010c*/ 	.byte	0x04, 0x36
        /*010e*/ 	.short	(.L_523 - .L_522)
.L_522:
        /*0110*/ 	.word	0x00000008
.L_523:


//--------------------- .nv.info._ZN4vllm25fused_add_rms_norm_kernelIN3c104HalfELi8EEENSt9enable_ifIXaagtT0_Li0Esr4vllm12_typeConvertIT_EE6existsEvE4typeEPS4_lS7_PKS4_fii --------------------------
	.section	.nv.info._ZN4vllm25fused_add_rms_norm_kernelIN3c104HalfELi8EEENSt9enable_ifIXaagtT0_Li0Esr4vllm12_typeConvertIT_EE6existsEvE4typeEPS4_lS7_PKS4_fii,"",@"SHT_CUDA_INFO"
	.sectionflags	@""
	.align	4


	//----- nvinfo : EIATTR_CUDA_API_VERSION
	.align		4
        /*0000*/ 	.byte	0x04, 0x37
        /*0002*/ 	.short	(.L_525 - .L_524)
.L_524:
        /*0004*/ 	.word	0x00000082


	//----- nvinfo : EIATTR_KPARAM_INFO
	.align		4
.L_525:
        /*0008*/ 	.byte	0x04, 0x17
        /*000a*/ 	.short	(.L_527 - .L_526)
.L_526:
        /*000c*/ 	.word	0x00000000
        /*0010*/ 	.short	0x0006
        /*0012*/ 	.short	0x0028
        /*0014*/ 	.byte	0x00, 0xf0, 0x11, 0x00


	//----- nvinfo : EIATTR_KPARAM_INFO
	.align		4
.L_527:
        /*0018*/ 	.byte	0x04, 0x17
        /*001a*/ 	.short	(.L_529 - .L_528)
.L_528:
        /*001c*/ 	.word	0x00000000
        /*0020*/ 	.short	0x0005
        /*0022*/ 	.short	0x0024
        /*0024*/ 	.byte	0x00, 0xf0, 0x11, 0x00


	//----- nvinfo : EIATTR_KPARAM_INFO
	.align		4
.L_529:
        /*0028*/ 	.byte	0x04, 0x17
        /*002a*/ 	.short	(.L_531 - .L_530)
.L_530:
        /*002c*/ 	.word	0x00000000
        /*0030*/ 	.short	0x0004
        /*0032*/ 	.short	0x0020
        /*0034*/ 	.byte	0x00, 0xf0, 0x11, 0x00


	//----- nvinfo : EIATTR_KPARAM_INFO
	.align		4
.L_531:
        /*0038*/ 	.byte	0x04, 0x17
        /*003a*/ 	.short	(.L_533 - .L_532)
.L_532:
        /*003c*/ 	.word	0x00000000
        /*0040*/ 	.short	0x0003
        /*0042*/ 	.short	0x0018
        /*0044*/ 	.byte	0x00, 0xf5, 0x21, 0x00


	//----- nvinfo : EIATTR_KPARAM_INFO
	.align		4
.L_533:
        /*0048*/ 	.byte	0x04, 0x17
        /*004a*/ 	.short	(.L_535 - .L_534)
.L_534:
        /*004c*/ 	.word	0x00000000
        /*0050*/ 	.short	0x0002
        /*0052*/ 	.short	0x0010
        /*0054*/ 	.byte	0x00, 0xf5, 0x21, 0x00


	//----- nvinfo : EIATTR_KPARAM_INFO
	.align		4
.L_535:
        /*0058*/ 	.byte	0x04, 0x17
        /*005a*/ 	.short	(.L_537 - .L_536)
.L_536:
        /*005c*/ 	.word	0x00000000
        /*0060*/ 	.short	0x0001
        /*0062*/ 	.short	0x0008
        /*0064*/ 	.byte	0x00, 0xf0, 0x21, 0x00


	//----- nvinfo : EIATTR_KPARAM_INFO
	.align		4
.L_537:
        /*0068*/ 	.byte	0x04, 0x17
        /*006a*/ 	.short	(.L_539 - .L_538)
.L_538:
        /*006c*/ 	.word	0x00000000
        /*0070*/ 	.short	0x0000
        /*0072*/ 	.short	0x0000
        /*0074*/ 	.byte	0x00, 0xf5, 0x21, 0x00


	//----- nvinfo : EIATTR_SPARSE_MMA_MASK
	.align		4
.L_539:
        /*0078*/ 	.byte	0x03, 0x50
        /*007a*/ 	.short	0x0000


	//----- nvinfo : EIATTR_MAXREG_COUNT
	.align		4
        /*007c*/ 	.byte	0x03, 0x1b
        /*007e*/ 	.short	0x00ff


	//----- nvinfo : EIATTR_NUM_BARRIERS
	.align		4
        /*0080*/ 	.byte	0x02, 0x4c
        /*0082*/ 	.byte	0x01
	.zero		1


	//----- nvinfo : EIATTR_MERCURY_ISA_VERSION
	.align		4
        /*0084*/ 	.byte	0x03, 0x5f
        /*0086*/ 	.short	0x0101


	//----- nvinfo : EIATTR_COOP_GROUP_MASK_REGIDS
	.align		4
        /*0088*/ 	.byte	0x04, 0x29
        /*008a*/ 	.short	(.L_541 - .L_540)


	//   ....[0]....
.L_540:
        /*008c*/ 	.word	0xffffffff


	//   ....[1]....
        /*0090*/ 	.word	0xffffffff


	//   ....[2]....
        /*0094*/ 	.word	0xffffffff


	//   ....[3]....
        /*0098*/ 	.word	0xffffffff


	//   ....[4]....
        /*009c*/ 	.word	0xffffffff


	//   ....[5]....
        /*00a0*/ 	.word	0xffffffff


	//   ....[6]....
        /*00a4*/ 	.word	0xffffffff


	//   ....[7]....
        /*00a8*/ 	.word	0xffffffff


	//   ....[8]....
        /*00ac*/ 	.word	0xffffffff


	//   ....[9]....
        /*00b0*/ 	.word	0xffffffff


	//----- nvinfo : EIATTR_COOP_GROUP_INSTR_OFFSETS
	.align		4
.L_541:
        /*00b4*/ 	.byte	0x04, 0x28
        /*00b6*/ 	.short	(.L_543 - .L_542)


	//   ....[0]....
.L_542:
        /*00b8*/ 	.word	0x00000530


	//   ....[1]....
        /*00bc*/ 	.word	0x00000560


	//   ....[2]....
        /*00c0*/ 	.word	0x000005e0


	//   ....[3]....
        /*00c4*/ 	.word	0x00000620


	//   ....[4]....
        /*00c8*/ 	.word	0x00000640


	//   ....[5]....
        /*00cc*/ 	.word	0x000009e0


	//   ....[6]....
        /*00d0*/ 	.word	0x00000a40


	//   ....[7]....
        /*00d4*/ 	.word	0x00000a90


	//   ....[8]....
        /*00d8*/ 	.word	0x00000ac0


	//   ....[9]....
        /*00dc*/ 	.word	0x00000ae0


	//----- nvinfo : EIATTR_VRC_CTA_INIT_COUNT
	.align		4
.L_543:
        /*00e0*/ 	.byte	0x02, 0x4a
	.zero		1
	.zero		1


	//----- nvinfo : EIATTR_EXIT_INSTR_OFFSETS
	.align		4
        /*00e4*/ 	.byte	0x04, 0x1c
        /*00e6*/ 	.short	(.L_545 - .L_544)


	//   ....[0]....
.L_544:
        /*00e8*/ 	.word	0x00001080


	//   ....[1]....
        /*00ec*/ 	.word	0x00001480


	//----- nvinfo : EIATTR_CRS_STACK_SIZE
	.align		4
.L_545:
        /*00f0*/ 	.byte	0x04, 0x1e
        /*00f2*/ 	.short	(.L_547 - .L_546)
.L_546:
        /*00f4*/ 	.word	0x00000000


	//----- nvinfo : EIATTR_CBANK_PARAM_SIZE
	.align		4
.L_547:
        /*00f8*/ 	.byte	0x03, 0x19
        /*00fa*/ 	.short	0x002c


	//----- nvinfo : EIATTR_PARAM_CBANK
	.align		4
        /*00fc*/ 	.byte	0x04, 0x0a
        /*00fe*/ 	.short	(.L_549 - .L_548)
	.align		4
.L_548:
        /*0100*/ 	.word	index@(.nv.constant0._ZN4vllm25fused_add_rms_norm_kernelIN3c104HalfELi8EEENSt9enable_ifIXaagtT0_Li0Esr4vllm12_typeConvertIT_EE6existsEvE4typeEPS4_lS7_PKS4_fii)
        /*0104*/ 	.short	0x0380
        /*0106*/ 	.short	0x002c


	//----- nvinfo : EIATTR_SW_WAR
	.align		4
.L_549:
        /*0108*/ 	.byte	0x04, 0x36
        /*010a*/ 	.short	(.L_551 - .L_550)
.L_550:
        /*010c*/ 	.word	0x00000008
.L_551:


//--------------------- .nv.info._ZN4vllm25fused_add_rms_norm_kernelIfLi8EEENSt9enable_ifIXaagtT0_Li0Esr4vllm12_typeConvertIT_EE6existsEvE4typeEPS2_lS5_PKS2_fii --------------------------
	.section	.nv.info._ZN4vllm25fused_add_rms_norm_kernelIfLi8EEENSt9enable_ifIXaagtT0_Li0Esr4vllm12_typeConvertIT_EE6existsEvE4typeEPS2_lS5_PKS2_fii,"",@"SHT_CUDA_INFO"
	.sectionflags	@""
	.align	4


	//----- nvinfo : EIATTR_CUDA_API_VERSION
	.align		4
        /*0000*/ 	.byte	0x04, 0x37
        /*0002*/ 	.short	(.L_553 - .L_552)
.L_552:
        /*0004*/ 	.word	0x00000082


	//----- nvinfo : EIATTR_KPARAM_INFO
	.align		4
.L_553:
        /*0008*/ 	.byte	0x04, 0x17
        /*000a*/ 	.short	(.L_555 - .L_554)
.L_554:
        /*000c*/ 	.word	0x00000000
        /*0010*/ 	.short	0x0006
        /*0012*/ 	.short	0x0028
        /*0014*/ 	.byte	0x00, 0xf0, 0x11, 0x00


	//----- nvinfo : EIATTR_KPARAM_INFO
	.align		4
.L_555:
        /*0018*/ 	.byte	0x04, 0x17
        /*001a*/ 	.short	(.L_557 - .L_556)
.L_556:
        /*001c*/ 	.word	0x00000000
        /*0020*/ 	.short	0x0005
        /*0022*/ 	.short	0x0024
        /*0024*/ 	.byte	0x00, 0xf0, 0x11, 0x00


	//----- nvinfo : EIATTR_KPARAM_INFO
	.align		4
.L_557:
        /*0028*/ 	.byte	0x04, 0x17
        /*002a*/ 	.short	(.L_559 - .L_558)
.L_558:
        /*002c*/ 	.word	0x00000000
        /*0030*/ 	.short	0x0004
        /*0032*/ 	.short	0x0020
        /*0034*/ 	.byte	0x00, 0xf0, 0x11, 0x00


	//----- nvinfo : EIATTR_KPARAM_INFO
	.align		4
.L_559:
        /*0038*/ 	.byte	0x04, 0x17
        /*003a*/ 	.short	(.L_561 - .L_560)
.L_560:
        /*003c*/ 	.word	0x00000000
        /*0040*/ 	.short	0x0003
        /*0042*/ 	.short	0x0018
        /*0044*/ 	.byte	0x00, 0xf5, 0x21, 0x00


	//----- nvinfo : EIATTR_KPARAM_INFO
	.align		4
.L_561:
        /*0048*/ 	.byte	0x04, 0x17
        /*004a*/ 	.short	(.L_563 - .L_562)
.L_562:
        /*004c*/ 	.word	0x00000000
        /*0050*/ 	.short	0x0002
        /*0052*/ 	.short	0x0010
        /*0054*/ 	.byte	0x00, 0xf5, 0x21, 0x00


	//----- nvinfo : EIATTR_KPARAM_INFO
	.align		4
.L_563:
        /*0058*/ 	.byte	0x04, 0x17
        /*005a*/ 	.short	(.L_565 - .L_564)
.L_564:
        /*005c*/ 	.word	0x00000000
        /*0060*/ 	.short	0x0001
        /*0062*/ 	.short	0x0008
        /*0064*/ 	.byte	0x00, 0xf0, 0x21, 0x00


	//----- nvinfo : EIATTR_KPARAM_INFO
	.align		4
.L_565:
        /*0068*/ 	.byte	0x04, 0x17
        /*006a*/ 	.short	(.L_567 - .L_566)
.L_566:
        /*006c*/ 	.word	0x00000000
        /*0070*/ 	.short	0x0000
        /*0072*/ 	.short	0x0000
        /*0074*/ 	.byte	0x00, 0xf5, 0x21, 0x00


	//----- nvinfo : EIATTR_SPARSE_MMA_MASK
	.align		4
.L_567:
        /*0078*/ 	.byte	0x03, 0x50
        /*007a*/ 	.short	0x0000


	//----- nvinfo : EIATTR_MAXREG_COUNT
	.align		4
        /*007c*/ 	.byte	0x03, 0x1b
        /*007e*/ 	.short	0x00ff


	//----- nvinfo : EIATTR_NUM_BARRIERS
	.align		4
        /*0080*/ 	.byte	0x02, 0x4c
        /*0082*/ 	.byte	0x01
	.zero		1


	//----- nvinfo : EIATTR_MERCURY_ISA_VERSION
	.align		4
        /*0084*/ 	.byte	0x03, 0x5f
        /*0086*/ 	.short	0x0101


	//----- nvinfo : EIATTR_COOP_GROUP_MASK_REGIDS
	.align		4
        /*0088*/ 	.byte	0x04, 0x29
        /*008a*/ 	.short	(.L_569 - .L_568)


	//   ....[0]....
.L_568:
        /*008c*/ 	.word	0xffffffff


	//   ....[1]....
        /*0090*/ 	.word	0xffffffff


	//   ....[2]....
        /*0094*/ 	.word	0xffffffff


	//   ....[3]....
        /*0098*/ 	.word	0xffffffff


	//   ....[4]....
        /*009c*/ 	.word	0xffffffff


	//   ....[5]....
        /*00a0*/ 	.word	0xffffffff


	//   ....[6]....
        /*00a4*/ 	.word	0xffffffff


	//   ....[7]....
        /*00a8*/ 	.word	0xffffffff


	//   ....[8]....
        /*00ac*/ 	.word	0xffffffff


	//   ....[9]....
        /*00b0*/ 	.word	0xffffffff


	//----- nvinfo : EIATTR_COOP_GROUP_INSTR_OFFSETS
	.align		4
.L_569:
        /*00b4*/ 	.byte	0x04, 0x28
        /*00b6*/ 	.short	(.L_571 - .L_570)


	//   ....[0]....
.L_570:
        /*00b8*/ 	.word	0x00000ab0


	//   ....[1]....
        /*00bc*/ 	.word	0x00000ae0


	//   ....[2]....
        /*00c0*/ 	.word	0x00000b50


	//   ....[3]....
        /*00c4*/ 	.word	0x00000ba0


	//   ....[4]....
        /*00c8*/ 	.word	0x00000bc0


	//   ....[5]....
        /*00cc*/ 	.word	0x00000f60


	//   ....[6]....
        /*00d0*/ 	.word	0x00000fb0


	//   ....[7]....
        /*00d4*/ 	.word	0x00001000


	//   ....[8]....
        /*00d8*/ 	.word	0x00001040


	//   ....[9]....
        /*00dc*/ 	.word	0x00001060


	//----- nvinfo : EIATTR_VRC_CTA_INIT_COUNT
	.align		4
.L_571:
        /*00e0*/ 	.byte	0x02, 0x4a
	.zero		1
	.zero		1


	//----- nvinfo : EIATTR_EXIT_INSTR_OFFSETS
	.align		4
        /*00e4*/ 	.byte	0x04, 0x1c
        /*00e6*/ 	.short	(.L_573 - .L_572)


	//   ....[0]....
.L_572:
        /*00e8*/ 	.word	0x00001600


	//   ....[1]....
        /*00ec*/ 	.word	0x00001af0


	//   ....[2]....
        /*00f0*/ 	.word	0x00001ff0


	//----- nvinfo : EIATTR_CRS_STACK_SIZE
	.align		4
.L_573:
        /*00f4*/ 	.byte	0x04, 0x1e
        /*00f6*/ 	.short	(.L_575 - .L_574)
.L_574:
        /*00f8*/ 	.word	0x00000000


	//----- nvinfo : EIATTR_CBANK_PARAM_SIZE
	.align		4
.L_575:
        /*00fc*/ 	.byte	0x03, 0x19
        /*00fe*/ 	.short	0x002c


	//----- nvinfo : EIATTR_PARAM_CBANK
	.align		4
        /*0100*/ 	.byte	0x04, 0x0a
        /*0102*/ 	.short	(.L_577 - .L_576)
	.align		4
.L_576:
        /*0104*/ 	.word	index@(.nv.constant0._ZN4vllm25fused_add_rms_norm_kernelIfLi8EEENSt9enable_ifIXaagtT0_Li0Esr4vllm12_typeConvertIT_EE6existsEvE4typeEPS2_lS5_PKS2_fii)
        /*0108*/ 	.short	0x0380
        /*010a*/ 	.short	0x002c


	//----- nvinfo : EIATTR_SW_WAR
	.align		4
.L_577:
        /*010c*/ 	.byte	0x04, 0x36
        /*010e*/ 	.short	(.L_579 - .L_578)
.L_578:
        /*0110*/ 	.word	0x00000008
.L_579:


//--------------------- .nv.info._ZN4vllm15rms_norm_kernelIN3c108BFloat16ELi1ELi4EEEvPT_PKS3_lllllS6_fii --------------------------
	.section	.nv.info._ZN4vllm15rms_norm_kernelIN3c108BFloat16ELi1ELi4EEEvPT_PKS3_lllllS6_fii,"",@"SHT_CUDA_INFO"
	.sectionflags	@""
	.align	4


	//----- nvinfo : EIATTR_CUDA_API_VERSION
	.align		4
        /*0000*/ 	.byte	0x04, 0x37
        /*0002*/ 	.short	(.L_581 - .L_580)
.L_580:
        /*0004*/ 	.word	0x00000082


	//----- nvinfo : EIATTR_KPARAM_INFO
	.align		4
.L_581:
        /*0008*/ 	.byte	0x04, 0x17
        /*000a*/ 	.short	(.L_583 - .L_582)
.L_582:
        /*000c*/ 	.word	0x00000000
        /*0010*/ 	.short	0x000a
        /*0012*/ 	.short	0x0048
        /*0014*/ 	.byte	0x00, 0xf0, 0x11, 0x00


	//----- nvinfo : EIATTR_KPARAM_INFO
	.align		4
.L_583:
        /*0018*/ 	.byte	0x04, 0x17
        /*001a*/ 	.short	(.L_585 - .L_584)
.L_584:
        /*001c*/ 	.word	0x00000000
        /*0020*/ 	.short	0x0009
        /*0022*/ 	.short	0x0044
        /*0024*/ 	.byte	0x00, 0xf0, 0x11, 0x00


	//----- nvinfo : EIATTR_KPARAM_INFO
	.align		4
.L_585:
        /*0028*/ 	.byte	0x04, 0x17
        /*002a*/ 	.short	(.L_587 - .L_586)
.L_586:
        /*002c*/ 	.word	0x00000000
        /*0030*/ 	.short	0x0008
        /*0032*/ 	.short	0x0040
        /*0034*/ 	.byte	0x00, 0xf0, 0x11, 0x00


	//----- nvinfo : EIATTR_KPARAM_INFO
	.align		4
.L_587:
        /*0038*/ 	.byte	0x04, 0x17
        /*003a*/ 	.short	(.L_589 - .L_588)
.L_588:
        /*003c*/ 	.word	0x00000000
        /*0040*/ 	.short	0x0007
        /*0042*/ 	.short	0x0038
        /*0044*/ 	.byte	0x00, 0xf5, 0x21, 0x00


	//----- nvinfo : EIATTR_KPARAM_INFO
	.align		4
.L_589:
        /*0048*/ 	.byte	0x04, 0x17
        /*004a*/ 	.short	(.L_591 - .L_590)
.L_590:
        /*004c*/ 	.word	0x00000000
        /*0050*/ 	.short	0x0006
        /*0052*/ 	.short	0x0030
        /*0054*/ 	.byte	0x00, 0xf0, 0x21, 0x00


	//----- nvinfo : EIATTR_KPARAM_INFO
	.align		4
.L_591:
        /*0058*/ 	.byte	0x04, 0x17
        /*005a*/ 	.short	(.L_593 - .L_592)
.L_592:
        /*005c*/ 	.word	0x00000000
        /*0060*/ 	.short	0x0005
        /*0062*/ 	.short	0x0028
        /*0064*/ 	.byte	0x00, 0xf0, 0x21, 0x00


	//----- nvinfo : EIATTR_KPARAM_INFO
	.align		4
.L_593:
        /*0068*/ 	.byte	0x04, 0x17
        /*006a*/ 	.short	(.L_595 - .L_594)
.L_594:
        /*006c*/ 	.word	0x00000000
        /*0070*/ 	.short	0x0004
        /*0072*/ 	.short	0x0020
        /*0074*/ 	.byte	0x00, 0xf0, 0x21, 0x00


	//----- nvinfo : EIATTR_KPARAM_INFO
	.align		4
.L_595:
        /*0078*/ 	.byte	0x04, 0x17
        /*007a*/ 	.short	(.L_597 - .L_596)
.L_596:
        /*007c*/ 	.word	0x00000000
        /*0080*/ 	.short	0x0003
        /*0082*/ 	.short	0x0018
        /*0084*/ 	.byte	0x00, 0xf0, 0x21, 0x00


	//----- nvinfo : EIATTR_KPARAM_INFO
	.align		4
.L_597:
        /*0088*/ 	.byte	0x04, 0x17
        /*008a*/ 	.short	(.L_599 - .L_598)
.L_598:
        /*008c*/ 	.word	0x00000000
        /*0090*/ 	.short	0x0002
        /*0092*/ 	.short	0x0010
        /*0094*/ 	.byte	0x00, 0xf0, 0x21, 0x00


	//----- nvinfo : EIATTR_KPARAM_INFO
	.align		4
.L_599:
        /*0098*/ 	.byte	0x04, 0x17
        /*009a*/ 	.short	(.L_601 - .L_600)
.L_600:
        /*009c*/ 	.word	0x00000000
        /*00a0*/ 	.short	0x0001
        /*00a2*/ 	.short	0x0008
        /*00a4*/ 	.byte	0x00, 0xf5, 0x21, 0x00


	//----- nvinfo : EIATTR_KPARAM_INFO
	.align		4
.L_601:
        /*00a8*/ 	.byte	0x04, 0x17
        /*00aa*/ 	.short	(.L_603 - .L_602)
.L_602:
        /*00ac*/ 	.word	0x00000000
        /*00b0*/ 	.short	0x0000
        /*00b2*/ 	.short	0x0000
        /*00b4*/ 	.byte	0x00, 0xf5, 0x21, 0x00


	//----- nvinfo : EIATTR_SPARSE_MMA_MASK
	.align		4
.L_603:
        /*00b8*/ 	.byte	0x03, 0x50
        /*00ba*/ 	.short	0x0000


	//----- nvinfo : EIATTR_MAXREG_COUNT
	.align		4
        /*00bc*/ 	.byte	0x03, 0x1b
        /*00be*/ 	.short	0x00ff


	//----- nvinfo : EIATTR_NUM_BARRIERS
	.align		4
        /*00c0*/ 	.byte	0x02, 0x4c
        /*00c2*/ 	.byte	0x01
	.zero		1


	//----- nvinfo : EIATTR_MERCURY_ISA_VERSION
	.align		4
        /*00c4*/ 	.byte	0x03, 0x5f
        /*00c6*/ 	.short	0x0101


	//----- nvinfo : EIATTR_COOP_GROUP_MASK_REGIDS
	.align		4
        /*00c8*/ 	.byte	0x04, 0x29
        /*00ca*/ 	.short	(.L_605 - .L_604)


	//   ....[0]....
.L_604:
        /*00cc*/ 	.word	0xffffffff


	//   ....[1]....
        /*00d0*/ 	.word	0xffffffff


	//   ....[2]....
        /*00d4*/ 	.word	0xffffffff


	//   ....[3]....
        /*00d8*/ 	.word	0xffffffff


	//   ....[4]....
        /*00dc*/ 	.word	0xffffffff


	//   ....[5]....
        /*00e0*/ 	.word	0xffffffff


	//   ....[6]....
        /*00e4*/ 	.word	0xffffffff


	//   ....[7]....
        /*00e8*/ 	.word	0xffffffff


	//   ....[8]....
        /*00ec*/ 	.word	0xffffffff


	//   ....[9]....
        /*00f0*/ 	.word	0xffffffff


	//----- nvinfo : EIATTR_COOP_GROUP_INSTR_OFFSETS
	.align		4
.L_605:
        /*00f4*/ 	.byte	0x04, 0x28
        /*00f6*/ 	.short	(.L_607 - .L_606)


	//   ....[0]....
.L_606:
        /*00f8*/ 	.word	0x00001190


	//   ....[1]....
        /*00fc*/ 	.word	0x000011c0


	//   ....[2]....
        /*0100*/ 	.word	0x00001240


	//   ....[3]....
        /*0104*/ 	.word	0x00001280


	//   ....[4]....
        /*0108*/ 	.word	0x000012a0


	//   ....[5]....
        /*010c*/ 	.word	0x00001640


	//   ....[6]....
        /*0110*/ 	.word	0x000016a0


	//   ....[7]....
        /*0114*/ 	.word	0x000016f0


	//   ....[8]....
        /*0118*/ 	.word	0x00001720


	//   ....[9]....
        /*011c*/ 	.word	0x00001740


	//----- nvinfo : EIATTR_VRC_CTA_INIT_COUNT
	.align		4
.L_607:
        /*0120*/ 	.byte	0x02, 0x4a
	.zero		1
	.zero		1


	//----- nvinfo : EIATTR_EXIT_INSTR_OFFSETS
	.align		4
        /*0124*/ 	.byte	0x04, 0x1c
        /*0126*/ 	.short	(.L_609 - .L_608)


	//   ....[0]....
.L_608:
        /*0128*/ 	.word	0x00001cf0


	//   ....[1]....
        /*012c*/ 	.word	0x00001e70


	//----- nvinfo : EIATTR_CRS_STACK_SIZE
	.align		4
.L_609:
        /*0130*/ 	.byte	0x04, 0x1e
        /*0132*/ 	.short	(.L_611 - .L_610)
.L_610:
        /*0134*/ 	.word	0x00000000


	//----- nvinfo : EIATTR_CBANK_PARAM_SIZE
	.align		4
.L_611:
        /*0138*/ 	.byte	0x03, 0x19
        /*013a*/ 	.short	0x004c


	//----- nvinfo : EIATTR_PARAM_CBANK
	.align		4
        /*013c*/ 	.byte	0x04, 0x0a
        /*013e*/ 	.short	(.L_613 - .L_612)
	.align		4
.L_612:
        /*0140*/ 	.word	index@(.nv.constant0._ZN4vllm15rms_norm_kernelIN3c108BFloat16ELi1ELi4EEEvPT_PKS3_lllllS6_fii)
        /*0144*/ 	.short	0x0380
        /*0146*/ 	.short	0x004c


	//----- nvinfo : EIATTR_SW_WAR
	.align		4
.L_613:
        /*0148*/ 	.byte	0x04, 0x36
        /*014a*/ 	.short	(.L_615 - .L_614)
.L_614:
        /*014c*/ 	.word	0x00000008
.L_615:


//--------------------- .nv.info._ZN4vllm15rms_norm_kernelIN3c108BFloat16ELi2ELi4EEEvPT_PKS3_lllllS6_fii --------------------------
	.section	.nv.info._ZN4vllm15rms_norm_kernelIN3c108BFloat16ELi2ELi4EEEvPT_PKS3_lllllS6_fii,"",@"SHT_CUDA_INFO"
	.sectionflags	@""
	.align	4


	//----- nvinfo : EIATTR_CUDA_API_VERSION
	.align		4
        /*0000*/ 	.byte	0x04, 0x37
        /*0002*/ 	.short	(.L_617 - .L_616)
.L_616:
        /*0004*/ 	.word	0x00000082


	//----- nvinfo : EIATTR_KPARAM_INFO
	.align		4
.L_617:
        /*0008*/ 	.byte	0x04, 0x17
        /*000a*/ 	.short	(.L_619 - .L_618)
.L_618:
        /*000c*/ 	.word	0x00000000
        /*0010*/ 	.short	0x000a
        /*0012*/ 	.short	0x0048
        /*0014*/ 	.byte	0x00, 0xf0, 0x11, 0x00


	//----- nvinfo : EIATTR_KPARAM_INFO
	.align		4
.L_619:
        /*0018*/ 	.byte	0x04, 0x17
        /*001a*/ 	.short	(.L_621 - .L_620)
.L_620:
        /*001c*/ 	.word	0x00000000
        /*0020*/ 	.short	0x0009
        /*0022*/ 	.short	0x0044
        /*0024*/ 	.byte	0x00, 0xf0, 0x11, 0x00


	//----- nvinfo : EIATTR_KPARAM_INFO
	.align		4
.L_621:
        /*0028*/ 	.byte	0x04, 0x17
        /*002a*/ 	.short	(.L_623 - .L_622)
.L_622:
        /*002c*/ 	.word	0x00000000
        /*0030*/ 	.short	0x0008
        /*0032*/ 	.short	0x0040
        /*0034*/ 	.byte	0x00, 0xf0, 0x11, 0x00


	//----- nvinfo : EIATTR_KPARAM_INFO
	.align		4
.L_623:
        /*0038*/ 	.byte	0x04, 0x17
        /*003a*/ 	.short	(.L_625 - .L_624)
.L_624:
        /*003c*/ 	.word	0x00000000
        /*0040*/ 	.short	0x0007
        /*0042*/ 	.short	0x0038
        /*0044*/ 	.byte	0x00, 0xf5, 0x21, 0x00


	//----- nvinfo : EIATTR_KPARAM_INFO
	.align		4
.L_625:
        /*0048*/ 	.byte	0x04, 0x17
        /*004a*/ 	.short	(.L_627 - .L_626)
.L_626:
        /*004c*/ 	.word	0x00000000
        /*0050*/ 	.short	0x0006
        /*0052*/ 	.short	0x0030
        /*0054*/ 	.byte	0x00, 0xf0, 0x21, 0x00


	//----- nvinfo : EIATTR_KPARAM_INFO
	.align		4
.L_627:
        /*0058*/ 	.byte	0x04, 0x17
        /*005a*/ 	.short	(.L_629 - .L_628)
.L_628:
        /*005c*/ 	.word	0x00000000
        /*0060*/ 	.short	0x0005
        /*0062*/ 	.short	0x0028
        /*0064*/ 	.byte	0x00, 0xf0, 0x21, 0x00


	//----- nvinfo : EIATTR_KPARAM_INFO
	.align		4
.L_629:
        /*0068*/ 	.byte	0x04, 0x17
        /*006a*/ 	.short	(.L_631 - .L_630)
.L_630:
        /*006c*/ 	.word	0x00000000
        /*0070*/ 	.short	0x0004
        /*0072*/ 	.short	0x0020
        /*0074*/ 	.byte	0x00, 0xf0, 0x21, 0x00


	//----- nvinfo : EIATTR_KPARAM_INFO
	.align		4
.L_631:
        /*0078*/ 	.byte	0x04, 0x17
        /*007a*/ 	.short	(.L_633 - .L_632)
.L_632:
        /*007c*/ 	.word	0x00000000
        /*0080*/ 	.short	0x0003
        /*0082*/ 	.short	0x0018
        /*0084*/ 	.byte	0x00, 0xf0, 0x21, 0x00


	//----- nvinfo : EIATTR_KPARAM_INFO
	.align		4
.L_633:
        /*0088*/ 	.byte	0x04, 0x17
        /*008a*/ 	.short	(.L_635 - .L_634)
.L_634:
        /*008c*/ 	.word	0x00000000
        /*0090*/ 	.short	0x0002
        /*0092*/ 	.short	0x0010
        /*0094*/ 	.byte	0x00, 0xf0, 0x21, 0x00


	//----- nvinfo : EIATTR_KPARAM_INFO
	.align		4
.L_635:
        /*0098*/ 	.byte	0x04, 0x17
        /*009a*/ 	.short	(.L_637 - .L_636)
.L_636:
        /*009c*/ 	.word	0x00000000
        /*00a0*/ 	.short	0x0001
        /*00a2*/ 	.short	0x0008
        /*00a4*/ 	.byte	0x00, 0xf5, 0x21, 0x00


	//----- nvinfo : EIATTR_KPARAM_INFO
	.align		4
.L_637:
        /*00a8*/ 	.byte	0x04, 0x17
        /*00aa*/ 	.short	(.L_639 - .L_638)
.L_638:
        /*00ac*/ 	.word	0x00000000
        /*00b0*/ 	.short	0x0000
        /*00b2*/ 	.short	0x0000
        /*00b4*/ 	.byte	0x00, 0xf5, 0x21, 0x00


	//----- nvinfo : EIATTR_SPARSE_MMA_MASK
	.align		4
.L_639:
        /*00b8*/ 	.byte	0x03, 0x50
        /*00ba*/ 	.short	0x0000


	//----- nvinfo : EIATTR_MAXREG_COUNT
	.align		4
        /*00bc*/ 	.byte	0x03, 0x1b
        /*00be*/ 	.short	0x00ff


	//----- nvinfo : EIATTR_NUM_BARRIERS
	.align		4
        /*00c0*/ 	.byte	0x02, 0x4c
        /*00c2*/ 	.byte	0x01
	.zero		1


	//----- nvinfo : EIATTR_MERCURY_ISA_VERSION
	.align		4
        /*00c4*/ 	.byte	0x03, 0x5f
        /*00c6*/ 	.short	0x0101


	//----- nvinfo : EIATTR_COOP_GROUP_MASK_REGIDS
	.align		4
        /*00c8*/ 	.byte	0x04, 0x29
        /*00ca*/ 	.short	(.L_641 - .L_640)


	//   ....[0]....
.L_640:
        /*00cc*/ 	.word	0xffffffff


	//   ....[1]....
        /*00d0*/ 	.word	0xffffffff


	//   ....[2]....
        /*00d4*/ 	.word	0xffffffff


	//   ....[3]....
        /*00d8*/ 	.word	0xffffffff


	//   ....[4]....
        /*00dc*/ 	.word	0xffffffff


	//   ....[5]....
        /*00e0*/ 	.word	0xffffffff


	//   ....[6]....
        /*00e4*/ 	.word	0xffffffff


	//   ....[7]....
        /*00e8*/ 	.word	0xffffffff


	//   ....[8]....
        /*00ec*/ 	.word	0xffffffff


	//   ....[9]....
        /*00f0*/ 	.word	0xffffffff


	//----- nvinfo : EIATTR_COOP_GROUP_INSTR_OFFSETS
	.align		4
.L_641:
        /*00f4*/ 	.byte	0x04, 0x28
        /*00f6*/ 	.short	(.L_643 - .L_642)


	//   ....[0]....
.L_642:
        /*00f8*/ 	.word	0x00001920


	//   ....[1]....
        /*00fc*/ 	.word	0x00001950


	//   ....[2]....
        /*0100*/ 	.word	0x000019c0


	//   ....[3]....
        /*0104*/ 	.word	0x00001a10


	//   ....[4]....
        /*0108*/ 	.word	0x00001a30


	//   ....[5]....
        /*010c*/ 	.word	0x00001dd0


	//   ....[6]....
        /*0110*/ 	.word	0x00001e20


	//   ....[7]....
        /*0114*/ 	.word	0x00001e70


	//   ....[8]....
        /*0118*/ 	.word	0x00001eb0


	//   ....[9]....
        /*011c*/ 	.word	0x00001ed0


	//----- nvinfo : EIATTR_VRC_CTA_INIT_COUNT
	.align		4
.L_643:
        /*0120*/ 	.byte	0x02, 0x4a
	.zero		1
	.zero		1


	//----- nvinfo : EIATTR_EXIT_INSTR_OFFSETS
	.align		4
        /*0124*/ 	.byte	0x04, 0x1c
        /*0126*/ 	.short	(.L_645 - .L_644)


	//   ....[0]....
.L_644:
        /*0128*/ 	.word	0x000024a0


	//   ....[1]....
        /*012c*/ 	.word	0x00002910


	//   ....[2]....
        /*0130*/ 	.word	0x00002f10


	//----- nvinfo : EIATTR_CRS_STACK_SIZE
	.align		4
.L_645:
        /*0134*/ 	.byte	0x04, 0x1e
        /*0136*/ 	.short	(.L_647 - .L_646)
.L_646:
        /*0138*/ 	.word	0x00000000


	//----- nvinfo : EIATTR_CBANK_PARAM_SIZE
	.align		4
.L_647:
        /*013c*/ 	.byte	0x03, 0x19
        /*013e*/ 	.short	0x004c


	//----- nvinfo : EIATTR_PARAM_CBANK
	.align		4
        /*0140*/ 	.byte	0x04, 0x0a
        /*0142*/ 	.short	(.L_649 - .L_648)
	.align		4
.L_648:
        /*0144*/ 	.word	index@(.nv.constant0._ZN4vllm15rms_norm_kernelIN3c108BFloat16ELi2ELi4EEEvPT_PKS3_lllllS6_fii)
        /*0148*/ 	.short	0x0380
        /*014a*/ 	.short	0x004c


	//----- nvinfo : EIATTR_SW_WAR
	.align		4
.L_649:
        /*014c*/ 	.byte	0x04, 0x36
        /*014e*/ 	.short	(.L_651 - .L_650)
.L_650:
        /*0150*/ 	.word	0x00000008
.L_651:


//--------------------- .nv.info._ZN4vllm15rms_norm_kernelIN3c108BFloat16ELi4ELi4EEEvPT_PKS3_lllllS6_fii --------------------------
	.section	.nv.info._ZN4vllm15rms_norm_kernelIN3c108BFloat16ELi4ELi4EEEvPT_PKS3_lllllS6_fii,"",@"SHT_CUDA_INFO"
	.sectionflags	@""
	.align	4


	//----- nvinfo : EIATTR_CUDA_API_VERSION
	.align		4
        /*0000*/ 	.byte	0x04, 0x37
        /*0002*/ 	.short	(.L_653 - .L_652)
.L_652:
        /*0004*/ 	.word	0x00000082


	//----- nvinfo : EIATTR_KPARAM_INFO
	.align		4
.L_653:
        /*0008*/ 	.byte	0x04, 0x17
        /*000a*/ 	.short	(.L_655 - .L_654)
.L_654:
        /*000c*/ 	.word	0x00000000
        /*0010*/ 	.short	0x000a
        /*0012*/ 	.short	0x0048
        /*0014*/ 	.byte	0x00, 0xf0, 0x11, 0x00


	//----- nvinfo : EIATTR_KPARAM_INFO
	.align		4
.L_655:
        /*0018*/ 	.byte	0x04, 0x17
        /*001a*/ 	.short	(.L_657 - .L_656)
.L_656:
        /*001c*/ 	.word	0x00000000
        /*0020*/ 	.short	0x0009
        /*0022*/ 	.short	0x0044
        /*0024*/ 	.byte	0x00, 0xf0, 0x11, 0x00


	//----- nvinfo : EIATTR_KPARAM_INFO
	.align		4
.L_657:
        /*0028*/ 	.byte	0x04, 0x17
        /*002a*/ 	.short	(.L_659 - .L_658)
.L_658:
        /*002c*/ 	.word	0x00000000
        /*0030*/ 	.short	0x0008
        /*0032*/ 	.short	0x0040
        /*0034*/ 	.byte	0x00, 0xf0, 0x11, 0x00


	//----- nvinfo : EIATTR_KPARAM_INFO
	.align		4
.L_659:
        /*0038*/ 	.byte	0x04, 0x17
        /*003a*/ 	.short	(.L_661 - .L_660)
.L_660:
        /*003c*/ 	.word	0x00000000
        /*0040*/ 	.short	0x0007
        /*0042*/ 	.short	0x0038
        /*0044*/ 	.byte	0x00, 0xf5, 0x21, 0x00


	//----- nvinfo : EIATTR_KPARAM_INFO
	.align		4
.L_661:
        /*0048*/ 	.byte	0x04, 0x17
        /*004a*/ 	.short	(.L_663 - .L_662)
.L_662:
        /*004c*/ 	.word	0x00000000
        /*0050*/ 	.short	0x0006
        /*0052*/ 	.short	0x0030
        /*0054*/ 	.byte	0x00, 0xf0, 0x21, 0x00


	//----- nvinfo : EIATTR_KPARAM_INFO
	.align		4
.L_663:
        /*0058*/ 	.byte	0x04, 0x17
        /*005a*/ 	.short	(.L_665 - .L_664)
.L_664:
        /*005c*/ 	.word	0x00000000
        /*0060*/ 	.short	0x0005
        /*0062*/ 	.short	0x0028
        /*0064*/ 	.byte	0x00, 0xf0, 0x21, 0x00


	//----- nvinfo : EIATTR_KPARAM_INFO
	.align		4
.L_665:
        /*0068*/ 	.byte	0x04, 0x17
        /*006a*/ 	.short	(.L_667 - .L_666)
.L_666:
        /*006c*/ 	.word	0x00000000
        /*0070*/ 	.short	0x0004
        /*0072*/ 	.short	0x0020
        /*0074*/ 	.byte	0x00, 0xf0, 0x21, 0x00


	//----- nvinfo : EIATTR_KPARAM_INFO
	.align		4
.L_667:
        /*0078*/ 	.byte	0x04, 0x17
        /*007a*/ 	.short	(.L_669 - .L_668)
.L_668:
        /*007c*/ 	.word	0x00000000
        /*0080*/ 	.short	0x0003
        /*0082*/ 	.short	0x0018
        /*0084*/ 	.byte	0x00, 0xf0, 0x21, 0x00


	//----- nvinfo : EIATTR_KPARAM_INFO
	.align		4
.L_669:
        /*0088*/ 	.byte	0x04, 0x17
        /*008a*/ 	.short	(.L_671 - .L_670)
.L_670:
        /*008c*/ 	.word	0x00000000
        /*0090*/ 	.short	0x0002
        /*0092*/ 	.short	0x0010
        /*0094*/ 	.byte	0x00, 0xf0, 0x21, 0x00


	//----- nvinfo : EIATTR_KPARAM_INFO
	.align		4
.L_671:
        /*0098*/ 	.byte	0x04, 0x17
        /*009a*/ 	.short	(.L_673 - .L_672)
.L_672:
        /*009c*/ 	.word	0x00000000
        /*00a0*/ 	.short	0x0001
        /*00a2*/ 	.short	0x0008
        /*00a4*/ 	.byte	0x00, 0xf5, 0x21, 0x00


	//----- nvinfo : EIATTR_KPARAM_INFO
	.align		4
.L_673:
        /*00a8*/ 	.byte	0x04, 0x17
        /*00aa*/ 	.short	(.L_675 - .L_674)
.L_674:
        /*00ac*/ 	.word	0x00000000
        /*00b0*/ 	.short	0x0000
        /*00b2*/ 	.short	0x0000
        /*00b4*/ 	.byte	0x00, 0xf5, 0x21, 0x00


	//----- nvinfo : EIATTR_SPARSE_MMA_MASK
	.align		4
.L_675:
        /*00b8*/ 	.byte	0x03, 0x50
        /*00ba*/ 	.short	0x0000


	//----- nvinfo : EIATTR_MAXREG_COUNT
	.align		4
        /*00bc*/ 	.byte	0x03, 0x1b
        /*00be*/ 	.short	0x00ff


	//----- nvinfo : EIATTR_NUM_BARRIERS
	.align		4
        /*00c0*/ 	.byte	0x02, 0x4c
        /*00c2*/ 	.byte	0x01
	.zero		1


	//----- nvinfo : EIATTR_MERCURY_ISA_VERSION
	.align		4
        /*00c4*/ 	.byte	0x03, 0x5f
        /*00c6*/ 	.short	0x0101


	//----- nvinfo : EIATTR_COOP_GROUP_MASK_REGIDS
	.align		4
        /*00c8*/ 	.byte	0x04, 0x29
        /*00ca*/ 	.short	(.L_677 - .L_676)


	//   ....[0]....
.L_676:
        /*00cc*/ 	.word	0xffffffff


	//   ....[1]....
        /*00d0*/ 	.word	0xffffffff


	//   ....[2]....
        /*00d4*/ 	.word	0xffffffff


	//   ....[3]....
        /*00d8*/ 	.word	0xffffffff


	//   ....[4]....
        /*00dc*/ 	.word	0xffffffff


	//   ....[5]....
        /*00e0*/ 	.word	0xffffffff


	//   ....[6]....
        /*00e4*/ 	.word	0xffffffff


	//   ....[7]....
        /*00e8*/ 	.word	0xffffffff


	//   ....[8]....
        /*00ec*/ 	.word	0xffffffff


	//   ....[9]....
        /*00f0*/ 	.word	0xffffffff


	//----- nvinfo : EIATTR_COOP_GROUP_INSTR_OFFSETS
	.align		4
.L_677:
        /*00f4*/ 	.byte	0x04, 0x28
        /*00f6*/ 	.short	(.L_679 - .L_678)


	//   ....[0]....
.L_678:
        /*00f8*/ 	.word	0x00001d90


	//   ....[1]....
        /*00fc*/ 	.word	0x00001dc0


	//   ....[2]....
        /*0100*/ 	.word	0x00001e40


	//   ....[3]....
        /*0104*/ 	.word	0x00001e80


	//   ....[4]....
        /*0108*/ 	.word	0x00001ea0


	//   ....[5]....
        /*010c*/ 	.word	0x00002240


	//   ....[6]....
        /*0110*/ 	.word	0x000022a0


	//   ....[7]....
        /*0114*/ 	.word	0x000022f0


	//   ....[8]....
        /*0118*/ 	.word	0x00002320


	//   ....[9]....
        /*011c*/ 	.word	0x00002340


	//----- nvinfo : EIATTR_VRC_CTA_INIT_COUNT
	.align		4
.L_679:
        /*0120*/ 	.byte	0x02, 0x4a
	.zero		1
	.zero		1


	//----- nvinfo : EIATTR_EXIT_INSTR_OFFSETS
	.align		4
        /*0124*/ 	.byte	0x04, 0x1c
        /*0126*/ 	.short	(.L_681 - .L_680)


	//   ....[0]....
.L_680:
        /*0128*/ 	.word	0x00002920


	//   ....[1]....
        /*012c*/ 	.word	0x00002e80


	//   ....[2]....
        /*0130*/ 	.word	0x00003840


	//----- nvinfo : EIATTR_CRS_STACK_SIZE
	.align		4
.L_681:
        /*0134*/ 	.byte	0x04, 0x1e
        /*0136*/ 	.short	(.L_683 - .L_682)
.L_682:
        /*0138*/ 	.word	0x00000000


	//----- nvinfo : EIATTR_CBANK_PARAM_SIZE
	.align		4
.L_683:
        /*013c*/ 	.byte	0x03, 0x19
        /*013e*/ 	.short	0x004c


	//----- nvinfo : EIATTR_PARAM_CBANK
	.align		4
        /*0140*/ 	.byte	0x04, 0x0a
        /*0142*/ 	.short	(.L_685 - .L_684)
	.align		4
.L_684:
        /*0144*/ 	.word	index@(.nv.constant0._ZN4vllm15rms_norm_kernelIN3c108BFloat16ELi4ELi4EEEvPT_PKS3_lllllS6_fii)
        /*0148*/ 	.short	0x0380
        /*014a*/ 	.short	0x004c


	//----- nvinfo : EIATTR_SW_WAR
	.align		4
.L_685:
        /*014c*/ 	.byte	0x04, 0x36
        /*014e*/ 	.short	(.L_687 - .L_686)
.L_686:
        /*0150*/ 	.word	0x00000008
.L_687:


//--------------------- .nv.info._ZN4vllm15rms_norm_kernelIN3c108BFloat16ELi8ELi4EEEvPT_PKS3_lllllS6_fii --------------------------
	.section	.nv.info._ZN4vllm15rms_norm_kernelIN3c108BFloat16ELi8ELi4EEEvPT_PKS3_lllllS6_fii,"",@"SHT_CUDA_INFO"
	.sectionflags	@""
	.align	4


	//----- nvinfo : EIATTR_CUDA_API_VERSION
	.align		4
        /*0000*/ 	.byte	0x04, 0x37
        /*0002*/ 	.short	(.L_689 - .L_688)
.L_688:
        /*0004*/ 	.word	0x00000082


	//----- nvinfo : EIATTR_KPARAM_INFO
	.align		4
.L_689:
        /*0008*/ 	.byte	0x04, 0x17
        /*000a*/ 	.short	(.L_691 - .L_690)
.L_690:
        /*000c*/ 	.word	0x00000000
        /*0010*/ 	.short	0x000a
        /*0012*/ 	.short	0x0048
        /*0014*/ 	.byte	0x00, 0xf0, 0x11, 0x00


	//----- nvinfo : EIATTR_KPARAM_INFO
	.align		4
.L_691:
        /*0018*/ 	.byte	0x04, 0x17
        /*001a*/ 	.short	(.L_693 - .L_692)
.L_692:
        /*001c*/ 	.word	0x00000000
        /*0020*/ 	.short	0x0009
        /*0022*/ 	.short	0x0044
        /*0024*/ 	.byte	0x00, 0xf0, 0x11, 0x00


	//----- nvinfo : EIATTR_KPARAM_INFO
	.align		4
.L_693:
        /*0028*/ 	.byte	0x04, 0x17
        /*002a*/ 	.short	(.L_695 - .L_694)
.L_694:
        /*002c*/ 	.word	0x00000000
        /*0030*/ 	.short	0x0008
        /*0032*/ 	.short	0x0040
        /*0034*/ 	.byte	0x00, 0xf0, 0x11, 0x00


	//----- nvinfo : EIATTR_KPARAM_INFO
	.align		4
.L_695:
        /*0038*/ 	.byte	0x04, 0x17
        /*003a*/ 	.short	(.L_697 - .L_696)
.L_696:
        /*003c*/ 	.word	0x00000000
        /*0040*/ 	.short	0x0007
        /*0042*/ 	.short	0x0038
        /*0044*/ 	.byte	0x00, 0xf5, 0x21, 0x00


	//----- nvinfo : EIATTR_KPARAM_INFO
	.align		4
.L_697:
        /*0048*/ 	.byte	0x04, 0x17
        /*004a*/ 	.short	(.L_699 - .L_698)
.L_698:
        /*004c*/ 	.word	0x00000000
        /*0050*/ 	.short	0x0006
        /*0052*/ 	.short	0x0030
        /*0054*/ 	.byte	0x00, 0xf0, 0x21, 0x00


	//----- nvinfo : EIATTR_KPARAM_INFO
	.align		4
.L_699:
        /*0058*/ 	.byte	0x04, 0x17
        /*005a*/ 	.short	(.L_701 - .L_700)
.L_700:
        /*005c*/ 	.word	0x00000000
        /*0060*/ 	.short	0x0005
        /*0062*/ 	.short	0x0028
        /*0064*/ 	.byte	0x00, 0xf0, 0x21, 0x00


	//----- nvinfo : EIATTR_KPARAM_INFO
	.align		4
.L_701:
        /*0068*/ 	.byte	0x04, 0x17
        /*006a*/ 	.short	(.L_703 - .L_702)
.L_702:
        /*006c*/ 	.word	0x00000000
        /*0070*/ 	.short	0x0004
        /*0072*/ 	.short	0x0020
        /*0074*/ 	.byte	0x00, 0xf0, 0x21, 0x00


	//----- nvinfo : EIATTR_KPARAM_INFO
	.align		4
.L_703:
        /*0078*/ 	.byte	0x04, 0x17
        /*007a*/ 	.short	(.L_705 - .L_704)
.L_704:
        /*007c*/ 	.word	0x00000000
        /*0080*/ 	.short	0x0003
        /*0082*/ 	.short	0x0018
        /*0084*/ 	.byte	0x00, 0xf0, 0x21, 0x00


	//----- nvinfo : EIATTR_KPARAM_INFO
	.align		4
.L_705:
        /*0088*/ 	.byte	0x04, 0x17
        /*008a*/ 	.short	(.L_707 - .L_706)
.L_706:
        /*008c*/ 	.word	0x00000000
        /*0090*/ 	.short	0x0002
        /*0092*/ 	.short	0x0010
        /*0094*/ 	.byte	0x00, 0xf0, 0x21, 0x00


	//----- nvinfo : EIATTR_KPARAM_INFO
	.align		4
.L_707:
        /*0098*/ 	.byte	0x04, 0x17
        /*009a*/ 	.short	(.L_709 - .L_708)
.L_708:
        /*009c*/ 	.word	0x00000000
        /*00a0*/ 	.short	0x0001
        /*00a2*/ 	.short	0x0008
        /*00a4*/ 	.byte	0x00, 0xf5, 0x21, 0x00


	//----- nvinfo : EIATTR_KPARAM_INFO
	.align		4
.L_709:
        /*00a8*/ 	.byte	0x04, 0x17
        /*00aa*/ 	.short	(.L_711 - .L_710)
.L_710:
        /*00ac*/ 	.word	0x00000000
        /*00b0*/ 	.short	0x0000
        /*00b2*/ 	.short	0x0000
        /*00b4*/ 	.byte	0x00, 0xf5, 0x21, 0x00


	//----- nvinfo : EIATTR_SPARSE_MMA_MASK
	.align		4
.L_711:
        /*00b8*/ 	.byte	0x03, 0x50
        /*00ba*/ 	.short	0x0000


	//----- nvinfo : EIATTR_MAXREG_COUNT
	.align		4
        /*00bc*/ 	.byte	0x03, 0x1b
        /*00be*/ 	.short	0x00ff


	//----- nvinfo : EIATTR_NUM_BARRIERS
	.align		4
        /*00c0*/ 	.byte	0x02, 0x4c
        /*00c2*/ 	.byte	0x01
	.zero		1


	//----- nvinfo : EIATTR_MERCURY_ISA_VERSION
	.align		4
        /*00c4*/ 	.byte	0x03, 0x5f
        /*00c6*/ 	.short	0x0101


	//----- nvinfo : EIATTR_COOP_GROUP_MASK_REGIDS
	.align		4
        /*00c8*/ 	.byte	0x04, 0x29
        /*00ca*/ 	.short	(.L_713 - .L_712)


	//   ....[0]....
.L_712:
        /*00cc*/ 	.word	0xffffffff


	//   ....[1]....
        /*00d0*/ 	.word	0xffffffff


	//   ....[2]....
        /*00d4*/ 	.word	0xffffffff


	//   ....[3]....
        /*00d8*/ 	.word	0xffffffff


	//   ....[4]....
        /*00dc*/ 	.word	0xffffffff


	//   ....[5]....
        /*00e0*/ 	.word	0xffffffff


	//   ....[6]....
        /*00e4*/ 	.word	0xffffffff


	//   ....[7]....
        /*00e8*/ 	.word	0xffffffff


	//   ....[8]....
        /*00ec*/ 	.word	0xffffffff


	//   ....[9]....
        /*00f0*/ 	.word	0xffffffff


	//----- nvinfo : EIATTR_COOP_GROUP_INSTR_OFFSETS
	.align		4
.L_713:
        /*00f4*/ 	.byte	0x04, 0x28
        /*00f6*/ 	.short	(.L_715 - .L_714)


	//   ....[0]....
.L_714:
        /*00f8*/ 	.word	0x00002460


	//   ....[1]....
        /*00fc*/ 	.word	0x00002490


	//   ....[2]....
        /*0100*/ 	.word	0x00002500


	//   ....[3]....
        /*0104*/ 	.word	0x00002550


	//   ....[4]....
        /*0108*/ 	.word	0x00002570


	//   ....[5]....
        /*010c*/ 	.word	0x00002910


	//   ....[6]....
        /*0110*/ 	.word	0x00002960


	//   ....[7]....
        /*0114*/ 	.word	0x000029b0


	//   ....[8]....
        /*0118*/ 	.word	0x000029f0


	//   ....[9]....
        /*011c*/ 	.word	0x00002a10


	//----- nvinfo : EIATTR_VRC_CTA_INIT_COUNT
	.align		4
.L_715:
        /*0120*/ 	.byte	0x02, 0x4a
	.zero		1
	.zero		1


	//----- nvinfo : EIATTR_EXIT_INSTR_OFFSETS
	.align		4
        /*0124*/ 	.byte	0x04, 0x1c
        /*0126*/ 	.short	(.L_717 - .L_716)


	//   ....[0]....
.L_716:
        /*0128*/ 	.word	0x00002ff0


	//   ....[1]....
        /*012c*/ 	.word	0x00003730


	//   ....[2]....
        /*0130*/ 	.word	0x00004870


	//----- nvinfo : EIATTR_CRS_STACK_SIZE
	.align		4
.L_717:
        /*0134*/ 	.byte	0x04, 0x1e
        /*0136*/ 	.short	(.L_719 - .L_718)
.L_718:
        /*0138*/ 	.word	0x00000000


	//----- nvinfo : EIATTR_CBANK_PARAM_SIZE
	.align		4
.L_719:
        /*013c*/ 	.byte	0x03, 0x19
        /*013e*/ 	.short	0x004c


	//----- nvinfo : EIATTR_PARAM_CBANK
	.align		4
        /*0140*/ 	.byte	0x04, 0x0a
        /*0142*/ 	.short	(.L_721 - .L_720)
	.align		4
.L_720:
        /*0144*/ 	.word	index@(.nv.constant0._ZN4vllm15rms_norm_kernelIN3c108BFloat16ELi8ELi4EEEvPT_PKS3_lllllS6_fii)
        /*0148*/ 	.short	0x0380
        /*014a*/ 	.short	0x004c


	//----- nvinfo : EIATTR_SW_WAR
	.align		4
.L_721:
        /*014c*/ 	.byte	0x04, 0x36
        /*014e*/ 	.short	(.L_723 - .L_722)
.L_722:
        /*0150*/ 	.word	0x00000008
.L_723:


//--------------------- .nv.info._ZN4vllm15rms_norm_kernelIN3c108BFloat16ELi16ELi4EEEvPT_PKS3_lllllS6_fii --------------------------
	.section	.nv.info._ZN4vllm15rms_norm_kernelIN3c108BFloat16ELi16ELi4EEEvPT_PKS3_lllllS6_fii,"",@"SHT_CUDA_INFO"
	.sectionflags	@""
	.align	4


	//----- nvinfo : EIATTR_CUDA_API_VERSION
	.align		4
        /*0000*/ 	.byte	0x04, 0x37
        /*0002*/ 	.short	(.L_725 - .L_724)
.L_724:
        /*0004*/ 	.word	0x00000082


	//----- nvinfo : EIATTR_KPARAM_INFO
	.align		4
.L_725:
        /*0008*/ 	.byte	0x04, 0x17
        /*000a*/ 	.short	(.L_727 - .L_726)
.L_726:
        /*000c*/ 	.word	0x00000000
        /*0010*/ 	.short	0x000a
        /*0012*/ 	.short	0x0048
        /*0014*/ 	.byte	0x00, 0xf0, 0x11, 0x00


	//----- nvinfo : EIATTR_KPARAM_INFO
	.align		4
.L_727:
        /*0018*/ 	.byte	0x04, 0x17
        /*001a*/ 	.short	(.L_729 - .L_728)
.L_728:
        /*001c*/ 	.word	0x00000000
        /*0020*/ 	.short	0x0009
        /*0022*/ 	.short	0x0044
        /*0024*/ 	.byte	0x00, 0xf0, 0x11, 0x00


	//----- nvinfo : EIATTR_KPARAM_INFO
	.align		4
.L_729:
        /*0028*/ 	.byte	0x04, 0x17
        /*002a*/ 	.short	(.L_731 - .L_730)
.L_730:
        /*002c*/ 	.word	0x00000000
        /*0030*/ 	.short	0x0008
        /*0032*/ 	.short	0x0040
        /*0034*/ 	.byte	0x00, 0xf0, 0x11, 0x00


	//----- nvinfo : EIATTR_KPARAM_INFO
	.align		4
.L_731:
        /*0038*/ 	.byte	0x04, 0x17
        /*003a*/ 	.short	(.L_733 - .L_732)
.L_732:
        /*003c*/ 	.word	0x00000000
        /*0040*/ 	.short	0x0007
        /*0042*/ 	.short	0x0038
        /*0044*/ 	.byte	0x00, 0xf5, 0x21, 0x00


	//----- nvinfo : EIATTR_KPARAM_INFO
	.align		4
.L_733:
        /*0048*/ 	.byte	0x04, 0x17
        /*004a*/ 	.short	(.L_735 - .L_734)
.L_734:
        /*004c*/ 	.word	0x00000000
        /*0050*/ 	.short	0x0006
        /*0052*/ 	.short	0x0030
        /*0054*/ 	.byte	0x00, 0xf0, 0x21, 0x00


	//----- nvinfo : EIATTR_KPARAM_INFO
	.align		4
.L_735:
        /*0058*/ 	.byte	0x04, 0x17
        /*005a*/ 	.short	(.L_737 - .L_736)
.L_736:
        /*005c*/ 	.word	0x00000000
        /*0060*/ 	.short	0x0005
        /*0062*/ 	.short	0x0028
        /*0064*/ 	.byte	0x00, 0xf0, 0x21, 0x00


	//----- nvinfo : EIATTR_KPARAM_INFO
	.align		4
.L_737:
        /*0068*/ 	.byte	0x04, 0x17
        /*006a*/ 	.short	(.L_739 - .L_738)
.L_738:
        /*006c*/ 	.word	0x00000000
        /*0070*/ 	.short	0x0004
        /*0072*/ 	.short	0x0020
        /*0074*/ 	.byte	0x00, 0xf0, 0x21, 0x00


	//----- nvinfo : EIATTR_KPARAM_INFO
	.align		4
.L_739:
        /*0078*/ 	.byte	0x04, 0x17
        /*007a*/ 	.short	(.L_741 - .L_740)
.L_740:
        /*007c*/ 	.word	0x00000000
        /*0080*/ 	.short	0x0003
        /*0082*/ 	.short	0x0018
        /*0084*/ 	.byte	0x00, 0xf0, 0x21, 0x00


	//----- nvinfo : EIATTR_KPARAM_INFO
	.align		4
.L_741:
        /*0088*/ 	.byte	0x04, 0x17
        /*008a*/ 	.short	(.L_743 - .L_742)
.L_742:
        /*008c*/ 	.word	0x00000000
        /*0090*/ 	.short	0x0002
        /*0092*/ 	.short	0x0010
        /*0094*/ 	.byte	0x00, 0xf0, 0x21, 0x00


	//----- nvinfo : EIATTR_KPARAM_INFO
	.align		4
.L_743:
        /*0098*/ 	.byte	0x04, 0x17
        /*009a*/ 	.short	(.L_745 - .L_744)
.L_744:
        /*009c*/ 	.word	0x00000000
        /*00a0*/ 	.short	0x0001
        /*00a2*/ 	.short	0x0008
        /*00a4*/ 	.byte	0x00, 0xf5, 0x21, 0x00


	//----- nvinfo : EIATTR_KPARAM_INFO
	.align		4
.L_745:
        /*00a8*/ 	.byte	0x04, 0x17
        /*00aa*/ 	.short	(.L_747 - .L_746)
.L_746:
        /*00ac*/ 	.word	0x00000000
        /*00b0*/ 	.short	0x0000
        /*00b2*/ 	.short	0x0000
        /*00b4*/ 	.byte	0x00, 0xf5, 0x21, 0x00


	//----- nvinfo : EIATTR_SPARSE_MMA_MASK
	.align		4
.L_747:
        /*00b8*/ 	.byte	0x03, 0x50
        /*00ba*/ 	.short	0x0000


	//----- nvinfo : EIATTR_MAXREG_COUNT
	.align		4
        /*00bc*/ 	.byte	0x03, 0x1b
        /*00be*/ 	.short	0x00ff


	//----- nvinfo : EIATTR_NUM_BARRIERS
	.align		4
        /*00c0*/ 	.byte	0x02, 0x4c
        /*00c2*/ 	.byte	0x01
	.zero		1


	//----- nvinfo : EIATTR_MERCURY_ISA_VERSION
	.align		4
        /*00c4*/ 	.byte	0x03, 0x5f
        /*00c6*/ 	.short	0x0101


	//----- nvinfo : EIATTR_COOP_GROUP_MASK_REGIDS
	.align		4
        /*00c8*/ 	.byte	0x04, 0x29
        /*00ca*/ 	.short	(.L_749 - .L_748)


	//   ....[0]....
.L_748:
        /*00cc*/ 	.word	0xffffffff


	//   ....[1]....
        /*00d0*/ 	.word	0xffffffff


	//   ....[2]....
        /*00d4*/ 	.word	0xffffffff


	//   ....[3]....
        /*00d8*/ 	.word	0xffffffff


	//   ....[4]....
        /*00dc*/ 	.word	0xffffffff


	//   ....[5]....
        /*00e0*/ 	.word	0xffffffff


	//   ....[6]....
        /*00e4*/ 	.word	0xffffffff


	//   ....[7]....
        /*00e8*/ 	.word	0xffffffff


	//   ....[8]....
        /*00ec*/ 	.word	0xffffffff


	//   ....[9]....
        /*00f0*/ 	.word	0xffffffff


	//----- nvinfo : EIATTR_COOP_GROUP_INSTR_OFFSETS
	.align		4
.L_749:
        /*00f4*/ 	.byte	0x04, 0x28
        /*00f6*/ 	.short	(.L_751 - .L_750)


	//   ....[0]....
.L_750:
        /*00f8*/ 	.word	0x00002450


	//   ....[1]....
        /*00fc*/ 	.word	0x00002480


	//   ....[2]....
        /*0100*/ 	.word	0x00002500


	//   ....[3]....
        /*0104*/ 	.word	0x00002540


	//   ....[4]....
        /*0108*/ 	.word	0x00002560


	//   ....[5]....
        /*010c*/ 	.word	0x00002900


	//   ....[6]....
        /*0110*/ 	.word	0x00002960


	//   ....[7]....
        /*0114*/ 	.word	0x000029b0


	//   ....[8]....
        /*0118*/ 	.word	0x000029e0


	//   ....[9]....
        /*011c*/ 	.word	0x00002a00


	//----- nvinfo : EIATTR_VRC_CTA_INIT_COUNT
	.align		4
.L_751:
        /*0120*/ 	.byte	0x02, 0x4a
	.zero		1
	.zero		1


	//----- nvinfo : EIATTR_EXIT_INSTR_OFFSETS
	.align		4
        /*0124*/ 	.byte	0x04, 0x1c
        /*0126*/ 	.short	(.L_753 - .L_752)


	//   ....[0]....
.L_752:
        /*0128*/ 	.word	0x00002fd0


	//   ....[1]....
        /*012c*/ 	.word	0x00003a70


	//   ....[2]....
        /*0130*/ 	.word	0x00004b40


	//----- nvinfo : EIATTR_CRS_STACK_SIZE
	.align		4
.L_753:
        /*0134*/ 	.byte	0x04, 0x1e
        /*0136*/ 	.short	(.L_755 - .L_754)
.L_754:
        /*0138*/ 	.word	0x00000000


	//----- nvinfo : EIATTR_CBANK_PARAM_SIZE
	.align		4
.L_755:
        /*013c*/ 	.byte	0x03, 0x19
        /*013e*/ 	.short	0x004c


	//----- nvinfo : EIATTR_PARAM_CBANK
	.align		4
        /*0140*/ 	.byte	0x04, 0x0a
        /*0142*/ 	.short	(.L_757 - .L_756)
	.align		4
.L_756:
        /*0144*/ 	.word	index@(.nv.constant0._ZN4vllm15rms_norm_kernelIN3c108BFloat16ELi16ELi4EEEvPT_PKS3_lllllS6_fii)
        /*0148*/ 	.short	0x0380
        /*014a*/ 	.short	0x004c


	//----- nvinfo : EIATTR_SW_WAR
	.align		4
.L_757:
        /*014c*/ 	.byte	0x04, 0x36
        /*014e*/ 	.short	(.L_759 - .L_758)
.L_758:
        /*0150*/ 	.word	0x00000008
.L_759:


//--------------------- .nv.info._ZN4vllm15rms_norm_kernelIN3c104HalfELi1ELi4EEEvPT_PKS3_lllllS6_fii --------------------------
	.section	.nv.info._ZN4vllm15rms_norm_kernelIN3c104HalfELi1ELi4EEEvPT_PKS3_lllllS6_fii,"",@"SHT_CUDA_INFO"
	.sectionflags	@""
	.align	4


	//----- nvinfo : EIATTR_CUDA_API_VERSION
	.align		4
        /*0000*/ 	.byte	0x04, 0x37
        /*0002*/ 	.short	(.L_761 - .L_760)
.L_760:
        /*0004*/ 	.word	0x00000082


	//----- nvinfo : EIATTR_KPARAM_INFO
	.align		4
.L_761:
        /*0008*/ 	.byte	0x04, 0x17
        /*000a*/ 	.short	(.L_763 - .L_762)
.L_762:
        /*000c*/ 	.word	0x00000000
        /*0010*/ 	.short	0x000a
        /*0012*/ 	.short	0x0048
        /*0014*/ 	.byte	0x00, 0xf0, 0x11, 0x00


	//----- nvinfo : EIATTR_KPARAM_INFO
	.align		4
.L_763:
        /*0018*/ 	.byte	0x04, 0x17
        /*001a*/ 	.short	(.L_765 - .L_764)
.L_764:
        /*001c*/ 	.word	0x00000000
        /*0020*/ 	.short	0x0009
        /*0022*/ 	.short	0x0044
        /*0024*/ 	.byte	0x00, 0xf0, 0x11, 0x00


	//----- nvinfo : EIATTR_KPARAM_INFO
	.align		4
.L_765:
        /*0028*/ 	.byte	0x04, 0x17
        /*002a*/ 	.short	(.L_767 - .L_766)
.L_766:
        /*002c*/ 	.word	0x00000000
        /*0030*/ 	.short	0x0008
        /*0032*/ 	.short	0x0040
        /*0034*/ 	.byte	0x00, 0xf0, 0x11, 0x00


	//----- nvinfo : EIATTR_KPARAM_INFO
	.align		4
.L_767:
        /*0038*/ 	.byte	0x04, 0x17
        /*003a*/ 	.short	(.L_769 - .L_768)
.L_768:
        /*003c*/ 	.word	0x00000000
        /*0040*/ 	.short	0x0007
        /*0042*/ 	.short	0x0038
        /*0044*/ 	.byte	0x00, 0xf5, 0x21, 0x00


	//----- nvinfo : EIATTR_KPARAM_INFO
	.align		4
.L_769:
        /*0048*/ 	.byte	0x04, 0x17
        /*004a*/ 	.short	(.L_771 - .L_770)
.L_770:
        /*004c*/ 	.word	0x00000000
        /*0050*/ 	.short	0x0006
        /*0052*/ 	.short	0x0030
        /*0054*/ 	.byte	0x00, 0xf0, 0x21, 0x00


	//----- nvinfo : EIATTR_KPARAM_INFO
	.align		4
.L_771:
        /*0058*/ 	.byte	0x04, 0x17
        /*005a*/ 	.short	(.L_773 - .L_772)
.L_772:
        /*005c*/ 	.word	0x00000000
        /*0060*/ 	.short	0x0005
        /*0062*/ 	.short	0x0028
        /*0064*/ 	.byte	0x00, 0xf0, 0x21, 0x00


	//----- nvinfo : EIATTR_KPARAM_INFO
	.align		4
.L_773:
        /*0068*/ 	.byte	0x04, 0x17
        /*006a*/ 	.short	(.L_775 - .L_774)
.L_774:
        /*006c*/ 	.word	0x00000000
        /*0070*/ 	.short	0x0004
        /*0072*/ 	.short	0x0020
        /*0074*/ 	.byte	0x00, 0xf0, 0x21, 0x00


	//----- nvinfo : EIATTR_KPARAM_INFO
	.align		4
.L_775:
        /*0078*/ 	.byte	0x04, 0x17
        /*007a*/ 	.short	(.L_777 - .L_776)
.L_776:
        /*007c*/ 	.word	0x00000000
        /*0080*/ 	.short	0x0003
        /*0082*/ 	.short	0x0018
        /*0084*/ 	.byte	0x00, 0xf0, 0x21, 0x00


	//----- nvinfo : EIATTR_KPARAM_INFO
	.align		4
.L_777:
        /*0088*/ 	.byte	0x04, 0x17
        /*008a*/ 	.short	(.L_779 - .L_778)
.L_778:
        /*008c*/ 	.word	0x00000000
        /*0090*/ 	.short	0x0002
        /*0092*/ 	.short	0x0010
        /*0094*/ 	.byte	0x00, 0xf0, 0x21, 0x00


	//----- nvinfo : EIATTR_KPARAM_INFO
	.align		4
.L_779:
        /*0098*/ 	.byte	0x04, 0x17
        /*009a*/ 	.short	(.L_781 - .L_780)
.L_780:
        /*009c*/ 	.word	0x00000000
        /*00a0*/ 	.short	0x0001
        /*00a2*/ 	.short	0x0008
        /*00a4*/ 	.byte	0x00, 0xf5, 0x21, 0x00


	//----- nvinfo : EIATTR_KPARAM_INFO
	.align		4
.L_781:
        /*00a8*/ 	.byte	0x04, 0x17
        /*00aa*/ 	.short	(.L_783 - .L_782)
.L_782:
        /*00ac*/ 	.word	0x00000000
        /*00b0*/ 	.short	0x0000
        /*00b2*/ 	.short	0x0000
        /*00b4*/ 	.byte	0x00, 0xf5, 0x21, 0x00


	//----- nvinfo : EIATTR_SPARSE_MMA_MASK
	.align		4
.L_783:
        /*00b8*/ 	.byte	0x03, 0x50
        /*00ba*/ 	.short	0x0000


	//----- nvinfo : EIATTR_MAXREG_COUNT
	.align		4
        /*00bc*/ 	.byte	0x03, 0x1b
        /*00be*/ 	.short	0x00ff


	//----- nvinfo : EIATTR_NUM_BARRIERS
	.align		4
        /*00c0*/ 	.byte	0x02, 0x4c
        /*00c2*/ 	.byte	0x01
	.zero		1


	//----- nvinfo : EIATTR_MERCURY_ISA_VERSION
	.align		4
        /*00c4*/ 	.byte	0x03, 0x5f
        /*00c6*/ 	.short	0x0101


	//----- nvinfo : EIATTR_COOP_GROUP_MASK_REGIDS
	.align		4
        /*00c8*/ 	.byte	0x04, 0x29
        /*00ca*/ 	.short	(.L_785 - .L_784)


	//   ....[0]....
.L_784:
        /*00cc*/ 	.word	0xffffffff


	//   ....[1]....
        /*00d0*/ 	.word	0xffffffff


	//   ....[2]....
        /*00d4*/ 	.word	0xffffffff


	//   ....[3]....
        /*00d8*/ 	.word	0xffffffff


	//   ....[4]....
        /*00dc*/ 	.word	0xffffffff


	//   ....[5]....
        /*00e0*/ 	.word	0xffffffff


	//   ....[6]....
        /*00e4*/ 	.word	0xffffffff


	//   ....[7]....
        /*00e8*/ 	.word	0xffffffff


	//   ....[8]....
        /*00ec*/ 	.word	0xffffffff


	//   ....[9]....
        /*00f0*/ 	.word	0xffffffff


	//----- nvinfo : EIATTR_COOP_GROUP_INSTR_OFFSETS
	.align		4
.L_785:
        /*00f4*/ 	.byte	0x04, 0x28
        /*00f6*/ 	.short	(.L_787 - .L_786)


	//   ....[0]....
.L_786:
        /*00f8*/ 	.word	0x00001190


	//   ....[1]....
        /*00fc*/ 	.word	0x000011c0


	//   ....[2]....
        /*0100*/ 	.word	0x00001240


	//   ....[3]....
        /*0104*/ 	.word	0x00001280


	//   ....[4]....
        /*0108*/ 	.word	0x000012a0


	//   ....[5]....
        /*010c*/ 	.word	0x00001640


	//   ....[6]....
        /*0110*/ 	.word	0x000016a0


	//   ....[7]....
        /*0114*/ 	.word	0x000016f0


	//   ....[8]....
        /*0118*/ 	.word	0x00001720


	//   ....[9]....
        /*011c*/ 	.word	0x00001740


	//----- nvinfo : EIATTR_VRC_CTA_INIT_COUNT
	.align		4
.L_787:
        /*0120*/ 	.byte	0x02, 0x4a
	.zero		1
	.zero		1


	//----- nvinfo : EIATTR_EXIT_INSTR_OFFSETS
	.align		4
        /*0124*/ 	.byte	0x04, 0x1c
        /*0126*/ 	.short	(.L_789 - .L_788)


	//   ....[0]....
.L_788:
        /*0128*/ 	.word	0x00001cf0


	//   ....[1]....
        /*012c*/ 	.word	0x00001e70


	//----- nvinfo : EIATTR_CRS_STACK_SIZE
	.align		4
.L_789:
        /*0130*/ 	.byte	0x04, 0x1e
        /*0132*/ 	.short	(.L_791 - .L_790)
.L_790:
        /*0134*/ 	.word	0x00000000


	//----- nvinfo : EIATTR_CBANK_PARAM_SIZE
	.align		4
.L_791:
        /*0138*/ 	.byte	0x03, 0x19
        /*013a*/ 	.short	0x004c


	//----- nvinfo : EIATTR_PARAM_CBANK
	.align		4
        /*013c*/ 	.byte	0x04, 0x0a
        /*013e*/ 	.short	(.L_793 - .L_792)
	.align		4
.L_792:
        /*0140*/ 	.word	index@(.nv.constant0._ZN4vllm15rms_norm_kernelIN3c104HalfELi1ELi4EEEvPT_PKS3_lllllS6_fii)
        /*0144*/ 	.short	0x0380
        /*0146*/ 	.short	0x004c


	//----- nvinfo : EIATTR_SW_WAR
	.align		4
.L_793:
        /*0148*/ 	.byte	0x04, 0x36
        /*014a*/ 	.short	(.L_795 - .L_794)
.L_794:
        /*014c*/ 	.word	0x00000008
.L_795:


//--------------------- .nv.info._ZN4vllm15rms_norm_kernelIN3c104HalfELi2ELi4EEEvPT_PKS3_lllllS6_fii --------------------------
	.section	.nv.info._ZN4vllm15rms_norm_kernelIN3c104HalfELi2ELi4EEEvPT_PKS3_lllllS6_fii,"",@"SHT_CUDA_INFO"
	.sectionflags	@""
	.align	4


	//----- nvinfo : EIATTR_CUDA_API_VERSION
	.align		4
        /*0000*/ 	.byte	0x04, 0x37
        /*0002*/ 	.short	(.L_797 - .L_796)
.L_796:
        /*0004*/ 	.word	0x00000082


	//----- nvinfo : EIATTR_KPARAM_INFO
	.align		4
.L_797:
        /*0008*/ 	.byte	0x04, 0x17
        /*000a*/ 	.short	(.L_799 - .L_798)
.L_798:
        /*000c*/ 	.word	0x00000000
        /*0010*/ 	.short	0x000a
        /*0012*/ 	.short	0x0048
        /*0014*/ 	.byte	0x00, 0xf0, 0x11, 0x00


	//----- nvinfo : EIATTR_KPARAM_INFO
	.align		4
.L_799:
        /*0018*/ 	.byte	0x04, 0x17
        /*001a*/ 	.short	(.L_801 - .L_800)
.L_800:
        /*001c*/ 	.word	0x00000000
        /*0020*/ 	.short	0x0009
        /*0022*/ 	.short	0x0044
        /*0024*/ 	.byte	0x00, 0xf0, 0x11, 0x00


	//----- nvinfo : EIATTR_KPARAM_INFO
	.align		4
.L_801:
        /*0028*/ 	.byte	0x04, 0x17
        /*002a*/ 	.short	(.L_803 - .L_802)
.L_802:
        /*002c*/ 	.word	0x00000000
        /*0030*/ 	.short	0x0008
        /*0032*/ 	.short	0x0040
        /*0034*/ 	.byte	0x00, 0xf0, 0x11, 0x00


	//----- nvinfo : EIATTR_KPARAM_INFO
	.align		4
.L_803:
        /*0038*/ 	.byte	0x04, 0x17
        /*003a*/ 	.short	(.L_805 - .L_804)
.L_804:
        /*003c*/ 	.word	0x00000000
        /*0040*/ 	.short	0x0007
        /*0042*/ 	.short	0x0038
        /*0044*/ 	.byte	0x00, 0xf5, 0x21, 0x00


	//----- nvinfo : EIATTR_KPARAM_INFO
	.align		4
.L_805:
        /*0048*/ 	.byte	0x04, 0x17
        /*004a*/ 	.short	(.L_807 - .L_806)
.L_806:
        /*004c*/ 	.word	0x00000000
        /*0050*/ 	.short	0x0006
        /*0052*/ 	.short	0x0030
        /*0054*/ 	.byte	0x00, 0xf0, 0x21, 0x00


	//----- nvinfo : EIATTR_KPARAM_INFO
	.align		4
.L_807:
        /*0058*/ 	.byte	0x04, 0x17
        /*005a*/ 	.short	(.L_809 - .L_808)
.L_808:
        /*005c*/ 	.word	0x00000000
        /*0060*/ 	.short	0x0005
        /*0062*/ 	.short	0x0028
        /*0064*/ 	.byte	0x00, 0xf0, 0x21, 0x00


	//----- nvinfo : EIATTR_KPARAM_INFO
	.align		4
.L_809:
        /*0068*/ 	.byte	0x04, 0x17
        /*006a*/ 	.short	(.L_811 - .L_810)
.L_810:
        /*006c*/ 	.word	0x00000000
        /*0070*/ 	.short	0x0004
        /*0072*/ 	.short	0x0020
        /*0074*/ 	.byte	0x00, 0xf0, 0x21, 0x00


	//----- nvinfo : EIATTR_KPARAM_INFO
	.align		4
.L_811:
        /*0078*/ 	.byte	0x04, 0x17
        /*007a*/ 	.short	(.L_813 - .L_812)
.L_812:
        /*007c*/ 	.word	0x00000000
        /*0080*/ 	.short	0x0003
        /*0082*/ 	.short	0x0018
        /*0084*/ 	.byte	0x00, 0xf0, 0x21, 0x00


	//----- nvinfo : EIATTR_KPARAM_INFO
	.align		4
.L_813:
        /*0088*/ 	.byte	0x04, 0x17
        /*008a*/ 	.short	(.L_815 - .L_814)
.L_814:
        /*008c*/ 	.word	0x00000000
        /*0090*/ 	.short	0x0002
        /*0092*/ 	.short	0x0010
        /*0094*/ 	.byte	0x00, 0xf0, 0x21, 0x00


	//----- nvinfo : EIATTR_KPARAM_INFO
	.align		4
.L_815:
        /*0098*/ 	.byte	0x04, 0x17
        /*009a*/ 	.short	(.L_817 - .L_816)
.L_816:
        /*009c*/ 	.word	0x00000000
        /*00a0*/ 	.short	0x0001
        /*00a2*/ 	.short	0x0008
        /*00a4*/ 	.byte	0x00, 0xf5, 0x21, 0x00


	//----- nvinfo : EIATTR_KPARAM_INFO
	.align		4
.L_817:
        /*00a8*/ 	.byte	0x04, 0x17
        /*00aa*/ 	.short	(.L_819 - .L_818)
.L_818:
        /*00ac*/ 	.word	0x00000000
        /*00b0*/ 	.short	0x0000
        /*00b2*/ 	.short	0x0000
        /*00b4*/ 	.byte	0x00, 0xf5, 0x21, 0x00


	//----- nvinfo : EIATTR_SPARSE_MMA_MASK
	.align		4
.L_819:
        /*00b8*/ 	.byte	0x03, 0x50
        /*00ba*/ 	.short	0x0000


	//----- nvinfo : EIATTR_MAXREG_COUNT
	.align		4
        /*00bc*/ 	.byte	0x03, 0x1b
        /*00be*/ 	.short	0x00ff


	//----- nvinfo : EIATTR_NUM_BARRIERS
	.align		4
        /*00c0*/ 	.byte	0x02, 0x4c
        /*00c2*/ 	.byte	0x01
	.zero		1


	//----- nvinfo : EIATTR_MERCURY_ISA_VERSION
	.align		4
        /*00c4*/ 	.byte	0x03, 0x5f
        /*00c6*/ 	.short	0x0101


	//----- nvinfo : EIATTR_COOP_GROUP_MASK_REGIDS
	.align		4
        /*00c8*/ 	.byte	0x04, 0x29
        /*00ca*/ 	.short	(.L_821 - .L_820)


	//   ....[0]....
.L_820:
        /*00cc*/ 	.word	0xffffffff


	//   ....[1]....
        /*00d0*/ 	.word	0xffffffff


	//   ....[2]....
        /*00d4*/ 	.word	0xffffffff


	//   ....[3]....
        /*00d8*/ 	.word	0xffffffff


	//   ....[4]....
        /*00dc*/ 	.word	0xffffffff


	//   ....[5]....
        /*00e0*/ 	.word	0xffffffff


	//   ....[6]....
        /*00e4*/ 	.word	0xffffffff


	//   ....[7]....
        /*00e8*/ 	.word	0xffffffff


	//   ....[8]....
        /*00ec*/ 	.word	0xffffffff


	//   ....[9]....
        /*00f0*/ 	.word	0xffffffff


	//----- nvinfo : EIATTR_COOP_GROUP_INSTR_OFFSETS
	.align		4
.L_821:
        /*00f4*/ 	.byte	0x04, 0x28
        /*00f6*/ 	.short	(.L_823 - .L_822)


	//   ....[0]....
.L_822:
        /*00f8*/ 	.word	0x000018d0


	//   ....[1]....
        /*00fc*/ 	.word	0x00001900


	//   ....[2]....
        /*0100*/ 	.word	0x00001970


	//   ....[3]....
        /*0104*/ 	.word	0x000019c0


	//   ....[4]....
        /*0108*/ 	.word	0x000019e0


	//   ....[5]....
        /*010c*/ 	.word	0x00001d80


	//   ....[6]....
        /*0110*/ 	.word	0x00001dd0


	//   ....[7]....
        /*0114*/ 	.word	0x00001e20


	//   ....[8]....
        /*0118*/ 	.word	0x00001e60


	//   ....[9]....
        /*011c*/ 	.word	0x00001e80


	//----- nvinfo : EIATTR_VRC_CTA_INIT_COUNT
	.align		4
.L_823:
        /*0120*/ 	.byte	0x02, 0x4a
	.zero		1
	.zero		1


	//----- nvinfo : EIATTR_EXIT_INSTR_OFFSETS
	.align		4
        /*0124*/ 	.byte	0x04, 0x1c
        /*0126*/ 	.short	(.L_825 - .L_824)


	//   ....[0]....
.L_824:
        /*0128*/ 	.word	0x00002450


	//   ....[1]....
        /*012c*/ 	.word	0x000028a0


	//   ....[2]....
        /*0130*/ 	.word	0x00002e20


	//----- nvinfo : EIATTR_CRS_STACK_SIZE
	.align		4
.L_825:
        /*0134*/ 	.byte	0x04, 0x1e
        /*0136*/ 	.short	(.L_827 - .L_826)
.L_826:
        /*0138*/ 	.word	0x00000000


	//----- nvinfo : EIATTR_CBANK_PARAM_SIZE
	.align		4
.L_827:
        /*013c*/ 	.byte	0x03, 0x19
        /*013e*/ 	.short	0x004c


	//----- nvinfo : EIATTR_PARAM_CBANK
	.align		4
        /*0140*/ 	.byte	0x04, 0x0a
        /*0142*/ 	.short	(.L_829 - .L_828)
	.align		4
.L_828:
        /*0144*/ 	.word	index@(.nv.constant0._ZN4vllm15rms_norm_kernelIN3c104HalfELi2ELi4EEEvPT_PKS3_lllllS6_fii)
        /*0148*/ 	.short	0x0380
        /*014a*/ 	.short	0x004c


	//----- nvinfo : EIATTR_SW_WAR
	.align		4
.L_829:
        /*014c*/ 	.byte	0x04, 0x36
        /*014e*/ 	.short	(.L_831 - .L_830)
.L_830:
        /*0150*/ 	.word	0x00000008
.L_831:


//--------------------- .nv.info._ZN4vllm15rms_norm_kernelIN3c104HalfELi4ELi4EEEvPT_PKS3_lllllS6_fii --------------------------
	.section	.nv.info._ZN4vllm15rms_norm_kernelIN3c104HalfELi4ELi4EEEvPT_PKS3_lllllS6_fii,"",@"SHT_CUDA_INFO"
	.sectionflags	@""
	.align	4


	//----- nvinfo : EIATTR_CUDA_API_VERSION
	.align		4
        /*0000*/ 	.byte	0x04, 0x37
        /*0002*/ 	.short	(.L_833 - .L_832)
.L_832:
        /*0004*/ 	.word	0x00000082


	//----- nvinfo : EIATTR_KPARAM_INFO
	.align		4
.L_833:
        /*0008*/ 	.byte	0x04, 0x17
        /*000a*/ 	.short	(.L_835 - .L_834)
.L_834:
        /*000c*/ 	.word	0x00000000
        /*0010*/ 	.short	0x000a
        /*0012*/ 	.short	0x0048
        /*0014*/ 	.byte	0x00, 0xf0, 0x11, 0x00


	//----- nvinfo : EIATTR_KPARAM_INFO
	.align		4
.L_835:
        /*0018*/ 	.byte	0x04, 0x17
        /*001a*/ 	.short	(.L_837 - .L_836)
.L_836:
        /*001c*/ 	.word	0x00000000
        /*0020*/ 	.short	0x0009
        /*0022*/ 	.short	0x0044
        /*0024*/ 	.byte	0x00, 0xf0, 0x11, 0x00


	//----- nvinfo : EIATTR_KPARAM_INFO
	.align		4
.L_837:
        /*0028*/ 	.byte	0x04, 0x17
        /*002a*/ 	.short	(.L_839 - .L_838)
.L_838:
        /*002c*/ 	.word	0x00000000
        /*0030*/ 	.short	0x0008
        /*0032*/ 	.short	0x0040
        /*0034*/ 	.byte	0x00, 0xf0, 0x11, 0x00


	//----- nvinfo : EIATTR_KPARAM_INFO
	.align		4
.L_839:
        /*0038*/ 	.byte	0x04, 0x17
        /*003a*/ 	.short	(.L_841 - .L_840)
.L_840:
        /*003c*/ 	.word	0x00000000
        /*0040*/ 	.short	0x0007
        /*0042*/ 	.short	0x0038
        /*0044*/ 	.byte	0x00, 0xf5, 0x21, 0x00


	//----- nvinfo : EIATTR_KPARAM_INFO
	.align		4
.L_841:
        /*0048*/ 	.byte	0x04, 0x17
        /*004a*/ 	.short	(.L_843 - .L_842)
.L_842:
        /*004c*/ 	.word	0x00000000
        /*0050*/ 	.short	0x0006
        /*0052*/ 	.short	0x0030
        /*0054*/ 	.byte	0x00, 0xf0, 0x21, 0x00


	//----- nvinfo : EIATTR_KPARAM_INFO
	.align		4
.L_843:
        /*0058*/ 	.byte	0x04, 0x17
        /*005a*/ 	.short	(.L_845 - .L_844)
.L_844:
        /*005c*/ 	.word	0x00000000
        /*0060*/ 	.short	0x0005
        /*0062*/ 	.short	0x0028
        /*0064*/ 	.byte	0x00, 0xf0, 0x21, 0x00


	//----- nvinfo : EIATTR_KPARAM_INFO
	.align		4
.L_845:
        /*0068*/ 	.byte	0x04, 0x17
        /*006a*/ 	.short	(.L_847 - .L_846)
.L_846:
        /*006c*/ 	.word	0x00000000
        /*0070*/ 	.short	0x0004
        /*0072*/ 	.short	0x0020
        /*0074*/ 	.byte	0x00, 0xf0, 0x21, 0x00


	//----- nvinfo : EIATTR_KPARAM_INFO
	.align		4
.L_847:
        /*0078*/ 	.byte	0x04, 0x17
        /*007a*/ 	.short	(.L_849 - .L_848)
.L_848:
        /*007c*/ 	.word	0x00000000
        /*0080*/ 	.short	0x0003
        /*0082*/ 	.short	0x0018
        /*0084*/ 	.byte	0x00, 0xf0, 0x21, 0x00


	//----- nvinfo : EIATTR_KPARAM_INFO
	.align		4
.L_849:
        /*0088*/ 	.byte	0x04, 0x17
        /*008a*/ 	.short	(.L_851 - .L_850)
.L_850:
        /*008c*/ 	.word	0x00000000
        /*0090*/ 	.short	0x0002
        /*0092*/ 	.short	0x0010
        /*0094*/ 	.byte	0x00, 0xf0, 0x21, 0x00


	//----- nvinfo : EIATTR_KPARAM_INFO
	.align		4
.L_851:
        /*0098*/ 	.byte	0x04, 0x17
        /*009a*/ 	.short	(.L_853 - .L_852)
.L_852:
        /*009c*/ 	.word	0x00000000
        /*00a0*/ 	.short	0x0001
        /*00a2*/ 	.short	0x0008
        /*00a4*/ 	.byte	0x00, 0xf5, 0x21, 0x00


	//----- nvinfo : EIATTR_KPARAM_INFO
	.align		4
.L_853:
        /*00a8*/ 	.byte	0x04, 0x17
        /*00aa*/ 	.short	(.L_855 - .L_854)
.L_854:
        /*00ac*/ 	.word	0x00000000
        /*00b0*/ 	.short	0x0000
        /*00b2*/ 	.short	0x0000
        /*00b4*/ 	.byte	0x00, 0xf5, 0x21, 0x00


	//----- nvinfo : EIATTR_SPARSE_MMA_MASK
	.align		4
.L_855:
        /*00b8*/ 	.byte	0x03, 0x50
        /*00ba*/ 	.short	0x0000


	//----- nvinfo : EIATTR_MAXREG_COUNT
	.align		4
        /*00bc*/ 	.byte	0x03, 0x1b
        /*00be*/ 	.short	0x00ff


	//----- nvinfo : EIATTR_NUM_BARRIERS
	.align		4
        /*00c0*/ 	.byte	0x02, 0x4c
        /*00c2*/ 	.byte	0x01
	.zero		1


	//----- nvinfo : EIATTR_MERCURY_ISA_VERSION
	.align		4
        /*00c4*/ 	.byte	0x03, 0x5f
        /*00c6*/ 	.short	0x0101


	//----- nvinfo : EIATTR_COOP_GROUP_MASK_REGIDS
	.align		4
        /*00c8*/ 	.byte	0x04, 0x29
        /*00ca*/ 	.short	(.L_857 - .L_856)


	//   ....[0]....
.L_856:
        /*00cc*/ 	.word	0xffffffff


	//   ....[1]....
        /*00d0*/ 	.word	0xffffffff


	//   ....[2]....
        /*00d4*/ 	.word	0xffffffff


	//   ....[3]....
        /*00d8*/ 	.word	0xffffffff


	//   ....[4]....
        /*00dc*/ 	.word	0xffffffff


	//   ....[5]....
        /*00e0*/ 	.word	0xffffffff


	//   ....[6]....
        /*00e4*/ 	.word	0xffffffff


	//   ....[7]....
        /*00e8*/ 	.word	0xffffffff


	//   ....[8]....
        /*00ec*/ 	.word	0xffffffff


	//   ....[9]....
        /*00f0*/ 	.word	0xffffffff


	//----- nvinfo : EIATTR_COOP_GROUP_INSTR_OFFSETS
	.align		4
.L_857:
        /*00f4*/ 	.byte	0x04, 0x28
        /*00f6*/ 	.short	(.L_859 - .L_858)


	//   ....[0]....
.L_858:
        /*00f8*/ 	.word	0x00001cf0


	//   ....[1]....
        /*00fc*/ 	.word	0x00001d20


	//   ....[2]....
        /*0100*/ 	.word	0x00001da0


	//   ....[3]....
        /*0104*/ 	.word	0x00001de0


	//   ....[4]....
        /*0108*/ 	.word	0x00001e00


	//   ....[5]....
        /*010c*/ 	.word	0x000021a0


	//   ....[6]....
        /*0110*/ 	.word	0x00002200


	//   ....[7]....
        /*0114*/ 	.word	0x00002250


	//   ....[8]....
        /*0118*/ 	.word	0x00002280


	//   ....[9]....
        /*011c*/ 	.word	0x000022a0


	//----- nvinfo : EIATTR_VRC_CTA_INIT_COUNT
	.align		4
.L_859:
        /*0120*/ 	.byte	0x02, 0x4a
	.zero		1
	.zero		1


	//----- nvinfo : EIATTR_EXIT_INSTR_OFFSETS
	.align		4
        /*0124*/ 	.byte	0x04, 0x1c
        /*0126*/ 	.short	(.L_861 - .L_860)


	//   ....[0]....
.L_860:
        /*0128*/ 	.word	0x00002880


	//   ....[1]....
        /*012c*/ 	.word	0x00002da0


	//   ....[2]....
        /*0130*/ 	.word	0x00003660


	//----- nvinfo : EIATTR_CRS_STACK_SIZE
	.align		4
.L_861:
        /*0134*/ 	.byte	0x04, 0x1e
        /*0136*/ 	.short	(.L_863 - .L_862)
.L_862:
        /*0138*/ 	.word	0x00000000


	//----- nvinfo : EIATTR_CBANK_PARAM_SIZE
	.align		4
.L_863:
        /*013c*/ 	.byte	0x03, 0x19
        /*013e*/ 	.short	0x004c


	//----- nvinfo : EIATTR_PARAM_CBANK
	.align		4
        /*0140*/ 	.byte	0x04, 0x0a
        /*0142*/ 	.short	(.L_865 - .L_864)
	.align		4
.L_864:
        /*0144*/ 	.word	index@(.nv.constant0._ZN4vllm15rms_norm_kernelIN3c104HalfELi4ELi4EEEvPT_PKS3_lllllS6_fii)
        /*0148*/ 	.short	0x0380
        /*014a*/ 	.short	0x004c


	//----- nvinfo : EIATTR_SW_WAR
	.align		4
.L_865:
        /*014c*/ 	.byte	0x04, 0x36
        /*014e*/ 	.short	(.L_867 - .L_866)
.L_866:
        /*0150*/ 	.word	0x00000008
.L_867:


//--------------------- .nv.info._ZN4vllm15rms_norm_kernelIN3c104HalfELi8ELi4EEEvPT_PKS3_lllllS6_fii --------------------------
	.section	.nv.info._ZN4vllm15rms_norm_kernelIN3c104HalfELi8ELi4EEEvPT_PKS3_lllllS6_fii,"",@"SHT_CUDA_INFO"
	.sectionflags	@""
	.align	4


	//----- nvinfo : EIATTR_CUDA_API_VERSION
	.align		4
        /*0000*/ 	.byte	0x04, 0x37
        /*0002*/ 	.short	(.L_869 - .L_868)
.L_868:
        /*0004*/ 	.word	0x00000082


	//----- nvinfo : EIATTR_KPARAM_INFO
	.align		4
.L_869:
        /*0008*/ 	.byte	0x04, 0x17
        /*000a*/ 	.short	(.L_871 - .L_870)
.L_870:
        /*000c*/ 	.word	0x00000000
        /*0010*/ 	.short	0x000a
        /*0012*/ 	.short	0x0048
        /*0014*/ 	.byte	0x00, 0xf0, 0x11, 0x00


	//----- nvinfo : EIATTR_KPARAM_INFO
	.align		4
.L_871:
        /*0018*/ 	.byte	0x04, 0x17
        /*001a*/ 	.short	(.L_873 - .L_872)
.L_872:
        /*001c*/ 	.word	0x00000000
        /*0020*/ 	.short	0x0009
        /*0022*/ 	.short	0x0044
        /*0024*/ 	.byte	0x00, 0xf0, 0x11, 0x00


	//----- nvinfo : EIATTR_KPARAM_INFO
	.align		4
.L_873:
        /*0028*/ 	.byte	0x04, 0x17
        /*002a*/ 	.short	(.L_875 - .L_874)
.L_874:
        /*002c*/ 	.word	0x00000000
        /*0030*/ 	.short	0x0008
        /*0032*/ 	.short	0x0040
        /*0034*/ 	.byte	0x00, 0xf0, 0x11, 0x00


	//----- nvinfo : EIATTR_KPARAM_INFO
	.align		4
.L_875:
        /*0038*/ 	.byte	0x04, 0x17
        /*003a*/ 	.short	(.L_877 - .L_876)
.L_876:
        /*003c*/ 	.word	0x00000000
        /*0040*/ 	.short	0x0007
        /*0042*/ 	.short	0x0038
        /*0044*/ 	.byte	0x00, 0xf5, 0x21, 0x00


	//----- nvinfo : EIATTR_KPARAM_INFO
	.align		4
.L_877:
        /*0048*/ 	.byte	0x04, 0x17
        /*004a*/ 	.short	(.L_879 - .L_878)
.L_878:
        /*004c*/ 	.word	0x00000000
        /*0050*/ 	.short	0x0006
        /*0052*/ 	.short	0x0030
        /*0054*/ 	.byte	0x00, 0xf0, 0x21, 0x00


	//----- nvinfo : EIATTR_KPARAM_INFO
	.align		4
.L_879:
        /*0058*/ 	.byte	0x04, 0x17
        /*005a*/ 	.short	(.L_881 - .L_880)
.L_880:
        /*005c*/ 	.word	0x00000000
        /*0060*/ 	.short	0x0005
        /*0062*/ 	.short	0x0028
        /*0064*/ 	.byte	0x00, 0xf0, 0x21, 0x00


	//----- nvinfo : EIATTR_KPARAM_INFO
	.align		4
.L_881:
        /*0068*/ 	.byte	0x04, 0x17
        /*006a*/ 	.short	(.L_883 - .L_882)
.L_882:
        /*006c*/ 	.word	0x00000000
        /*0070*/ 	.short	0x0004
        /*0072*/ 	.short	0x0020
        /*0074*/ 	.byte	0x00, 0xf0, 0x21, 0x00


	//----- nvinfo : EIATTR_KPARAM_INFO
	.align		4
.L_883:
        /*0078*/ 	.byte	0x04, 0x17
        /*007a*/ 	.short	(.L_885 - .L_884)
.L_884:
        /*007c*/ 	.word	0x00000000
        /*0080*/ 	.short	0x0003
        /*0082*/ 	.short	0x0018
        /*0084*/ 	.byte	0x00, 0xf0, 0x21, 0x00


	//----- nvinfo : EIATTR_KPARAM_INFO
	.align		4
.L_885:
        /*0088*/ 	.byte	0x04, 0x17
        /*008a*/ 	.short	(.L_887 - .L_886)
.L_886:
        /*008c*/ 	.word	0x00000000
        /*0090*/ 	.short	0x0002
        /*0092*/ 	.short	0x0010
        /*0094*/ 	.byte	0x00, 0xf0, 0x21, 0x00


	//----- nvinfo : EIATTR_KPARAM_INFO
	.align		4
.L_887:
        /*0098*/ 	.byte	0x04, 0x17
        /*009a*/ 	.short	(.L_889 - .L_888)
.L_888:
        /*009c*/ 	.word	0x00000000
        /*00a0*/ 	.short	0x0001
        /*00a2*/ 	.short	0x0008
        /*00a4*/ 	.byte	0x00, 0xf5, 0x21, 0x00


	//----- nvinfo : EIATTR_KPARAM_INFO
	.align		4
.L_889:
        /*00a8*/ 	.byte	0x04, 0x17
        /*00aa*/ 	.short	(.L_891 - .L_890)
.L_890:
        /*00ac*/ 	.word	0x00000000
        /*00b0*/ 	.short	0x0000
        /*00b2*/ 	.short	0x0000
        /*00b4*/ 	.byte	0x00, 0xf5, 0x21, 0x00


	//----- nvinfo : EIATTR_SPARSE_MMA_MASK
	.align		4
.L_891:
        /*00b8*/ 	.byte	0x03, 0x50
        /*00ba*/ 	.short	0x0000


	//----- nvinfo : EIATTR_MAXREG_COUNT
	.align		4
        /*00bc*/ 	.byte	0x03, 0x1b
        /*00be*/ 	.short	0x00ff


	//----- nvinfo : EIATTR_NUM_BARRIERS
	.align		4
        /*00c0*/ 	.byte	0x02, 0x4c
        /*00c2*/ 	.byte	0x01
	.zero		1


	//----- nvinfo : EIATTR_MERCURY_ISA_VERSION
	.align		4
        /*00c4*/ 	.byte	0x03, 0x5f
        /*00c6*/ 	.short	0x0101


	//----- nvinfo : EIATTR_COOP_GROUP_MASK_REGIDS
	.align		4
        /*00c8*/ 	.byte	0x04, 0x29
        /*00ca*/ 	.short	(.L_893 - .L_892)


	//   ....[0]....
.L_892:
        /*00cc*/ 	.word	0xffffffff


	//   ....[1]....
        /*00d0*/ 	.word	0xffffffff


	//   ....[2]....
        /*00d4*/ 	.word	0xffffffff


	//   ....[3]....
        /*00d8*/ 	.word	0xffffffff


	//   ....[4]....
        /*00dc*/ 	.word	0xffffffff


	//   ....[5]....
        /*00e0*/ 	.word	0xffffffff


	//   ....[6]....
        /*00e4*/ 	.word	0xffffffff


	//   ....[7]....
        /*00e8*/ 	.word	0xffffffff


	//   ....[8]....
        /*00ec*/ 	.word	0xffffffff


	//   ....[9]....
        /*00f0*/ 	.word	0xffffffff


	//----- nvinfo : EIATTR_COOP_GROUP_INSTR_OFFSETS
	.align		4
.L_893:
        /*00f4*/ 	.byte	0x04, 0x28
        /*00f6*/ 	.short	(.L_895 - .L_894)


	//   ....[0]....
.L_894:
        /*00f8*/ 	.word	0x00002320


	//   ....[1]....
        /*00fc*/ 	.word	0x00002350


	//   ....[2]....
        /*0100*/ 	.word	0x000023c0


	//   ....[3]....
        /*0104*/ 	.word	0x00002410


	//   ....[4]....
        /*0108*/ 	.word	0x00002430


	//   ....[5]....
        /*010c*/ 	.word	0x000027d0


	//   ....[6]....
        /*0110*/ 	.word	0x00002820


	//   ....[7]....
        /*0114*/ 	.word	0x00002870


	//   ....[8]....
        /*0118*/ 	.word	0x000028b0


	//   ....[9]....
        /*011c*/ 	.word	0x000028d0


	//----- nvinfo : EIATTR_VRC_CTA_INIT_COUNT
	.align		4
.L_895:
        /*0120*/ 	.byte	0x02, 0x4a
	.zero		1
	.zero		1


	//----- nvinfo : EIATTR_EXIT_INSTR_OFFSETS
	.align		4
        /*0124*/ 	.byte	0x04, 0x1c
        /*0126*/ 	.short	(.L_897 - .L_896)


	//   ....[0]....
.L_896:
        /*0128*/ 	.word	0x00002eb0


	//   ....[1]....
        /*012c*/ 	.word	0x00003570


	//   ....[2]....
        /*0130*/ 	.word	0x000044b0


	//----- nvinfo : EIATTR_CRS_STACK_SIZE
	.align		4
.L_897:
        /*0134*/ 	.byte	0x04, 0x1e
        /*0136*/ 	.short	(.L_899 - .L_898)
.L_898:
        /*0138*/ 	.word	0x00000000


	//----- nvinfo : EIATTR_CBANK_PARAM_SIZE
	.align		4
.L_899:
        /*013c*/ 	.byte	0x03, 0x19
        /*013e*/ 	.short	0x004c


	//----- nvinfo : EIATTR_PARAM_CBANK
	.align		4
        /*0140*/ 	.byte	0x04, 0x0a
        /*0142*/ 	.short	(.L_901 - .L_900)
	.align		4
.L_900:
        /*0144*/ 	.word	index@(.nv.constant0._ZN4vllm15rms_norm_kernelIN3c104HalfELi8ELi4EEEvPT_PKS3_lllllS6_fii)
        /*0148*/ 	.short	0x0380
        /*014a*/ 	.short	0x004c


	//----- nvinfo : EIATTR_SW_WAR
	.align		4
.L_901:
        /*014c*/ 	.byte	0x04, 0x36
        /*014e*/ 	.short	(.L_903 - .L_902)
.L_902:
        /*0150*/ 	.word	0x00000008
.L_903:


//--------------------- .nv.info._ZN4vllm15rms_norm_kernelIN3c104HalfELi16ELi4EEEvPT_PKS3_lllllS6_fii --------------------------
	.section	.nv.info._ZN4vllm15rms_norm_kernelIN3c104HalfELi16ELi4EEEvPT_PKS3_lllllS6_fii,"",@"SHT_CUDA_INFO"
	.sectionflags	@""
	.align	4


	//----- nvinfo : EIATTR_CUDA_API_VERSION
	.align		4
        /*0000*/ 	.byte	0x04, 0x37
        /*0002*/ 	.short	(.L_905 - .L_904)
.L_904:
        /*0004*/ 	.word	0x00000082


	//----- nvinfo : EIATTR_KPARAM_INFO
	.align		4
.L_905:
        /*0008*/ 	.byte	0x04, 0x17
        /*000a*/ 	.short	(.L_907 - .L_906)
.L_906:
        /*000c*/ 	.word	0x00000000
        /*0010*/ 	.short	0x000a
        /*0012*/ 	.short	0x0048
        /*0014*/ 	.byte	0x00, 0xf0, 0x11, 0x00


	//----- nvinfo : EIATTR_KPARAM_INFO
	.align		4
.L_907:
        /*0018*/ 	.byte	0x04, 0x17
        /*001a*/ 	.short	(.L_909 - .L_908)
.L_908:
        /*001c*/ 	.word	0x00000000
        /*0020*/ 	.short	0x0009
        /*0022*/ 	.short	0x0044
        /*0024*/ 	.byte	0x00, 0xf0, 0x11, 0x00


	//----- nvinfo : EIATTR_KPARAM_INFO
	.align		4
.L_909:
        /*0028*/ 	.byte	0x04, 0x17
        /*002a*/ 	.short	(.L_911 - .L_910)
.L_910:
        /*002c*/ 	.word	0x00000000
        /*0030*/ 	.short	0x0008
        /*0032*/ 	.short	0x0040
        /*0034*/ 	.byte	0x00, 0xf0, 0x11, 0x00


	//----- nvinfo : EIATTR_KPARAM_INFO
	.align		4
.L_911:
        /*0038*/ 	.byte	0x04, 0x17
        /*003a*/ 	.short	(.L_913 - .L_912)
.L_912:
        /*003c*/ 	.word	0x00000000
        /*0040*/ 	.short	0x0007
        /*0042*/ 	.short	0x0038
        /*0044*/ 	.byte	0x00, 0xf5, 0x21, 0x00


	//----- nvinfo : EIATTR_KPARAM_INFO
	.align		4
.L_913:
        /*0048*/ 	.byte	0x04, 0x17
        /*004a*/ 	.short	(.L_915 - .L_914)
.L_914:
        /*004c*/ 	.word	0x00000000
        /*0050*/ 	.short	0x0006
        /*0052*/ 	.short	0x0030
        /*0054*/ 	.byte	0x00, 0xf0, 0x21, 0x00


	//----- nvinfo : EIATTR_KPARAM_INFO
	.align		4
.L_915:
        /*0058*/ 	.byte	0x04, 0x17
        /*005a*/ 	.short	(.L_917 - .L_916)
.L_916:
        /*005c*/ 	.word	0x00000000
        /*0060*/ 	.short	0x0005
        /*0062*/ 	.short	0x0028
        /*0064*/ 	.byte	0x00, 0xf0, 0x21, 0x00


	//----- nvinfo : EIATTR_KPARAM_INFO
	.align		4
.L_917:
        /*0068*/ 	.byte	0x04, 0x17
        /*006a*/ 	.short	(.L_919 - .L_918)
.L_918:
        /*006c*/ 	.word	0x00000000
        /*0070*/ 	.short	0x0004
        /*0072*/ 	.short	0x0020
        /*0074*/ 	.byte	0x00, 0xf0, 0x21, 0x00


	//----- nvinfo : EIATTR_KPARAM_INFO
	.align		4
.L_919:
        /*0078*/ 	.byte	0x04, 0x17
        /*007a*/ 	.short	(.L_921 - .L_920)
.L_920:
        /*007c*/ 	.word	0x00000000
        /*0080*/ 	.short	0x0003
        /*0082*/ 	.short	0x0018
        /*0084*/ 	.byte	0x00, 0xf0, 0x21, 0x00


	//----- nvinfo : EIATTR_KPARAM_INFO
	.align		4
.L_921:
        /*0088*/ 	.byte	0x04, 0x17
        /*008a*/ 	.short	(.L_923 - .L_922)
.L_922:
        /*008c*/ 	.word	0x00000000
        /*0090*/ 	.short	0x0002
        /*0092*/ 	.short	0x0010
        /*0094*/ 	.byte	0x00, 0xf0, 0x21, 0x00


	//----- nvinfo : EIATTR_KPARAM_INFO
	.align		4
.L_923:
        /*0098*/ 	.byte	0x04, 0x17
        /*009a*/ 	.short	(.L_925 - .L_924)
.L_924:
        /*009c*/ 	.word	0x00000000
        /*00a0*/ 	.short	0x0001
        /*00a2*/ 	.short	0x0008
        /*00a4*/ 	.byte	0x00, 0xf5, 0x21, 0x00


	//----- nvinfo : EIATTR_KPARAM_INFO
	.align		4
.L_925:
        /*00a8*/ 	.byte	0x04, 0x17
        /*00aa*/ 	.short	(.L_927 - .L_926)
.L_926:
        /*00ac*/ 	.word	0x00000000
        /*00b0*/ 	.short	0x0000
        /*00b2*/ 	.short	0x0000
        /*00b4*/ 	.byte	0x00, 0xf5, 0x21, 0x00


	//----- nvinfo : EIATTR_SPARSE_MMA_MASK
	.align		4
.L_927:
        /*00b8*/ 	.byte	0x03, 0x50
        /*00ba*/ 	.short	0x0000


	//----- nvinfo : EIATTR_MAXREG_COUNT
	.align		4
        /*00bc*/ 	.byte	0x03, 0x1b
        /*00be*/ 	.short	0x00ff


	//----- nvinfo : EIATTR_NUM_BARRIERS
	.align		4
        /*00c0*/ 	.byte	0x02, 0x4c
        /*00c2*/ 	.byte	0x01
	.zero		1


	//----- nvinfo : EIATTR_MERCURY_ISA_VERSION
	.align		4
        /*00c4*/ 	.byte	0x03, 0x5f
        /*00c6*/ 	.short	0x0101


	//----- nvinfo : EIATTR_COOP_GROUP_MASK_REGIDS
	.align		4
        /*00c8*/ 	.byte	0x04, 0x29
        /*00ca*/ 	.short	(.L_929 - .L_928)


	//   ....[0]....
.L_928:
        /*00cc*/ 	.word	0xffffffff


	//   ....[1]....
        /*00d0*/ 	.word	0xffffffff


	//   ....[2]....
        /*00d4*/ 	.word	0xffffffff


	//   ....[3]....
        /*00d8*/ 	.word	0xffffffff


	//   ....[4]....
        /*00dc*/ 	.word	0xffffffff


	//   ....[5]....
        /*00e0*/ 	.word	0xffffffff


	//   ....[6]....
        /*00e4*/ 	.word	0xffffffff


	//   ....[7]....
        /*00e8*/ 	.word	0xffffffff


	//   ....[8]....
        /*00ec*/ 	.word	0xffffffff


	//   ....[9]....
        /*00f0*/ 	.word	0xffffffff


	//----- nvinfo : EIATTR_COOP_GROUP_INSTR_OFFSETS
	.align		4
.L_929:
        /*00f4*/ 	.byte	0x04, 0x28
        /*00f6*/ 	.short	(.L_931 - .L_930)


	//   ....[0]....
.L_930:
        /*00f8*/ 	.word	0x000022d0


	//   ....[1]....
        /*00fc*/ 	.word	0x00002300


	//   ....[2]....
        /*0100*/ 	.word	0x00002380


	//   ....[3]....
        /*0104*/ 	.word	0x000023c0


	//   ....[4]....
        /*0108*/ 	.word	0x000023e0


	//   ....[5]....
        /*010c*/ 	.word	0x00002780


	//   ....[6]....
        /*0110*/ 	.word	0x000027e0


	//   ....[7]....
        /*0114*/ 	.word	0x00002830


	//   ....[8]....
        /*0118*/ 	.word	0x00002860


	//   ....[9]....
        /*011c*/ 	.word	0x00002880


	//----- nvinfo : EIATTR_VRC_CTA_INIT_COUNT
	.align		4
.L_931:
        /*0120*/ 	.byte	0x02, 0x4a
	.zero		1
	.zero		1


	//----- nvinfo : EIATTR_EXIT_INSTR_OFFSETS
	.align		4
        /*0124*/ 	.byte	0x04, 0x1c
        /*0126*/ 	.short	(.L_933 - .L_932)


	//   ....[0]....
.L_932:
        /*0128*/ 	.word	0x00002e50


	//   ....[1]....
        /*012c*/ 	.word	0x000037f0


	//   ....[2]....
        /*0130*/ 	.word	0x00004690


	//----- nvinfo : EIATTR_CRS_STACK_SIZE
	.align		4
.L_933:
        /*0134*/ 	.byte	0x04, 0x1e
        /*0136*/ 	.short	(.L_935 - .L_934)
.L_934:
        /*0138*/ 	.word	0x00000000


	//----- nvinfo : EIATTR_CBANK_PARAM_SIZE
	.align		4
.L_935:
        /*013c*/ 	.byte	0x03, 0x19
        /*013e*/ 	.short	0x004c


	//----- nvinfo : EIATTR_PARAM_CBANK
	.align		4
        /*0140*/ 	.byte	0x04, 0x0a
        /*0142*/ 	.short	(.L_937 - .L_936)
	.align		4
.L_936:
        /*0144*/ 	.word	index@(.nv.constant0._ZN4vllm15rms_norm_kernelIN3c104HalfELi16ELi4EEEvPT_PKS3_lllllS6_fii)
        /*0148*/ 	.short	0x0380
        /*014a*/ 	.short	0x004c


	//----- nvinfo : EIATTR_SW_WAR
	.align		4
.L_937:
        /*014c*/ 	.byte	0x04, 0x36
        /*014e*/ 	.short	(.L_939 - .L_938)
.L_938:
        /*0150*/ 	.word	0x00000008
.L_939:


//--------------------- .nv.info._ZN4vllm15rms_norm_kernelIfLi1ELi4EEEvPT_PKS1_lllllS4_fii --------------------------
	.section	.nv.info._ZN4vllm15rms_norm_kernelIfLi1ELi4EEEvPT_PKS1_lllllS4_fii,"",@"SHT_CUDA_INFO"
	.sectionflags	@""
	.align	4


	//----- nvinfo : EIATTR_CUDA_API_VERSION
	.align		4
        /*0000*/ 	.byte	0x04, 0x37
        /*0002*/ 	.short	(.L_941 - .L_940)
.L_940:
        /*0004*/ 	.word	0x00000082


	//----- nvinfo : EIATTR_KPARAM_INFO
	.align		4
.L_941:
        /*0008*/ 	.byte	0x04, 0x17
        /*000a*/ 	.short	(.L_943 - .L_942)
.L_942:
        /*000c*/ 	.word	0x00000000
        /*0010*/ 	.short	0x000a
        /*0012*/ 	.short	0x0048
        /*0014*/ 	.byte	0x00, 0xf0, 0x11, 0x00


	//----- nvinfo : EIATTR_KPARAM_INFO
	.align		4
.L_943:
        /*0018*/ 	.byte	0x04, 0x17
        /*001a*/ 	.short	(.L_945 - .L_944)
.L_944:
        /*001c*/ 	.word	0x00000000
        /*0020*/ 	.short	0x0009
        /*0022*/ 	.short	0x0044
        /*0024*/ 	.byte	0x00, 0xf0, 0x11, 0x00


	//----- nvinfo : EIATTR_KPARAM_INFO
	.align		4
.L_945:
        /*0028*/ 	.byte	0x04, 0x17
        /*002a*/ 	.short	(.L_947 - .L_946)
.L_946:
        /*002c*/ 	.word	0x00000000
        /*0030*/ 	.short	0x0008
        /*0032*/ 	.short	0x0040
        /*0034*/ 	.byte	0x00, 0xf0, 0x11, 0x00


	//----- nvinfo : EIATTR_KPARAM_INFO
	.align		4
.L_947:
        /*0038*/ 	.byte	0x04, 0x17
        /*003a*/ 	.short	(.L_949 - .L_948)
.L_948:
        /*003c*/ 	.word	0x00000000
        /*0040*/ 	.short	0x0007
        /*0042*/ 	.short	0x0038
        /*0044*/ 	.byte	0x00, 0xf5, 0x21, 0x00


	//----- nvinfo : EIATTR_KPARAM_INFO
	.align		4
.L_949:
        /*0048*/ 	.byte	0x04, 0x17
        /*004a*/ 	.short	(.L_951 - .L_950)
.L_950:
        /*004c*/ 	.word	0x00000000
        /*0050*/ 	.short	0x0006
        /*0052*/ 	.short	0x0030
        /*0054*/ 	.byte	0x00, 0xf0, 0x21, 0x00


	//----- nvinfo : EIATTR_KPARAM_INFO
	.align		4
.L_951:
        /*0058*/ 	.byte	0x04, 0x17
        /*005a*/ 	.short	(.L_953 - .L_952)
.L_952:
        /*005c*/ 	.word	0x00000000
        /*0060*/ 	.short	0x0005
        /*0062*/ 	.short	0x0028
        /*0064*/ 	.byte	0x00, 0xf0, 0x21, 0x00


	//----- nvinfo : EIATTR_KPARAM_INFO
	.align		4
.L_953:
        /*0068*/ 	.byte	0x04, 0x17
        /*006a*/ 	.short	(.L_955 - .L_954)
.L_954:
        /*006c*/ 	.word	0x00000000
        /*0070*/ 	.short	0x0004
        /*0072*/ 	.short	0x0020
        /*0074*/ 	.byte	0x00, 0xf0, 0x21, 0x00


	//----- nvinfo : EIATTR_KPARAM_INFO
	.align		4
.L_955:
        /*0078*/ 	.byte	0x04, 0x17
        /*007a*/ 	.short	(.L_957 - .L_956)
.L_956:
        /*007c*/ 	.word	0x00000000
        /*0080*/ 	.short	0x0003
        /*0082*/ 	.short	0x0018
        /*0084*/ 	.byte	0x00, 0xf0, 0x21, 0x00


	//----- nvinfo : EIATTR_KPARAM_INFO
	.align		4
.L_957:
        /*0088*/ 	.byte	0x04, 0x17
        /*008a*/ 	.short	(.L_959 - .L_958)
.L_958:
        /*008c*/ 	.word	0x00000000
        /*0090*/ 	.short	0x0002
        /*0092*/ 	.short	0x0010
        /*0094*/ 	.byte	0x00, 0xf0, 0x21, 0x00


	//----- nvinfo : EIATTR_KPARAM_INFO
	.align		4
.L_959:
        /*0098*/ 	.byte	0x04, 0x17
        /*009a*/ 	.short	(.L_961 - .L_960)
.L_960:
        /*009c*/ 	.word	0x00000000
        /*00a0*/ 	.short	0x0001
        /*00a2*/ 	.short	0x0008
        /*00a4*/ 	.byte	0x00, 0xf5, 0x21, 0x00


	//----- nvinfo : EIATTR_KPARAM_INFO
	.align		4
.L_961:
        /*00a8*/ 	.byte	0x04, 0x17
        /*00aa*/ 	.short	(.L_963 - .L_962)
.L_962:
        /*00ac*/ 	.word	0x00000000
        /*00b0*/ 	.short	0x0000
        /*00b2*/ 	.short	0x0000
        /*00b4*/ 	.byte	0x00, 0xf5, 0x21, 0x00


	//----- nvinfo : EIATTR_SPARSE_MMA_MASK
	.align		4
.L_963:
        /*00b8*/ 	.byte	0x03, 0x50
        /*00ba*/ 	.short	0x0000


	//----- nvinfo : EIATTR_MAXREG_COUNT
	.align		4
        /*00bc*/ 	.byte	0x03, 0x1b
        /*00be*/ 	.short	0x00ff


	//----- nvinfo : EIATTR_NUM_BARRIERS
	.align		4
        /*00c0*/ 	.byte	0x02, 0x4c
        /*00c2*/ 	.byte	0x01
	.zero		1


	//----- nvinfo : EIATTR_MERCURY_ISA_VERSION
	.align		4
        /*00c4*/ 	.byte	0x03, 0x5f
        /*00c6*/ 	.short	0x0101


	//----- nvinfo : EIATTR_COOP_GROUP_MASK_REGIDS
	.align		4
        /*00c8*/ 	.byte	0x04, 0x29
        /*00ca*/ 	.short	(.L_965 - .L_964)


	//   ....[0]....
.L_964:
        /*00cc*/ 	.word	0xffffffff


	//   ....[1]....
        /*00d0*/ 	.word	0xffffffff


	//   ....[2]....
        /*00d4*/ 	.word	0xffffffff


	//   ....[3]....
        /*00d8*/ 	.word	0xffffffff


	//   ....[4]....
        /*00dc*/ 	.word	0xffffffff


	//   ....[5]....
        /*00e0*/ 	.word	0xffffffff


	//   ....[6]....
        /*00e4*/ 	.word	0xffffffff


	//   ....[7]....
        /*00e8*/ 	.word	0xffffffff


	//   ....[8]....
        /*00ec*/ 	.word	0xffffffff


	//   ....[9]....
        /*00f0*/ 	.word	0xffffffff


	//----- nvinfo : EIATTR_COOP_GROUP_INSTR_OFFSETS
	.align		4
.L_965:
        /*00f4*/ 	.byte	0x04, 0x28
        /*00f6*/ 	.short	(.L_967 - .L_966)


	//   ....[0]....
.L_966:
        /*00f8*/ 	.word	0x000010e0


	//   ....[1]....
        /*00fc*/ 	.word	0x00001110


	//   ....[2]....
        /*0100*/ 	.word	0x00001190


	//   ....[3]....
        /*0104*/ 	.word	0x000011d0


	//   ....[4]....
        /*0108*/ 	.word	0x000011f0


	//   ....[5]....
        /*010c*/ 	.word	0x00001590


	//   ....[6]....
        /*0110*/ 	.word	0x000015f0


	//   ....[7]....
        /*0114*/ 	.word	0x00001640


	//   ....[8]....
        /*0118*/ 	.word	0x00001670


	//   ....[9]....
        /*011c*/ 	.word	0x00001690


	//----- nvinfo : EIATTR_VRC_CTA_INIT_COUNT
	.align		4
.L_967:
        /*0120*/ 	.byte	0x02, 0x4a
	.zero		1
	.zero		1


	//----- nvinfo : EIATTR_EXIT_INSTR_OFFSETS
	.align		4
        /*0124*/ 	.byte	0x04, 0x1c
        /*0126*/ 	.short	(.L_969 - .L_968)


	//   ....[0]....
.L_968:
        /*0128*/ 	.word	0x00001c40


	//   ....[1]....
        /*012c*/ 	.word	0x00001d70


	//----- nvinfo : EIATTR_CRS_STACK_SIZE
	.align		4
.L_969:
        /*0130*/ 	.byte	0x04, 0x1e
        /*0132*/ 	.short	(.L_971 - .L_970)
.L_970:
        /*0134*/ 	.word	0x00000000


	//----- nvinfo : EIATTR_CBANK_PARAM_SIZE
	.align		4
.L_971:
        /*0138*/ 	.byte	0x03, 0x19
        /*013a*/ 	.short	0x004c


	//----- nvinfo : EIATTR_PARAM_CBANK
	.align		4
        /*013c*/ 	.byte	0x04, 0x0a
        /*013e*/ 	.short	(.L_973 - .L_972)
	.align		4
.L_972:
        /*0140*/ 	.word	index@(.nv.constant0._ZN4vllm15rms_norm_kernelIfLi1ELi4EEEvPT_PKS1_lllllS4_fii)
        /*0144*/ 	.short	0x0380
        /*0146*/ 	.short	0x004c


	//----- nvinfo : EIATTR_SW_WAR
	.align		4
.L_973:
        /*0148*/ 	.byte	0x04, 0x36
        /*014a*/ 	.short	(.L_975 - .L_974)
.L_974:
        /*014c*/ 	.word	0x00000008
.L_975:


//--------------------- .nv.info._ZN4vllm15rms_norm_kernelIfLi2ELi4EEEvPT_PKS1_lllllS4_fii --------------------------
	.section	.nv.info._ZN4vllm15rms_norm_kernelIfLi2ELi4EEEvPT_PKS1_lllllS4_fii,"",@"SHT_CUDA_INFO"
	.sectionflags	@""
	.align	4


	//----- nvinfo : EIATTR_CUDA_API_VERSION
	.align		4
        /*0000*/ 	.byte	0x04, 0x37
        /*0002*/ 	.short	(.L_977 - .L_976)
.L_976:
        /*0004*/ 	.word	0x00000082


	//----- nvinfo : EIATTR_KPARAM_INFO
	.align		4
.L_977:
        /*0008*/ 	.byte	0x04, 0x17
        /*000a*/ 	.short	(.L_979 - .L_978)
.L_978:
        /*000c*/ 	.word	0x00000000
        /*0010*/ 	.short	0x000a
        /*0012*/ 	.short	0x0048
        /*0014*/ 	.byte	0x00, 0xf0, 0x11, 0x00


	//----- nvinfo : EIATTR_KPARAM_INFO
	.align		4
.L_979:
        /*0018*/ 	.byte	0x04, 0x17
        /*001a*/ 	.short	(.L_981 - .L_980)
.L_980:
        /*001c*/ 	.word	0x00000000
        /*0020*/ 	.short	0x0009
        /*0022*/ 	.short	0x0044
        /*0024*/ 	.byte	0x00, 0xf0, 0x11, 0x00


	//----- nvinfo : EIATTR_KPARAM_INFO
	.align		4
.L_981:
        /*0028*/ 	.byte	0x04, 0x17
        /*002a*/ 	.short	(.L_983 - .L_982)
.L_982:
        /*002c*/ 	.word	0x00000000
        /*0030*/ 	.short	0x0008
        /*0032*/ 	.short	0x0040
        /*0034*/ 	.byte	0x00, 0xf0, 0x11, 0x00


	//----- nvinfo : EIATTR_KPARAM_INFO
	.align		4
.L_983:
        /*0038*/ 	.byte	0x04, 0x17
        /*003a*/ 	.short	(.L_985 - .L_984)
.L_984:
        /*003c*/ 	.word	0x00000000
        /*0040*/ 	.short	0x0007
        /*0042*/ 	.short	0x0038
        /*0044*/ 	.byte	0x00, 0xf5, 0x21, 0x00


	//----- nvinfo : EIATTR_KPARAM_INFO
	.align		4
.L_985:
        /*0048*/ 	.byte	0x04, 0x17
        /*004a*/ 	.short	(.L_987 - .L_986)
.L_986:
        /*004c*/ 	.word	0x00000000
        /*0050*/ 	.short	0x0006
        /*0052*/ 	.short	0x0030
        /*0054*/ 	.byte	0x00, 0xf0, 0x21, 0x00


	//----- nvinfo : EIATTR_KPARAM_INFO
	.align		4
.L_987:
        /*0058*/ 	.byte	0x04, 0x17
        /*005a*/ 	.short	(.L_989 - .L_988)
.L_988:
        /*005c*/ 	.word	0x00000000
        /*0060*/ 	.short	0x0005
        /*0062*/ 	.short	0x0028
        /*0064*/ 	.byte	0x00, 0xf0, 0x21, 0x00


	//----- nvinfo : EIATTR_KPARAM_INFO
	.align		4
.L_989:
        /*0068*/ 	.byte	0x04, 0x17
        /*006a*/ 	.short	(.L_991 - .L_990)
.L_990:
        /*006c*/ 	.word	0x00000000
        /*0070*/ 	.short	0x0004
        /*0072*/ 	.short	0x0020
        /*0074*/ 	.byte	0x00, 0xf0, 0x21, 0x00


	//----- nvinfo : EIATTR_KPARAM_INFO
	.align		4
.L_991:
        /*0078*/ 	.byte	0x04, 0x17
        /*007a*/ 	.short	(.L_993 - .L_992)
.L_992:
        /*007c*/ 	.word	0x00000000
        /*0080*/ 	.short	0x0003
        /*0082*/ 	.short	0x0018
        /*0084*/ 	.byte	0x00, 0xf0, 0x21, 0x00


	//----- nvinfo : EIATTR_KPARAM_INFO
	.align		4
.L_993:
        /*0088*/ 	.byte	0x04, 0x17
        /*008a*/ 	.short	(.L_995 - .L_994)
.L_994:
        /*008c*/ 	.word	0x00000000
        /*0090*/ 	.short	0x0002
        /*0092*/ 	.short	0x0010
        /*0094*/ 	.byte	0x00, 0xf0, 0x21, 0x00


	//----- nvinfo : EIATTR_KPARAM_INFO
	.align		4
.L_995:
        /*0098*/ 	.byte	0x04, 0x17
        /*009a*/ 	.short	(.L_997 - .L_996)
.L_996:
        /*009c*/ 	.word	0x00000000
        /*00a0*/ 	.short	0x0001
        /*00a2*/ 	.short	0x0008
        /*00a4*/ 	.byte	0x00, 0xf5, 0x21, 0x00


	//----- nvinfo : EIATTR_KPARAM_INFO
	.align		4
.L_997:
        /*00a8*/ 	.byte	0x04, 0x17
        /*00aa*/ 	.short	(.L_999 - .L_998)
.L_998:
        /*00ac*/ 	.word	0x00000000
        /*00b0*/ 	.short	0x0000
        /*00b2*/ 	.short	0x0000
        /*00b4*/ 	.byte	0x00, 0xf5, 0x21, 0x00


	//----- nvinfo : EIATTR_SPARSE_MMA_MASK
	.align		4
.L_999:
        /*00b8*/ 	.byte	0x03, 0x50
        /*00ba*/ 	.short	0x0000


	//----- nvinfo : EIATTR_MAXREG_COUNT
	.align		4
        /*00bc*/ 	.byte	0x03, 0x1b
        /*00be*/ 	.short	0x00ff


	//----- nvinfo : EIATTR_NUM_BARRIERS
	.align		4
        /*00c0*/ 	.byte	0x02, 0x4c
        /*00c2*/ 	.byte	0x01
	.zero		1


	//----- nvinfo : EIATTR_MERCURY_ISA_VERSION
	.align		4
        /*00c4*/ 	.byte	0x03, 0x5f
        /*00c6*/ 	.short	0x0101


	//----- nvinfo : EIATTR_COOP_GROUP_MASK_REGIDS
	.align		4
        /*00c8*/ 	.byte	0x04, 0x29
        /*00ca*/ 	.short	(.L_1001 - .L_1000)


	//   ....[0]....
.L_1000:
        /*00cc*/ 	.word	0xffffffff


	//   ....[1]....
        /*00d0*/ 	.word	0xffffffff


	//   ....[2]....
        /*00d4*/ 	.word	0xffffffff


	//   ....[3]....
        /*00d8*/ 	.word	0xffffffff


	//   ....[4]....
        /*00dc*/ 	.word	0xffffffff


	//   ....[5]....
        /*00e0*/ 	.word	0xffffffff


	//   ....[6]....
        /*00e4*/ 	.word	0xffffffff


	//   ....[7]....
        /*00e8*/ 	.word	0xffffffff


	//   ....[8]....
        /*00ec*/ 	.word	0xffffffff


	//   ....[9]....
        /*00f0*/ 	.word	0xffffffff


	//----- nvinfo : EIATTR_COOP_GROUP_INSTR_OFFSETS
	.align		4
.L_1001:
        /*00f4*/ 	.byte	0x04, 0x28
        /*00f6*/ 	.short	(.L_1003 - .L_1002)


	//   ....[0]....
.L_1002:
        /*00f8*/ 	.word	0x00001740


	//   ....[1]....
        /*00fc*/ 	.word	0x00001770


	//   ....[2]....
        /*0100*/ 	.word	0x000017e0


	//   ....[3]....
        /*0104*/ 	.word	0x00001820


	//   ....[4]....
        /*0108*/ 	.word	0x00001850


	//   ....[5]....
        /*010c*/ 	.word	0x00001bf0


	//   ....[6]....
        /*0110*/ 	.word	0x00001c40


	//   ....[7]....
        /*0114*/ 	.word	0x00001c90


	//   ....[8]....
        /*0118*/ 	.word	0x00001cd0


	//   ....[9]....
        /*011c*/ 	.word	0x00001cf0


	//----- nvinfo : EIATTR_VRC_CTA_INIT_COUNT
	.align		4
.L_1003:
        /*0120*/ 	.byte	0x02, 0x4a
	.zero		1
	.zero		1


	//----- nvinfo : EIATTR_EXIT_INSTR_OFFSETS
	.align		4
        /*0124*/ 	.byte	0x04, 0x1c
        /*0126*/ 	.short	(.L_1005 - .L_1004)


	//   ....[0]....
.L_1004:
        /*0128*/ 	.word	0x000022c0


	//   ....[1]....
        /*012c*/ 	.word	0x00002680


	//   ....[2]....
        /*0130*/ 	.word	0x000029c0


	//----- nvinfo : EIATTR_CRS_STACK_SIZE
	.align		4
.L_1005:
        /*0134*/ 	.byte	0x04, 0x1e
        /*0136*/ 	.short	(.L_1007 - .L_1006)
.L_1006:
        /*0138*/ 	.word	0x00000000


	//----- nvinfo : EIATTR_CBANK_PARAM_SIZE
	.align		4
.L_1007:
        /*013c*/ 	.byte	0x03, 0x19
        /*013e*/ 	.short	0x004c


	//----- nvinfo : EIATTR_PARAM_CBANK
	.align		4
        /*0140*/ 	.byte	0x04, 0x0a
        /*0142*/ 	.short	(.L_1009 - .L_1008)
	.align		4
.L_1008:
        /*0144*/ 	.word	index@(.nv.constant0._ZN4vllm15rms_norm_kernelIfLi2ELi4EEEvPT_PKS1_lllllS4_fii)
        /*0148*/ 	.short	0x0380
        /*014a*/ 	.short	0x004c


	//----- nvinfo : EIATTR_SW_WAR
	.align		4
.L_1009:
        /*014c*/ 	.byte	0x04, 0x36
        /*014e*/ 	.short	(.L_1011 - .L_1010)
.L_1010:
        /*0150*/ 	.word	0x00000008
.L_1011:


//--------------------- .nv.info._ZN4vllm15rms_norm_kernelIfLi4ELi4EEEvPT_PKS1_lllllS4_fii --------------------------
	.section	.nv.info._ZN4vllm15rms_norm_kernelIfLi4ELi4EEEvPT_PKS1_lllllS4_fii,"",@"SHT_CUDA_INFO"
	.sectionflags	@""
	.align	4


	//----- nvinfo : EIATTR_CUDA_API_VERSION
	.align		4
        /*0000*/ 	.byte	0x04, 0x37
        /*0002*/ 	.short	(.L_1013 - .L_1012)
.L_1012:
        /*0004*/ 	.word	0x00000082


	//----- nvinfo : EIATTR_KPARAM_INFO
	.align		4
.L_1013:
        /*0008*/ 	.byte	0x04, 0x17
        /*000a*/ 	.short	(.L_1015 - .L_1014)
.L_1014:
        /*000c*/ 	.word	0x00000000
        /*0010*/ 	.short	0x000a
        /*0012*/ 	.short	0x0048
        /*0014*/ 	.byte	0x00, 0xf0, 0x11, 0x00


	//----- nvinfo : EIATTR_KPARAM_INFO
	.align		4
.L_1015:
        /*0018*/ 	.byte	0x04, 0x17
        /*001a*/ 	.short	(.L_1017 - .L_1016)
.L_1016:
        /*001c*/ 	.word	0x00000000
        /*0020*/ 	.short	0x0009
        /*0022*/ 	.short	0x0044
        /*0024*/ 	.byte	0x00, 0xf0, 0x11, 0x00


	//----- nvinfo : EIATTR_KPARAM_INFO
	.align		4
.L_1017:
        /*0028*/ 	.byte	0x04, 0x17
        /*002a*/ 	.short	(.L_1019 - .L_1018)
.L_1018:
        /*002c*/ 	.word	0x00000000
        /*0030*/ 	.short	0x0008
        /*0032*/ 	.short	0x0040
        /*0034*/ 	.byte	0x00, 0xf0, 0x11, 0x00


	//----- nvinfo : EIATTR_KPARAM_INFO
	.align		4
.L_1019:
        /*0038*/ 	.byte	0x04, 0x17
        /*003a*/ 	.short	(.L_1021 - .L_1020)
.L_1020:
        /*003c*/ 	.word	0x00000000
        /*0040*/ 	.short	0x0007
        /*0042*/ 	.short	0x0038
        /*0044*/ 	.byte	0x00, 0xf5, 0x21, 0x00


	//----- nvinfo : EIATTR_KPARAM_INFO
	.align		4
.L_1021:
        /*0048*/ 	.byte	0x04, 0x17
        /*004a*/ 	.short	(.L_1023 - .L_1022)
.L_1022:
        /*004c*/ 	.word	0x00000000
        /*0050*/ 	.short	0x0006
        /*0052*/ 	.short	0x0030
        /*0054*/ 	.byte	0x00, 0xf0, 0x21, 0x00


	//----- nvinfo : EIATTR_KPARAM_INFO
	.align		4
.L_1023:
        /*0058*/ 	.byte	0x04, 0x17
        /*005a*/ 	.short	(.L_1025 - .L_1024)
.L_1024:
        /*005c*/ 	.word	0x00000000
        /*0060*/ 	.short	0x0005
        /*0062*/ 	.short	0x0028
        /*0064*/ 	.byte	0x00, 0xf0, 0x21, 0x00


	//----- nvinfo : EIATTR_KPARAM_INFO
	.align		4
.L_1025:
        /*0068*/ 	.byte	0x04, 0x17
        /*006a*/ 	.short	(.L_1027 - .L_1026)
.L_1026:
        /*006c*/ 	.word	0x00000000
        /*0070*/ 	.short	0x0004
        /*0072*/ 	.short	0x0020
        /*0074*/ 	.byte	0x00, 0xf0, 0x21, 0x00


	//----- nvinfo : EIATTR_KPARAM_INFO
	.align		4
.L_1027:
        /*0078*/ 	.byte	0x04, 0x17
        /*007a*/ 	.short	(.L_1029 - .L_1028)
.L_1028:
        /*007c*/ 	.word	0x00000000
        /*0080*/ 	.short	0x0003
        /*0082*/ 	.short	0x0018
        /*0084*/ 	.byte	0x00, 0xf0, 0x21, 0x00


	//----- nvinfo : EIATTR_KPARAM_INFO
	.align		4
.L_1029:
        /*0088*/ 	.byte	0x04, 0x17
        /*008a*/ 	.short	(.L_1031 - .L_1030)
.L_1030:
        /*008c*/ 	.word	0x00000000
        /*0090*/ 	.short	0x0002
        /*0092*/ 	.short	0x0010
        /*0094*/ 	.byte	0x00, 0xf0, 0x21, 0x00


	//----- nvinfo : EIATTR_KPARAM_INFO
	.align		4
.L_1031:
        /*0098*/ 	.byte	0x04, 0x17
        /*009a*/ 	.short	(.L_1033 - .L_1032)
.L_1032:
        /*009c*/ 	.word	0x00000000
        /*00a0*/ 	.short	0x0001
        /*00a2*/ 	.short	0x0008
        /*00a4*/ 	.byte	0x00, 0xf5, 0x21, 0x00


	//----- nvinfo : EIATTR_KPARAM_INFO
	.align		4
.L_1033:
        /*00a8*/ 	.byte	0x04, 0x17
        /*00aa*/ 	.short	(.L_1035 - .L_1034)
.L_1034:
        /*00ac*/ 	.word	0x00000000
        /*00b0*/ 	.short	0x0000
        /*00b2*/ 	.short	0x0000
        /*00b4*/ 	.byte	0x00, 0xf5, 0x21, 0x00


	//----- nvinfo : EIATTR_SPARSE_MMA_MASK
	.align		4
.L_1035:
        /*00b8*/ 	.byte	0x03, 0x50
        /*00ba*/ 	.short	0x0000


	//----- nvinfo : EIATTR_MAXREG_COUNT
	.align		4
        /*00bc*/ 	.byte	0x03, 0x1b
        /*00be*/ 	.short	0x00ff


	//----- nvinfo : EIATTR_NUM_BARRIERS
	.align		4
        /*00c0*/ 	.byte	0x02, 0x4c
        /*00c2*/ 	.byte	0x01
	.zero		1


	//----- nvinfo : EIATTR_MERCURY_ISA_VERSION
	.align		4
        /*00c4*/ 	.byte	0x03, 0x5f
        /*00c6*/ 	.short	0x0101


	//----- nvinfo : EIATTR_COOP_GROUP_MASK_REGIDS
	.align		4
        /*00c8*/ 	.byte	0x04, 0x29
        /*00ca*/ 	.short	(.L_1037 - .L_1036)


	//   ....[0]....
.L_1036:
        /*00cc*/ 	.word	0xffffffff


	//   ....[1]....
        /*00d0*/ 	.word	0xffffffff


	//   ....[2]....
        /*00d4*/ 	.word	0xffffffff


	//   ....[3]....
        /*00d8*/ 	.word	0xffffffff


	//   ....[4]....
        /*00dc*/ 	.word	0xffffffff


	//   ....[5]....
        /*00e0*/ 	.word	0xffffffff


	//   ....[6]....
        /*00e4*/ 	.word	0xffffffff


	//   ....[7]....
        /*00e8*/ 	.word	0xffffffff


	//   ....[8]....
        /*00ec*/ 	.word	0xffffffff


	//   ....[9]....
        /*00f0*/ 	.word	0xffffffff


	//----- nvinfo : EIATTR_COOP_GROUP_INSTR_OFFSETS
	.align		4
.L_1037:
        /*00f4*/ 	.byte	0x04, 0x28
        /*00f6*/ 	.short	(.L_1039 - .L_1038)


	//   ....[0]....
.L_1038:
        /*00f8*/ 	.word	0x00001a20


	//   ....[1]....
        /*00fc*/ 	.word	0x00001a50


	//   ....[2]....
        /*0100*/ 	.word	0x00001ac0


	//   ....[3]....
        /*0104*/ 	.word	0x00001b10


	//   ....[4]....
        /*0108*/ 	.word	0x00001b30


	//   ....[5]....
        /*010c*/ 	.word	0x00001ed0


	//   ....[6]....
        /*0110*/ 	.word	0x00001f20


	//   ....[7]....
        /*0114*/ 	.word	0x00001f70


	//   ....[8]....
        /*0118*/ 	.word	0x00001fb0


	//   ....[9]....
        /*011c*/ 	.word	0x00001fd0


	//----- nvinfo : EIATTR_VRC_CTA_INIT_COUNT
	.align		4
.L_1039:
        /*0120*/ 	.byte	0x02, 0x4a
	.zero		1
	.zero		1


	//----- nvinfo : EIATTR_EXIT_INSTR_OFFSETS
	.align		4
        /*0124*/ 	.byte	0x04, 0x1c
        /*0126*/ 	.short	(.L_1041 - .L_1040)


	//   ....[0]....
.L_1040:
        /*0128*/ 	.word	0x000025b0


	//   ....[1]....
        /*012c*/ 	.word	0x000029b0


	//   ....[2]....
        /*0130*/ 	.word	0x00002df0


	//----- nvinfo : EIATTR_CRS_STACK_SIZE
	.align		4
.L_1041:
        /*0134*/ 	.byte	0x04, 0x1e
        /*0136*/ 	.short	(.L_1043 - .L_1042)
.L_1042:
        /*0138*/ 	.word	0x00000000


	//----- nvinfo : EIATTR_CBANK_PARAM_SIZE
	.align		4
.L_1043:
        /*013c*/ 	.byte	0x03, 0x19
        /*013e*/ 	.short	0x004c


	//----- nvinfo : EIATTR_PARAM_CBANK
	.align		4
        /*0140*/ 	.byte	0x04, 0x0a
        /*0142*/ 	.short	(.L_1045 - .L_1044)
	.align		4
.L_1044:
        /*0144*/ 	.word	index@(.nv.constant0._ZN4vllm15rms_norm_kernelIfLi4ELi4EEEvPT_PKS1_lllllS4_fii)
        /*0148*/ 	.short	0x0380
        /*014a*/ 	.short	0x004c


	//----- nvinfo : EIATTR_SW_WAR
	.align		4
.L_1045:
        /*014c*/ 	.byte	0x04, 0x36
        /*014e*/ 	.short	(.L_1047 - .L_1046)
.L_1046:
        /*0150*/ 	.word	0x00000008
.L_1047:


//--------------------- .nv.info._ZN4vllm15rms_norm_kernelIfLi8ELi4EEEvPT_PKS1_lllllS4_fii --------------------------
	.section	.nv.info._ZN4vllm15rms_norm_kernelIfLi8ELi4EEEvPT_PKS1_lllllS4_fii,"",@"SHT_CUDA_INFO"
	.sectionflags	@""
	.align	4


	//----- nvinfo : EIATTR_CUDA_API_VERSION
	.align		4
        /*0000*/ 	.byte	0x04, 0x37
        /*0002*/ 	.short	(.L_1049 - .L_1048)
.L_1048:
        /*0004*/ 	.word	0x00000082


	//----- nvinfo : EIATTR_KPARAM_INFO
	.align		4
.L_1049:
        /*0008*/ 	.byte	0x04, 0x17
        /*000a*/ 	.short	(.L_1051 - .L_1050)
.L_1050:
        /*000c*/ 	.word	0x00000000
        /*0010*/ 	.short	0x000a
        /*0012*/ 	.short	0x0048
        /*0014*/ 	.byte	0x00, 0xf0, 0x11, 0x00


	//----- nvinfo : EIATTR_KPARAM_INFO
	.align		4
.L_1051:
        /*0018*/ 	.byte	0x04, 0x17
        /*001a*/ 	.short	(.L_1053 - .L_1052)
.L_1052:
        /*001c*/ 	.word	0x00000000
        /*0020*/ 	.short	0x0009
        /*0022*/ 	.short	0x0044
        /*0024*/ 	.byte	0x00, 0xf0, 0x11, 0x00


	//----- nvinfo : EIATTR_KPARAM_INFO
	.align		4
.L_1053:
        /*0028*/ 	.byte	0x04, 0x17
        /*002a*/ 	.short	(.L_1055 - .L_1054)
.L_1054:
        /*002c*/ 	.word	0x00000000
        /*0030*/ 	.short	0x0008
        /*0032*/ 	.short	0x0040
        /*0034*/ 	.byte	0x00, 0xf0, 0x11, 0x00


	//----- nvinfo : EIATTR_KPARAM_INFO
	.align		4
.L_1055:
        /*0038*/ 	.byte	0x04, 0x17
        /*003a*/ 	.short	(.L_1057 - .L_1056)
.L_1056:
        /*003c*/ 	.word	0x00000000
        /*0040*/ 	.short	0x0007
        /*0042*/ 	.short	0x0038
        /*0044*/ 	.byte	0x00, 0xf5, 0x21, 0x00


	//----- nvinfo : EIATTR_KPARAM_INFO
	.align		4
.L_1057:
        /*0048*/ 	.byte	0x04, 0x17
        /*004a*/ 	.short	(.L_1059 - .L_1058)
.L_1058:
        /*004c*/ 	.word	0x00000000
        /*0050*/ 	.short	0x0006
        /*0052*/ 	.short	0x0030
        /*0054*/ 	.byte	0x00, 0xf0, 0x21, 0x00


	//----- nvinfo : EIATTR_KPARAM_INFO
	.align		4
.L_1059:
        /*0058*/ 	.byte	0x04, 0x17
        /*005a*/ 	.short	(.L_1061 - .L_1060)
.L_1060:
        /*005c*/ 	.word	0x00000000
        /*0060*/ 	.short	0x0005
        /*0062*/ 	.short	0x0028
        /*0064*/ 	.byte	0x00, 0xf0, 0x21, 0x00


	//----- nvinfo : EIATTR_KPARAM_INFO
	.align		4
.L_1061:
        /*0068*/ 	.byte	0x04, 0x17
        /*006a*/ 	.short	(.L_1063 - .L_1062)
.L_1062:
        /*006c*/ 	.word	0x00000000
        /*0070*/ 	.short	0x0004
        /*0072*/ 	.short	0x0020
        /*0074*/ 	.byte	0x00, 0xf0, 0x21, 0x00


	//----- nvinfo : EIATTR_KPARAM_INFO
	.align		4
.L_1063:
        /*0078*/ 	.byte	0x04, 0x17
        /*007a*/ 	.short	(.L_1065 - .L_1064)
.L_1064:
        /*007c*/ 	.word	0x00000000
        /*0080*/ 	.short	0x0003
        /*0082*/ 	.short	0x0018
        /*0084*/ 	.byte	0x00, 0xf0, 0x21, 0x00


	//----- nvinfo : EIATTR_KPARAM_INFO
	.align		4
.L_1065:
        /*0088*/ 	.byte	0x04, 0x17
        /*008a*/ 	.short	(.L_1067 - .L_1066)
.L_1066:
        /*008c*/ 	.word	0x00000000
        /*0090*/ 	.short	0x0002
        /*0092*/ 	.short	0x0010
        /*0094*/ 	.byte	0x00, 0xf0, 0x21, 0x00


	//----- nvinfo : EIATTR_KPARAM_INFO
	.align		4
.L_1067:
        /*0098*/ 	.byte	0x04, 0x17
        /*009a*/ 	.short	(.L_1069 - .L_1068)
.L_1068:
        /*009c*/ 	.word	0x00000000
        /*00a0*/ 	.short	0x0001
        /*00a2*/ 	.short	0x0008
        /*00a4*/ 	.byte	0x00, 0xf5, 0x21, 0x00


	//----- nvinfo : EIATTR_KPARAM_INFO
	.align		4
.L_1069:
        /*00a8*/ 	.byte	0x04, 0x17
        /*00aa*/ 	.short	(.L_1071 - .L_1070)
.L_1070:
        /*00ac*/ 	.word	0x00000000
        /*00b0*/ 	.short	0x0000
        /*00b2*/ 	.short	0x0000
        /*00b4*/ 	.byte	0x00, 0xf5, 0x21, 0x00


	//----- nvinfo : EIATTR_SPARSE_MMA_MASK
	.align		4
.L_1071:
        /*00b8*/ 	.byte	0x03, 0x50
        /*00ba*/ 	.short	0x0000


	//----- nvinfo : EIATTR_MAXREG_COUNT
	.align		4
        /*00bc*/ 	.byte	0x03, 0x1b
        /*00be*/ 	.short	0x00ff


	//----- nvinfo : EIATTR_NUM_BARRIERS
	.align		4
        /*00c0*/ 	.byte	0x02, 0x4c
        /*00c2*/ 	.byte	0x01
	.zero		1


	//----- nvinfo : EIATTR_MERCURY_ISA_VERSION
	.align		4
        /*00c4*/ 	.byte	0x03, 0x5f
        /*00c6*/ 	.short	0x0101


	//----- nvinfo : EIATTR_COOP_GROUP_MASK_REGIDS
	.align		4
        /*00c8*/ 	.byte	0x04, 0x29
        /*00ca*/ 	.short	(.L_1073 - .L_1072)


	//   ....[0]....
.L_1072:
        /*00cc*/ 	.word	0xffffffff


	//   ....[1]....
        /*00d0*/ 	.word	0xffffffff


	//   ....[2]....
        /*00d4*/ 	.word	0xffffffff


	//   ....[3]....
        /*00d8*/ 	.word	0xffffffff


	//   ....[4]....
        /*00dc*/ 	.word	0xffffffff


	//   ....[5]....
        /*00e0*/ 	.word	0xffffffff


	//   ....[6]....
        /*00e4*/ 	.word	0xffffffff


	//   ....[7]....
        /*00e8*/ 	.word	0xffffffff


	//   ....[8]....
        /*00ec*/ 	.word	0xffffffff


	//   ....[9]....
        /*00f0*/ 	.word	0xffffffff


	//----- nvinfo : EIATTR_COOP_GROUP_INSTR_OFFSETS
	.align		4
.L_1073:
        /*00f4*/ 	.byte	0x04, 0x28
        /*00f6*/ 	.short	(.L_1075 - .L_1074)


	//   ....[0]....
.L_1074:
        /*00f8*/ 	.word	0x00001e30


	//   ....[1]....
        /*00fc*/ 	.word	0x00001e60


	//   ....[2]....
        /*0100*/ 	.word	0x00001ed0


	//   ....[3]....
        /*0104*/ 	.word	0x00001f20


	//   ....[4]....
        /*0108*/ 	.word	0x00001f40


	//   ....[5]....
        /*010c*/ 	.word	0x000022e0


	//   ....[6]....
        /*0110*/ 	.word	0x00002330


	//   ....[7]....
        /*0114*/ 	.word	0x00002380


	//   ....[8]....
        /*0118*/ 	.word	0x000023c0


	//   ....[9]....
        /*011c*/ 	.word	0x000023e0


	//----- nvinfo : EIATTR_VRC_CTA_INIT_COUNT
	.align		4
.L_1075:
        /*0120*/ 	.byte	0x02, 0x4a
	.zero		1
	.zero		1


	//----- nvinfo : EIATTR_EXIT_INSTR_OFFSETS
	.align		4
        /*0124*/ 	.byte	0x04, 0x1c
        /*0126*/ 	.short	(.L_1077 - .L_1076)


	//   ....[0]....
.L_1076:
        /*0128*/ 	.word	0x000029c0


	//   ....[1]....
        /*012c*/ 	.word	0x00002e40


	//   ....[2]....
        /*0130*/ 	.word	0x00003480


	//----- nvinfo : EIATTR_CRS_STACK_SIZE
	.align		4
.L_1077:
        /*0134*/ 	.byte	0x04, 0x1e
        /*0136*/ 	.short	(.L_1079 - .L_1078)
.L_1078:
        /*0138*/ 	.word	0x00000000


	//----- nvinfo : EIATTR_CBANK_PARAM_SIZE
	.align		4
.L_1079:
        /*013c*/ 	.byte	0x03, 0x19
        /*013e*/ 	.short	0x004c


	//----- nvinfo : EIATTR_PARAM_CBANK
	.align		4
        /*0140*/ 	.byte	0x04, 0x0a
        /*0142*/ 	.short	(.L_1081 - .L_1080)
	.align		4
.L_1080:
        /*0144*/ 	.word	index@(.nv.constant0._ZN4vllm15rms_norm_kernelIfLi8ELi4EEEvPT_PKS1_lllllS4_fii)
        /*0148*/ 	.short	0x0380
        /*014a*/ 	.short	0x004c


	//----- nvinfo : EIATTR_SW_WAR
	.align		4
.L_1081:
        /*014c*/ 	.byte	0x04, 0x36
        /*014e*/ 	.short	(.L_1083 - .L_1082)
.L_1082:
        /*0150*/ 	.word	0x00000008
.L_1083:


//--------------------- .nv.info._ZN4vllm15rms_norm_kernelIfLi16ELi4EEEvPT_PKS1_lllllS4_fii --------------------------
	.section	.nv.info._ZN4vllm15rms_norm_kernelIfLi16ELi4EEEvPT_PKS1_lllllS4_fii,"",@"SHT_CUDA_INFO"
	.sectionflags	@""
	.align	4


	//----- nvinfo : EIATTR_CUDA_API_VERSION
	.align		4
        /*0000*/ 	.byte	0x04, 0x37
        /*0002*/ 	.short	(.L_1085 - .L_1084)
.L_1084:
        /*0004*/ 	.word	0x00000082


	//----- nvinfo : EIATTR_KPARAM_INFO
	.align		4
.L_1085:
        /*0008*/ 	.byte	0x04, 0x17
        /*000a*/ 	.short	(.L_1087 - .L_1086)
.L_1086:
        /*000c*/ 	.word	0x00000000
        /*0010*/ 	.short	0x000a
        /*0012*/ 	.short	0x0048
        /*0014*/ 	.byte	0x00, 0xf0, 0x11, 0x00


	//----- nvinfo : EIATTR_KPARAM_INFO
	.align		4
.L_1087:
        /*0018*/ 	.byte	0x04, 0x17
        /*001a*/ 	.short	(.L_1089 - .L_1088)
.L_1088:
        /*001c*/ 	.word	0x00000000
        /*0020*/ 	.short	0x0009
        /*0022*/ 	.short	0x0044
        /*0024*/ 	.byte	0x00, 0xf0, 0x11, 0x00


	//----- nvinfo : EIATTR_KPARAM_INFO
	.align		4
.L_1089:
        /*0028*/ 	.byte	0x04, 0x17
        /*002a*/ 	.short	(.L_1091 - .L_1090)
.L_1090:
        /*002c*/ 	.word	0x00000000
        /*0030*/ 	.short	0x0008
        /*0032*/ 	.short	0x0040
        /*0034*/ 	.byte	0x00, 0xf0, 0x11, 0x00


	//----- nvinfo : EIATTR_KPARAM_INFO
	.align		4
.L_1091:
        /*0038*/ 	.byte	0x04, 0x17
        /*003a*/ 	.short	(.L_1093 - .L_1092)
.L_1092:
        /*003c*/ 	.word	0x00000000
        /*0040*/ 	.short	0x0007
        /*0042*/ 	.short	0x0038
        /*0044*/ 	.byte	0x00, 0xf5, 0x21, 0x00


	//----- nvinfo : EIATTR_KPARAM_INFO
	.align		4
.L_1093:
        /*0048*/ 	.byte	0x04, 0x17
        /*004a*/ 	.short	(.L_1095 - .L_1094)
.L_1094:
        /*004c*/ 	.word	0x00000000
        /*0050*/ 	.short	0x0006
        /*0052*/ 	.short	0x0030
        /*0054*/ 	.byte	0x00, 0xf0, 0x21, 0x00


	//----- nvinfo : EIATTR_KPARAM_INFO
	.align		4
.L_1095:
        /*0058*/ 	.byte	0x04, 0x17
        /*005a*/ 	.short	(.L_1097 - .L_1096)
.L_1096:
        /*005c*/ 	.word	0x00000000
        /*0060*/ 	.short	0x0005
        /*0062*/ 	.short	0x0028
        /*0064*/ 	.byte	0x00, 0xf0, 0x21, 0x00


	//----- nvinfo : EIATTR_KPARAM_INFO
	.align		4
.L_1097:
        /*0068*/ 	.byte	0x04, 0x17
        /*006a*/ 	.short	(.L_1099 - .L_1098)
.L_1098:
        /*006c*/ 	.word	0x00000000
        /*0070*/ 	.short	0x0004
        /*0072*/ 	.short	0x0020
        /*0074*/ 	.byte	0x00, 0xf0, 0x21, 0x00


	//----- nvinfo : EIATTR_KPARAM_INFO
	.align		4
.L_1099:
        /*0078*/ 	.byte	0x04, 0x17
        /*007a*/ 	.short	(.L_1101 - .L_1100)
.L_1100:
        /*007c*/ 	.word	0x00000000
        /*0080*/ 	.short	0x0003
        /*0082*/ 	.short	0x0018
        /*0084*/ 	.byte	0x00, 0xf0, 0x21, 0x00


	//----- nvinfo : EIATTR_KPARAM_INFO
	.align		4
.L_1101:
        /*0088*/ 	.byte	0x04, 0x17
        /*008a*/ 	.short	(.L_1103 - .L_1102)
.L_1102:
        /*008c*/ 	.word	0x00000000
        /*0090*/ 	.short	0x0002
        /*0092*/ 	.short	0x0010
        /*0094*/ 	.byte	0x00, 0xf0, 0x21, 0x00


	//----- nvinfo : EIATTR_KPARAM_INFO
	.align		4
.L_1103:
        /*0098*/ 	.byte	0x04, 0x17
        /*009a*/ 	.short	(.L_1105 - .L_1104)
.L_1104:
        /*009c*/ 	.word	0x00000000
        /*00a0*/ 	.short	0x0001
        /*00a2*/ 	.short	0x0008
        /*00a4*/ 	.byte	0x00, 0xf5, 0x21, 0x00


	//----- nvinfo : EIATTR_KPARAM_INFO
	.align		4
.L_1105:
        /*00a8*/ 	.byte	0x04, 0x17
        /*00aa*/ 	.short	(.L_1107 - .L_1106)
.L_1106:
        /*00ac*/ 	.word	0x00000000
        /*00b0*/ 	.short	0x0000
        /*00b2*/ 	.short	0x0000
        /*00b4*/ 	.byte	0x00, 0xf5, 0x21, 0x00


	//----- nvinfo : EIATTR_SPARSE_MMA_MASK
	.align		4
.L_1107:
        /*00b8*/ 	.byte	0x03, 0x50
        /*00ba*/ 	.short	0x0000


	//----- nvinfo : EIATTR_MAXREG_COUNT
	.align		4
        /*00bc*/ 	.byte	0x03, 0x1b
        /*00be*/ 	.short	0x00ff


	//----- nvinfo : EIATTR_NUM_BARRIERS
	.align		4
        /*00c0*/ 	.byte	0x02, 0x4c
        /*00c2*/ 	.byte	0x01
	.zero		1


	//----- nvinfo : EIATTR_MERCURY_ISA_VERSION
	.align		4
        /*00c4*/ 	.byte	0x03, 0x5f
        /*00c6*/ 	.short	0x0101


	//----- nvinfo : EIATTR_COOP_GROUP_MASK_REGIDS
	.align		4
        /*00c8*/ 	.byte	0x04, 0x29
        /*00ca*/ 	.short	(.L_1109 - .L_1108)


	//   ....[0]....
.L_1108:
        /*00cc*/ 	.word	0xffffffff


	//   ....[1]....
        /*00d0*/ 	.word	0xffffffff


	//   ....[2]....
        /*00d4*/ 	.word	0xffffffff


	//   ....[3]....
        /*00d8*/ 	.word	0xffffffff


	//   ....[4]....
        /*00dc*/ 	.word	0xffffffff


	//   ....[5]....
        /*00e0*/ 	.word	0xffffffff


	//   ....[6]....
        /*00e4*/ 	.word	0xffffffff


	//   ....[7]....
        /*00e8*/ 	.word	0xffffffff


	//   ....[8]....
        /*00ec*/ 	.word	0xffffffff


	//   ....[9]....
        /*00f0*/ 	.word	0xffffffff


	//----- nvinfo : EIATTR_COOP_GROUP_INSTR_OFFSETS
	.align		4
.L_1109:
        /*00f4*/ 	.byte	0x04, 0x28
        /*00f6*/ 	.short	(.L_1111 - .L_1110)


	//   ....[0]....
.L_1110:
        /*00f8*/ 	.word	0x00001d10


	//   ....[1]....
        /*00fc*/ 	.word	0x00001d40


	//   ....[2]....
        /*0100*/ 	.word	0x00001db0


	//   ....[3]....
        /*0104*/ 	.word	0x00001e00


	//   ....[4]....
        /*0108*/ 	.word	0x00001e20


	//   ....[5]....
        /*010c*/ 	.word	0x000021c0


	//   ....[6]....
        /*0110*/ 	.word	0x000021f0


	//   ....[7]....
        /*0114*/ 	.word	0x00002250


	//   ....[8]....
        /*0118*/ 	.word	0x000022a0


	//   ....[9]....
        /*011c*/ 	.word	0x000022c0


	//----- nvinfo : EIATTR_VRC_CTA_INIT_COUNT
	.align		4
.L_1111:
        /*0120*/ 	.byte	0x02, 0x4a
	.zero		1
	.zero		1


	//----- nvinfo : EIATTR_EXIT_INSTR_OFFSETS
	.align		4
        /*0124*/ 	.byte	0x04, 0x1c
        /*0126*/ 	.short	(.L_1113 - .L_1112)


	//   ....[0]....
.L_1112:
        /*0128*/ 	.word	0x00002890


	//   ....[1]....
        /*012c*/ 	.word	0x00002d90


	//   ....[2]....
        /*0130*/ 	.word	0x00003350


	//----- nvinfo : EIATTR_CRS_STACK_SIZE
	.align		4
.L_1113:
        /*0134*/ 	.byte	0x04, 0x1e
        /*0136*/ 	.short	(.L_1115 - .L_1114)
.L_1114:
        /*0138*/ 	.word	0x00000000


	//----- nvinfo : EIATTR_CBANK_PARAM_SIZE
	.align		4
.L_1115:
        /*013c*/ 	.byte	0x03, 0x19
        /*013e*/ 	.short	0x004c


	//----- nvinfo : EIATTR_PARAM_CBANK
	.align		4
        /*0140*/ 	.byte	0x04, 0x0a
        /*0142*/ 	.short	(.L_1117 - .L_1116)
	.align		4
.L_1116:
        /*0144*/ 	.word	index@(.nv.constant0._ZN4vllm15rms_norm_kernelIfLi16ELi4EEEvPT_PKS1_lllllS4_fii)
        /*0148*/ 	.short	0x0380
        /*014a*/ 	.short	0x004c


	//----- nvinfo : EIATTR_SW_WAR
	.align		4
.L_1117:
        /*014c*/ 	.byte	0x04, 0x36
        /*014e*/ 	.short	(.L_1119 - .L_1118)
.L_1118:
        /*0150*/ 	.word	0x00000008
.L_1119:


//--------------------- .nv.info._ZN4vllm15rms_norm_kernelIN3c108BFloat16ELi1ELi3EEEvPT_PKS3_lllllS6_fii --------------------------
	.section	.nv.info._ZN4vllm15rms_norm_kernelIN3c108BFloat16ELi1ELi3EEEvPT_PKS3_lllllS6_fii,"",@"SHT_CUDA_INFO"
	.sectionflags	@""
	.align	4


	//----- nvinfo : EIATTR_CUDA_API_VERSION
	.align		4
        /*0000*/ 	.byte	0x04, 0x37
        /*0002*/ 	.short	(.L_1121 - .L_1120)
.L_1120:
        /*0004*/ 	.word	0x00000082


	//----- nvinfo : EIATTR_KPARAM_INFO
	.align		4
.L_1121:
        /*0008*/ 	.byte	0x04, 0x17
        /*000a*/ 	.short	(.L_1123 - .L_1122)
.L_1122:
        /*000c*/ 	.word	0x00000000
        /*0010*/ 	.short	0x000a
        /*0012*/ 	.short	0x0048
        /*0014*/ 	.byte	0x00, 0xf0, 0x11, 0x00


	//----- nvinfo : EIATTR_KPARAM_INFO
	.align		4
.L_1123:
        /*0018*/ 	.byte	0x04, 0x17
        /*001a*/ 	.short	(.L_1125 - .L_1124)
.L_1124:
        /*001c*/ 	.word	0x00000000
        /*0020*/ 	.short	0x0009
        /*0022*/ 	.short	0x0044
        /*0024*/ 	.byte	0x00, 0xf0, 0x11, 0x00


	//----- nvinfo : EIATTR_KPARAM_INFO
	.align		4
.L_1125:
        /*0028*/ 	.byte	0x04, 0x17
        /*002a*/ 	.short	(.L_1127 - .L_1126)
.L_1126:
        /*002c*/ 	.word	0x00000000
        /*0030*/ 	.short	0x0008
        /*0032*/ 	.short	0x0040
        /*0034*/ 	.byte	0x00, 0xf0, 0x11, 0x00


	//----- nvinfo : EIATTR_KPARAM_INFO
	.align		4
.L_1127:
        /*0038*/ 	.byte	0x04, 0x17
        /*003a*/ 	.short	(.L_1129 - .L_1128)
.L_1128:
        /*003c*/ 	.word	0x00000000
        /*0040*/ 	.short	0x0007
        /*0042*/ 	.short	0x0038
        /*0044*/ 	.byte	0x00, 0xf5, 0x21, 0x00


	//----- nvinfo : EIATTR_KPARAM_INFO
	.align		4
.L_1129:
        /*0048*/ 	.byte	0x04, 0x17
        /*004a*/ 	.short	(.L_1131 - .L_1130)
.L_1130:
        /*004c*/ 	.word	0x00000000
        /*0050*/ 	.short	0x0006
        /*0052*/ 	.short	0x0030
        /*0054*/ 	.byte	0x00, 0xf0, 0x21, 0x00


	//----- nvinfo : EIATTR_KPARAM_INFO
	.align		4
.L_1131:
        /*0058*/ 	.byte	0x04, 0x17
        /*005a*/ 	.short	(.L_1133 - .L_1132)
.L_1132:
        /*005c*/ 	.word	0x00000000
        /*0060*/ 	.short	0x0005
        /*0062*/ 	.short	0x0028
        /*0064*/ 	.byte	0x00, 0xf0, 0x21, 0x00


	//----- nvinfo : EIATTR_KPARAM_INFO
	.align		4
.L_1133:
        /*0068*/ 	.byte	0x04, 0x17
        /*006a*/ 	.short	(.L_1135 - .L_1134)
.L_1134:
        /*006c*/ 	.word	0x00000000
        /*0070*/ 	.short	0x0004
        /*0072*/ 	.short	0x0020
        /*0074*/ 	.byte	0x00, 0xf0, 0x21, 0x00


	//----- nvinfo : EIATTR_KPARAM_INFO
	.align		4
.L_1135:
        /*0078*/ 	.byte	0x04, 0x17
        /*007a*/ 	.short	(.L_1137 - .L_1136)
.L_1136:
        /*007c*/ 	.word	0x00000000
        /*0080*/ 	.short	0x0003
        /*0082*/ 	.short	0x0018
        /*0084*/ 	.byte	0x00, 0xf0, 0x21, 0x00


	//----- nvinfo : EIATTR_KPARAM_INFO
	.align		4
.L_1137:
        /*0088*/ 	.byte	0x04, 0x17
        /*008a*/ 	.short	(.L_1139 - .L_1138)
.L_1138:
        /*008c*/ 	.word	0x00000000
        /*0090*/ 	.short	0x0002
        /*0092*/ 	.short	0x0010
        /*0094*/ 	.byte	0x00, 0xf0, 0x21, 0x00


	//----- nvinfo : EIATTR_KPARAM_INFO
	.align		4
.L_1139:
        /*0098*/ 	.byte	0x04, 0x17
        /*009a*/ 	.short	(.L_1141 - .L_1140)
.L_1140:
        /*009c*/ 	.word	0x00000000
        /*00a0*/ 	.short	0x0001
        /*00a2*/ 	.short	0x0008
        /*00a4*/ 	.byte	0x00, 0xf5, 0x21, 0x00


	//----- nvinfo : EIATTR_KPARAM_INFO
	.align		4
.L_1141:
        /*00a8*/ 	.byte	0x04, 0x17
        /*00aa*/ 	.short	(.L_1143 - .L_1142)
.L_1142:
        /*00ac*/ 	.word	0x00000000
        /*00b0*/ 	.short	0x0000
        /*00b2*/ 	.short	0x0000
        /*00b4*/ 	.byte	0x00, 0xf5, 0x21, 0x00


	//----- nvinfo : EIATTR_SPARSE_MMA_MASK
	.align		4
.L_1143:
        /*00b8*/ 	.byte	0x03, 0x50
        /*00ba*/ 	.short	0x0000


	//----- nvinfo : EIATTR_MAXREG_COUNT
	.align		4
        /*00bc*/ 	.byte	0x03, 0x1b
        /*00be*/ 	.short	0x00ff


	//----- nvinfo : EIATTR_NUM_BARRIERS
	.align		4
        /*00c0*/ 	.byte	0x02, 0x4c
        /*00c2*/ 	.byte	0x01
	.zero		1


	//----- nvinfo : EIATTR_MERCURY_ISA_VERSION
	.align		4
        /*00c4*/ 	.byte	0x03, 0x5f
        /*00c6*/ 	.short	0x0101


	//----- nvinfo : EIATTR_COOP_GROUP_MASK_REGIDS
	.align		4
        /*00c8*/ 	.byte	0x04, 0x29
        /*00ca*/ 	.short	(.L_1145 - .L_1144)


	//   ....[0]....
.L_1144:
        /*00cc*/ 	.word	0xffffffff


	//   ....[1]....
        /*00d0*/ 	.word	0xffffffff


	//   ....[2]....
        /*00d4*/ 	.word	0xffffffff


	//   ....[3]....
        /*00d8*/ 	.word	0xffffffff


	//   ....[4]....
        /*00dc*/ 	.word	0xffffffff


	//   ....[5]....
        /*00e0*/ 	.word	0xffffffff


	//   ....[6]....
        /*00e4*/ 	.word	0xffffffff


	//   ....[7]....
        /*00e8*/ 	.word	0xffffffff


	//   ....[8]....
        /*00ec*/ 	.word	0xffffffff


	//   ....[9]....
        /*00f0*/ 	.word	0xffffffff


	//----- nvinfo : EIATTR_COOP_GROUP_INSTR_OFFSETS
	.align		4
.L_1145:
        /*00f4*/ 	.byte	0x04, 0x28
        /*00f6*/ 	.short	(.L_1147 - .L_1146)


	//   ....[0]....
.L_1146:
        /*00f8*/ 	.word	0x00000e60


	//   ....[1]....
        /*00fc*/ 	.word	0x00000e90


	//   ....[2]....
        /*0100*/ 	.word	0x00000f10


	//   ....[3]....
        /*0104*/ 	.word	0x00000f50


	//   ....[4]....
        /*0108*/ 	.word	0x00000f70


	//   ....[5]....
        /*010c*/ 	.word	0x00001310


	//   ....[6]....
        /*0110*/ 	.word	0x00001370


	//   ....[7]....
        /*0114*/ 	.word	0x000013c0


	//   ....[8]....
        /*0118*/ 	.word	0x000013f0


	//   ....[9]....
        /*011c*/ 	.word	0x00001410


	//----- nvinfo : EIATTR_VRC_CTA_INIT_COUNT
	.align		4
.L_1147:
        /*0120*/ 	.byte	0x02, 0x4a
	.zero		1
	.zero		1


	//----- nvinfo : EIATTR_EXIT_INSTR_OFFSETS
	.align		4
        /*0124*/ 	.byte	0x04, 0x1c
        /*0126*/ 	.short	(.L_1149 - .L_1148)


	//   ....[0]....
.L_1148:
        /*0128*/ 	.word	0x000019c0


	//   ....[1]....
        /*012c*/ 	.word	0x00001b40


	//----- nvinfo : EIATTR_CRS_STACK_SIZE
	.align		4
.L_1149:
        /*0130*/ 	.byte	0x04, 0x1e
        /*0132*/ 	.short	(.L_1151 - .L_1150)
.L_1150:
        /*0134*/ 	.word	0x00000000


	//----- nvinfo : EIATTR_CBANK_PARAM_SIZE
	.align		4
.L_1151:
        /*0138*/ 	.byte	0x03, 0x19
        /*013a*/ 	.short	0x004c


	//----- nvinfo : EIATTR_PARAM_CBANK
	.align		4
        /*013c*/ 	.byte	0x04, 0x0a
        /*013e*/ 	.short	(.L_1153 - .L_1152)
	.align		4
.L_1152:
        /*0140*/ 	.word	index@(.nv.constant0._ZN4vllm15rms_norm_kernelIN3c108BFloat16ELi1ELi3EEEvPT_PKS3_lllllS6_fii)
        /*0144*/ 	.short	0x0380
        /*0146*/ 	.short	0x004c


	//----- nvinfo : EIATTR_SW_WAR
	.align		4
.L_1153:
        /*0148*/ 	.byte	0x04, 0x36
        /*014a*/ 	.short	(.L_1155 - .L_1154)
.L_1154:
        /*014c*/ 	.word	0x00000008
.L_1155:


//--------------------- .nv.info._ZN4vllm15rms_norm_kernelIN3c108BFloat16ELi2ELi3EEEvPT_PKS3_lllllS6_fii --------------------------
	.section	.nv.info._ZN4vllm15rms_norm_kernelIN3c108BFloat16ELi2ELi3EEEvPT_PKS3_lllllS6_fii,"",@"SHT_CUDA_INFO"
	.sectionflags	@""
	.align	4


	//----- nvinfo : EIATTR_CUDA_API_VERSION
	.align		4
        /*0000*/ 	.byte	0x04, 0x37
        /*0002*/ 	.short	(.L_1157 - .L_1156)
.L_1156:
        /*0004*/ 	.word	0x00000082


	//----- nvinfo : EIATTR_KPARAM_INFO
	.align		4
.L_1157:
        /*0008*/ 	.byte	0x04, 0x17
        /*000a*/ 	.short	(.L_1159 - .L_1158)
.L_1158:
        /*000c*/ 	.word	0x00000000
        /*0010*/ 	.short	0x000a
        /*0012*/ 	.short	0x0048
        /*0014*/ 	.byte	0x00, 0xf0, 0x11, 0x00


	//----- nvinfo : EIATTR_KPARAM_INFO
	.align		4
.L_1159:
        /*0018*/ 	.byte	0x04, 0x17
        /*001a*/ 	.short	(.L_1161 - .L_1160)
.L_1160:
        /*001c*/ 	.word	0x00000000
        /*0020*/ 	.short	0x0009
        /*0022*/ 	.short	0x0044
        /*0024*/ 	.byte	0x00, 0xf0, 0x11, 0x00


	//----- nvinfo : EIATTR_KPARAM_INFO
	.align		4
.L_1161:
        /*0028*/ 	.byte	0x04, 0x17
        /*002a*/ 	.short	(.L_1163 - .L_1162)
.L_1162:
        /*002c*/ 	.word	0x00000000
        /*0030*/ 	.short	0x0008
        /*0032*/ 	.short	0x0040
        /*0034*/ 	.byte	0x00, 0xf0, 0x11, 0x00


	//----- nvinfo : EIATTR_KPARAM_INFO
	.align		4
.L_1163:
        /*0038*/ 	.byte	0x04, 0x17
        /*003a*/ 	.short	(.L_1165 - .L_1164)
.L_1164:
        /*003c*/ 	.word	0x00000000
        /*0040*/ 	.short	0x0007
        /*0042*/ 	.short	0x0038
        /*0044*/ 	.byte	0x00, 0xf5, 0x21, 0x00


	//----- nvinfo : EIATTR_KPARAM_INFO
	.align		4
.L_1165:
        /*0048*/ 	.byte	0x04, 0x17
        /*004a*/ 	.short	(.L_1167 - .L_1166)
.L_1166:
        /*004c*/ 	.word	0x00000000
        /*0050*/ 	.short	0x0006
        /*0052*/ 	.short	0x0030
        /*0054*/ 	.byte	0x00, 0xf0, 0x21, 0x00


	//----- nvinfo : EIATTR_KPARAM_INFO
	.align		4
.L_1167:
        /*0058*/ 	.byte	0x04, 0x17
        /*005a*/ 	.short	(.L_1169 - .L_1168)
.L_1168:
        /*005c*/ 	.word	0x00000000
        /*0060*/ 	.short	0x0005
        /*0062*/ 	.short	0x0028
        /*0064*/ 	.byte	0x00, 0xf0, 0x21, 0x00


	//----- nvinfo : EIATTR_KPARAM_INFO
	.align		4
.L_1169:
        /*0068*/ 	.byte	0x04, 0x17
        /*006a*/ 	.short	(.L_1171 - .L_1170)
.L_1170:
        /*006c*/ 	.word	0x00000000
        /*0070*/ 	.short	0x0004
        /*0072*/ 	.short	0x0020
        /*0074*/ 	.byte	0x00, 0xf0, 0x21, 0x00


	//----- nvinfo : EIATTR_KPARAM_INFO
	.align		4
.L_1171:
        /*0078*/ 	.byte	0x04, 0x17
        /*007a*/ 	.short	(.L_1173 - .L_1172)
.L_1172:
        /*007c*/ 	.word	0x00000000
        /*0080*/ 	.short	0x0003
        /*0082*/ 	.short	0x0018
        /*0084*/ 	.byte	0x00, 0xf0, 0x21, 0x00


	//----- nvinfo : EIATTR_KPARAM_INFO
	.align		4
.L_1173:
        /*0088*/ 	.byte	0x04, 0x17
        /*008a*/ 	.short	(.L_1175 - .L_1174)
.L_1174:
        /*008c*/ 	.word	0x00000000
        /*0090*/ 	.short	0x0002
        /*0092*/ 	.short	0x0010
        /*0094*/ 	.byte	0x00, 0xf0, 0x21, 0x00


	//----- nvinfo : EIATTR_KPARAM_INFO
	.align		4
.L_1175:
        /*0098*/ 	.byte	0x04, 0x17
        /*009a*/ 	.short	(.L_1177 - .L_1176)
.L_1176:
        /*009c*/ 	.word	0x00000000
        /*00a0*/ 	.short	0x0001
        /*00a2*/ 	.short	0x0008
        /*00a4*/ 	.byte	0x00, 0xf5, 0x21, 0x00


	//----- nvinfo : EIATTR_KPARAM_INFO
	.align		4
.L_1177:
        /*00a8*/ 	.byte	0x04, 0x17
        /*00aa*/ 	.short	(.L_1179 - .L_1178)
.L_1178:
        /*00ac*/ 	.word	0x00000000
        /*00b0*/ 	.short	0x0000
        /*00b2*/ 	.short	0x0000
        /*00b4*/ 	.byte	0x00, 0xf5, 0x21, 0x00


	//----- nvinfo : EIATTR_SPARSE_MMA_MASK
	.align		4
.L_1179:
        /*00b8*/ 	.byte	0x03, 0x50
        /*00ba*/ 	.short	0x0000


	//----- nvinfo : EIATTR_MAXREG_COUNT
	.align		4
        /*00bc*/ 	.byte	0x03, 0x1b
        /*00be*/ 	.short	0x00ff


	//----- nvinfo : EIATTR_NUM_BARRIERS
	.align		4
        /*00c0*/ 	.byte	0x02, 0x4c
        /*00c2*/ 	.byte	0x01
	.zero		1


	//----- nvinfo : EIATTR_MERCURY_ISA_VERSION
	.align		4
        /*00c4*/ 	.byte	0x03, 0x5f
        /*00c6*/ 	.short	0x0101


	//----- nvinfo : EIATTR_COOP_GROUP_MASK_REGIDS
	.align		4
        /*00c8*/ 	.byte	0x04, 0x29
        /*00ca*/ 	.short	(.L_1181 - .L_1180)


	//   ....[0]....
.L_1180:
        /*00cc*/ 	.word	0xffffffff


	//   ....[1]....
        /*00d0*/ 	.word	0xffffffff


	//   ....[2]....
        /*00d4*/ 	.word	0xffffffff


	//   ....[3]....
        /*00d8*/ 	.word	0xffffffff


	//   ....[4]....
        /*00dc*/ 	.word	0xffffffff


	//   ....[5]....
        /*00e0*/ 	.word	0xffffffff


	//   ....[6]....
        /*00e4*/ 	.word	0xffffffff


	//   ....[7]....
        /*00e8*/ 	.word	0xffffffff


	//   ....[8]....
        /*00ec*/ 	.word	0xffffffff


	//   ....[9]....
        /*00f0*/ 	.word	0xffffffff


	//----- nvinfo : EIATTR_COOP_GROUP_INSTR_OFFSETS
	.align		4
.L_1181:
        /*00f4*/ 	.byte	0x04, 0x28
        /*00f6*/ 	.short	(.L_1183 - .L_1182)


	//   ....[0]....
.L_1182:
        /*00f8*/ 	.word	0x000015f0


	//   ....[1]....
        /*00fc*/ 	.word	0x00001620


	//   ....[2]....
        /*0100*/ 	.word	0x00001690


	//   ....[3]....
        /*0104*/ 	.word	0x000016e0


	//   ....[4]....
        /*0108*/ 	.word	0x00001700


	//   ....[5]....
        /*010c*/ 	.word	0x00001aa0


	//   ....[6]....
        /*0110*/ 	.word	0x00001af0


	//   ....[7]....
        /*0114*/ 	.word	0x00001b40


	//   ....[8]....
        /*0118*/ 	.word	0x00001b80


	//   ....[9]....
        /*011c*/ 	.word	0x00001ba0


	//----- nvinfo : EIATTR_VRC_CTA_INIT_COUNT
	.align		4
.L_1183:
        /*0120*/ 	.byte	0x02, 0x4a
	.zero		1
	.zero		1


	//----- nvinfo : EIATTR_EXIT_INSTR_OFFSETS
	.align		4
        /*0124*/ 	.byte	0x04, 0x1c
        /*0126*/ 	.short	(.L_1185 - .L_1184)


	//   ....[0]....
.L_1184:
        /*0128*/ 	.word	0x00002170


	//   ....[1]....
        /*012c*/ 	.word	0x000025e0


	//   ....[2]....
        /*0130*/ 	.word	0x00002be0


	//----- nvinfo : EIATTR_CRS_STACK_SIZE
	.align		4
.L_1185:
        /*0134*/ 	.byte	0x04, 0x1e
        /*0136*/ 	.short	(.L_1187 - .L_1186)
.L_1186:
        /*0138*/ 	.word	0x00000000


	//----- nvinfo : EIATTR_CBANK_PARAM_SIZE
	.align		4
.L_1187:
        /*013c*/ 	.byte	0x03, 0x19
        /*013e*/ 	.short	0x004c


	//----- nvinfo : EIATTR_PARAM_CBANK
	.align		4
        /*0140*/ 	.byte	0x04, 0x0a
        /*0142*/ 	.short	(.L_1189 - .L_1188)
	.align		4
.L_1188:
        /*0144*/ 	.word	index@(.nv.constant0._ZN4vllm15rms_norm_kernelIN3c108BFloat16ELi2ELi3EEEvPT_PKS3_lllllS6_fii)
        /*0148*/ 	.short	0x0380
        /*014a*/ 	.short	0x004c


	//----- nvinfo : EIATTR_SW_WAR
	.align		4
.L_1189:
        /*014c*/ 	.byte	0x04, 0x36
        /*014e*/ 	.short	(.L_1191 - .L_1190)
.L_1190:
        /*0150*/ 	.word	0x00000008
.L_1191:


//--------------------- .nv.info._ZN4vllm15rms_norm_kernelIN3c108BFloat16ELi4ELi3EEEvPT_PKS3_lllllS6_fii --------------------------
	.section	.nv.info._ZN4vllm15rms_norm_kernelIN3c108BFloat16ELi4ELi3EEEvPT_PKS3_lllllS6_fii,"",@"SHT_CUDA_INFO"
	.sectionflags	@""
	.align	4


	//----- nvinfo : EIATTR_CUDA_API_VERSION
	.align		4
        /*0000*/ 	.byte	0x04, 0x37
        /*0002*/ 	.short	(.L_1193 - .L_1192)
.L_1192:
        /*0004*/ 	.word	0x00000082


	//----- nvinfo : EIATTR_KPARAM_INFO
	.align		4
.L_1193:
        /*0008*/ 	.byte	0x04, 0x17
        /*000a*/ 	.short	(.L_1195 - .L_1194)
.L_1194:
        /*000c*/ 	.word	0x00000000
        /*0010*/ 	.short	0x000a
        /*0012*/ 	.short	0x0048
        /*0014*/ 	.byte	0x00, 0xf0, 0x11, 0x00


	//----- nvinfo : EIATTR_KPARAM_INFO
	.align		4
.L_1195:
        /*0018*/ 	.byte	0x04, 0x17
        /*001a*/ 	.short	(.L_1197 - .L_1196)
.L_1196:
        /*001c*/ 	.word	0x00000000
        /*0020*/ 	.short	0x0009
        /*0022*/ 	.short	0x0044
        /*0024*/ 	.byte	0x00, 0xf0, 0x11, 0x00


	//----- nvinfo : EIATTR_KPARAM_INFO
	.align		4
.L_1197:
        /*0028*/ 	.byte	0x04, 0x17
        /*002a*/ 	.short	(.L_1199 - .L_1198)
.L_1198:
        /*002c*/ 	.word	0x00000000
        /*0030*/ 	.short	0x0008
        /*0032*/ 	.short	0x0040
        /*0034*/ 	.byte	0x00, 0xf0, 0x11, 0x00


	//----- nvinfo : EIATTR_KPARAM_INFO
	.align		4
.L_1199:
        /*0038*/ 	.byte	0x04, 0x17
        /*003a*/ 	.short	(.L_1201 - .L_1200)
.L_1200:
        /*003c*/ 	.word	0x00000000
        /*0040*/ 	.short	0x0007
        /*0042*/ 	.short	0x0038
        /*0044*/ 	.byte	0x00, 0xf5, 0x21, 0x00


	//----- nvinfo : EIATTR_KPARAM_INFO
	.align		4
.L_1201:
        /*0048*/ 	.byte	0x04, 0x17
        /*004a*/ 	.short	(.L_1203 - .L_1202)
.L_1202:
        /*004c*/ 	.word	0x00000000
        /*0050*/ 	.short	0x0006
        /*0052*/ 	.short	0x0030
        /*0054*/ 	.byte	0x00, 0xf0, 0x21, 0x00


	//----- nvinfo : EIATTR_KPARAM_INFO
	.align		4
.L_1203:
        /*0058*/ 	.byte	0x04, 0x17
        /*005a*/ 	.short	(.L_1205 - .L_1204)
.L_1204:
        /*005c*/ 	.word	0x00000000
        /*0060*/ 	.short	0x0005
        /*0062*/ 	.short	0x0028
        /*0064*/ 	.byte	0x00, 0xf0, 0x21, 0x00


	//----- nvinfo : EIATTR_KPARAM_INFO
	.align		4
.L_1205:
        /*0068*/ 	.byte	0x04, 0x17
        /*006a*/ 	.short	(.L_1207 - .L_1206)
.L_1206:
        /*006c*/ 	.word	0x00000000
        /*0070*/ 	.short	0x0004
        /*0072*/ 	.short	0x0020
        /*0074*/ 	.byte	0x00, 0xf0, 0x21, 0x00


	//----- nvinfo : EIATTR_KPARAM_INFO
	.align		4
.L_1207:
        /*0078*/ 	.byte	0x04, 0x17
        /*007a*/ 	.short	(.L_1209 - .L_1208)
.L_1208:
        /*007c*/ 	.word	0x00000000
        /*0080*/ 	.short	0x0003
        /*0082*/ 	.short	0x0018
        /*0084*/ 	.byte	0x00, 0xf0, 0x21, 0x00


	//----- nvinfo : EIATTR_KPARAM_INFO
	.align		4
.L_1209:
        /*0088*/ 	.byte	0x04, 0x17
        /*008a*/ 	.short	(.L_1211 - .L_1210)
.L_1210:
        /*008c*/ 	.word	0x00000000
        /*0090*/ 	.short	0x0002
        /*0092*/ 	.short	0x0010
        /*0094*/ 	.byte	0x00, 0xf0, 0x21, 0x00


	//----- nvinfo : EIATTR_KPARAM_INFO
	.align		4
.L_1211:
        /*0098*/ 	.byte	0x04, 0x17
        /*009a*/ 	.short	(.L_1213 - .L_1212)
.L_1212:
        /*009c*/ 	.word	0x00000000
        /*00a0*/ 	.short	0x0001
        /*00a2*/ 	.short	0x0008
        /*00a4*/ 	.byte	0x00, 0xf5, 0x21, 0x00


	//----- nvinfo : EIATTR_KPARAM_INFO
	.align		4
.L_1213:
        /*00a8*/ 	.byte	0x04, 0x17
        /*00aa*/ 	.short	(.L_1215 - .L_1214)
.L_1214:
        /*00ac*/ 	.word	0x00000000
        /*00b0*/ 	.short	0x0000
        /*00b2*/ 	.short	0x0000
        /*00b4*/ 	.byte	0x00, 0xf5, 0x21, 0x00


	//----- nvinfo : EIATTR_SPARSE_MMA_MASK
	.align		4
.L_1215:
        /*00b8*/ 	.byte	0x03, 0x50
        /*00ba*/ 	.short	0x0000


	//----- nvinfo : EIATTR_MAXREG_COUNT
	.align		4
        /*00bc*/ 	.byte	0x03, 0x1b
        /*00be*/ 	.short	0x00ff


	//----- nvinfo : EIATTR_NUM_BARRIERS
	.align		4
        /*00c0*/ 	.byte	0x02, 0x4c
        /*00c2*/ 	.byte	0x01
	.zero		1


	//----- nvinfo : EIATTR_MERCURY_ISA_VERSION
	.align		4
        /*00c4*/ 	.byte	0x03, 0x5f
        /*00c6*/ 	.short	0x0101


	//----- nvinfo : EIATTR_COOP_GROUP_MASK_REGIDS
	.align		4
        /*00c8*/ 	.byte	0x04, 0x29
        /*00ca*/ 	.short	(.L_1217 - .L_1216)


	//   ....[0]....
.L_1216:
        /*00cc*/ 	.word	0xffffffff


	//   ....[1]....
        /*00d0*/ 	.word	0xffffffff


	//   ....[2]....
        /*00d4*/ 	.word	0xffffffff


	//   ....[3]....
        /*00d8*/ 	.word	0xffffffff


	//   ....[4]....
        /*00dc*/ 	.word	0xffffffff


	//   ....[5]....
        /*00e0*/ 	.word	0xffffffff


	//   ....[6]....
        /*00e4*/ 	.word	0xffffffff


	//   ....[7]....
        /*00e8*/ 	.word	0xffffffff


	//   ....[8]....
        /*00ec*/ 	.word	0xffffffff


	//   ....[9]....
        /*00f0*/ 	.word	0xffffffff


	//----- nvinfo : EIATTR_COOP_GROUP_INSTR_OFFSETS
	.align		4
.L_1217:
        /*00f4*/ 	.byte	0x04, 0x28
        /*00f6*/ 	.short	(.L_1219 - .L_1218)


	//   ....[0]....
.L_1218:
        /*00f8*/ 	.word	0x00001a60


	//   ....[1]....
        /*00fc*/ 	.word	0x00001a90


	//   ....[2]....
        /*0100*/ 	.word	0x00001b10


	//   ....[3]....
        /*0104*/ 	.word	0x00001b50


	//   ....[4]....
        /*0108*/ 	.word	0x00001b70


	//   ....[5]....
        /*010c*/ 	.word	0x00001f10


	//   ....[6]....
        /*0110*/ 	.word	0x00001f70


	//   ....[7]....
        /*0114*/ 	.word	0x00001fc0


	//   ....[8]....
        /*0118*/ 	.word	0x00001ff0


	//   ....[9]....
        /*011c*/ 	.word	0x00002010


	//----- nvinfo : EIATTR_VRC_CTA_INIT_COUNT
	.align		4
.L_1219:
        /*0120*/ 	.byte	0x02, 0x4a
	.zero		1
	.zero		1


	//----- nvinfo : EIATTR_EXIT_INSTR_OFFSETS
	.align		4
        /*0124*/ 	.byte	0x04, 0x1c
        /*0126*/ 	.short	(.L_1221 - .L_1220)


	//   ....[0]....
.L_1220:
        /*0128*/ 	.word	0x000025f0


	//   ....[1]....
        /*012c*/ 	.word	0x00002b50


	//   ....[2]....
        /*0130*/ 	.word	0x00003510


	//----- nvinfo : EIATTR_CRS_STACK_SIZE
	.align		4
.L_1221:
        /*0134*/ 	.byte	0x04, 0x1e
        /*0136*/ 	.short	(.L_1223 - .L_1222)
.L_1222:
        /*0138*/ 	.word	0x00000000


	//----- nvinfo : EIATTR_CBANK_PARAM_SIZE
	.align		4
.L_1223:
        /*013c*/ 	.byte	0x03, 0x19
        /*013e*/ 	.short	0x004c


	//----- nvinfo : EIATTR_PARAM_CBANK
	.align		4
        /*0140*/ 	.byte	0x04, 0x0a
        /*0142*/ 	.short	(.L_1225 - .L_1224)
	.align		4
.L_1224:
        /*0144*/ 	.word	index@(.nv.constant0._ZN4vllm15rms_norm_kernelIN3c108BFloat16ELi4ELi3EEEvPT_PKS3_lllllS6_fii)
        /*0148*/ 	.short	0x0380
        /*014a*/ 	.short	0x004c


	//----- nvinfo : EIATTR_SW_WAR
	.align		4
.L_1225:
        /*014c*/ 	.byte	0x04, 0x36
        /*014e*/ 	.short	(.L_1227 - .L_1226)
.L_1226:
        /*0150*/ 	.word	0x00000008
.L_1227:


//--------------------- .nv.info._ZN4vllm15rms_norm_kernelIN3c108BFloat16ELi8ELi3EEEvPT_PKS3_lllllS6_fii --------------------------
	.section	.nv.info._ZN4vllm15rms_norm_kernelIN3c108BFloat16ELi8ELi3EEEvPT_PKS3_lllllS6_fii,"",@"SHT_CUDA_INFO"
	.sectionflags	@""
	.align	4


	//----- nvinfo : EIATTR_CUDA_API_VERSION
	.align		4
        /*0000*/ 	.byte	0x04, 0x37
        /*0002*/ 	.short	(.L_1229 - .L_1228)
.L_1228:
        /*0004*/ 	.word	0x00000082


	//----- nvinfo : EIATTR_KPARAM_INFO
	.align		4
.L_1229:
        /*0008*/ 	.byte	0x04, 0x17
        /*000a*/ 	.short	(.L_1231 - .L_1230)
.L_1230:
        /*000c*/ 	.word	0x00000000
        /*0010*/ 	.short	0x000a
        /*0012*/ 	.short	0x0048
        /*0014*/ 	.byte	0x00, 0xf0, 0x11, 0x00


	//----- nvinfo : EIATTR_KPARAM_INFO
	.align		4
.L_1231:
        /*0018*/ 	.byte	0x04, 0x17
        /*001a*/ 	.short	(.L_1233 - .L_1232)
.L_1232:
        /*001c*/ 	.word	0x00000000
        /*0020*/ 	.short	0x0009
        /*0022*/ 	.short	0x0044
        /*0024*/ 	.byte	0x00, 0xf0, 0x11, 0x00


	//----- nvinfo : EIATTR_KPARAM_INFO
	.align		4
.L_1233:
        /*0028*/ 	.byte	0x04, 0x17
        /*002a*/ 	.short	(.L_1235 - .L_1234)
.L_1234:
        /*002c*/ 	.word	0x00000000
        /*0030*/ 	.short	0x0008
        /*0032*/ 	.short	0x0040
        /*0034*/ 	.byte	0x00, 0xf0, 0x11, 0x00


	//----- nvinfo : EIATTR_KPARAM_INFO
	.align		4
.L_1235:
        /*0038*/ 	.byte	0x04, 0x17
        /*003a*/ 	.short	(.L_1237 - .L_1236)
.L_1236:
        /*003c*/ 	.word	0x00000000
        /*0040*/ 	.short	0x0007
        /*0042*/ 	.short	0x0038
        /*0044*/ 	.byte	0x00, 0xf5, 0x21, 0x00


	//----- nvinfo : EIATTR_KPARAM_INFO
	.align		4
.L_1237:
        /*0048*/ 	.byte	0x04, 0x17
        /*004a*/ 	.short	(.L_1239 - .L_1238)
.L_1238:
        /*004c*/ 	.word	0x00000000
        /*0050*/ 	.short	0x0006
        /*0052*/ 	.short	0x0030
        /*0054*/ 	.byte	0x00, 0xf0, 0x21, 0x00


	//----- nvinfo : EIATTR_KPARAM_INFO
	.align		4
.L_1239:
        /*0058*/ 	.byte	0x04, 0x17
        /*005a*/ 	.short	(.L_1241 - .L_1240)
.L_1240:
        /*005c*/ 	.word	0x00000000
        /*0060*/ 	.short	0x0005
        /*0062*/ 	.short	0x0028
        /*0064*/ 	.byte	0x00, 0xf0, 0x21, 0x00


	//----- nvinfo : EIATTR_KPARAM_INFO
	.align		4
.L_1241:
        /*0068*/ 	.byte	0x04, 0x17
        /*006a*/ 	.short	(.L_1243 - .L_1242)
.L_1242:
        /*006c*/ 	.word	0x00000000
        /*0070*/ 	.short	0x0004
        /*0072*/ 	.short	0x0020
        /*0074*/ 	.byte	0x00, 0xf0, 0x21, 0x00


	//----- nvinfo : EIATTR_KPARAM_INFO
	.align		4
.L_1243:
        /*0078*/ 	.byte	0x04, 0x17
        /*007a*/ 	.short	(.L_1245 - .L_1244)
.L_1244:
        /*007c*/ 	.word	0x00000000
        /*0080*/ 	.short	0x0003
        /*0082*/ 	.short	0x0018
        /*0084*/ 	.byte	0x00, 0xf0, 0x21, 0x00


	//----- nvinfo : EIATTR_KPARAM_INFO
	.align		4
.L_1245:
        /*0088*/ 	.byte	0x04, 0x17
        /*008a*/ 	.short	(.L_1247 - .L_1246)
.L_1246:
        /*008c*/ 	.word	0x00000000
        /*0090*/ 	.short	0x0002
        /*0092*/ 	.short	0x0010
        /*0094*/ 	.byte	0x00, 0xf0, 0x21, 0x00


	//----- nvinfo : EIATTR_KPARAM_INFO
	.align		4
.L_1247:
        /*0098*/ 	.byte	0x04, 0x17
        /*009a*/ 	.short	(.L_1249 - .L_1248)
.L_1248:
        /*009c*/ 	.word	0x00000000
        /*00a0*/ 	.short	0x0001
        /*00a2*/ 	.short	0x0008
        /*00a4*/ 	.byte	0x00, 0xf5, 0x21, 0x00


	//----- nvinfo : EIATTR_KPARAM_INFO
	.align		4
.L_1249:
        /*00a8*/ 	.byte	0x04, 0x17
        /*00aa*/ 	.short	(.L_1251 - .L_1250)
.L_1250:
        /*00ac*/ 	.word	0x00000000
        /*00b0*/ 	.short	0x0000
        /*00b2*/ 	.short	0x0000
        /*00b4*/ 	.byte	0x00, 0xf5, 0x21, 0x00


	//----- nvinfo : EIATTR_SPARSE_MMA_MASK
	.align		4
.L_1251:
        /*00b8*/ 	.byte	0x03, 0x50
        /*00ba*/ 	.short	0x0000


	//----- nvinfo : EIATTR_MAXREG_COUNT
	.align		4
        /*00bc*/ 	.byte	0x03, 0x1b
        /*00be*/ 	.short	0x00ff


	//----- nvinfo : EIATTR_NUM_BARRIERS
	.align		4
        /*00c0*/ 	.byte	0x02, 0x4c
        /*00c2*/ 	.byte	0x01
	.zero		1


	//----- nvinfo : EIATTR_MERCURY_ISA_VERSION
	.align		4
        /*00c4*/ 	.byte	0x03, 0x5f
        /*00c6*/ 	.short	0x0101


	//----- nvinfo : EIATTR_COOP_GROUP_MASK_REGIDS
	.align		4
        /*00c8*/ 	.byte	0x04, 0x29
        /*00ca*/ 	.short	(.L_1253 - .L_1252)


	//   ....[0]....
.L_1252:
        /*00cc*/ 	.word	0xffffffff


	//   ....[1]....
        /*00d0*/ 	.word	0xffffffff


	//   ....[2]....
        /*00d4*/ 	.word	0xffffffff


	//   ....[3]....
        /*00d8*/ 	.word	0xffffffff


	//   ....[4]....
        /*00dc*/ 	.word	0xffffffff


	//   ....[5]....
        /*00e0*/ 	.word	0xffffffff


	//   ....[6]....
        /*00e4*/ 	.word	0xffffffff


	//   ....[7]....
        /*00e8*/ 	.word	0xffffffff


	//   ....[8]....
        /*00ec*/ 	.word	0xffffffff


	//   ....[9]....
        /*00f0*/ 	.word	0xffffffff


	//----- nvinfo : EIATTR_COOP_GROUP_INSTR_OFFSETS
	.align		4
.L_1253:
        /*00f4*/ 	.byte	0x04, 0x28
        /*00f6*/ 	.short	(.L_1255 - .L_1254)


	//   ....[0]....
.L_1254:
        /*00f8*/ 	.word	0x00002120


	//   ....[1]....
        /*00fc*/ 	.word	0x00002150


	//   ....[2]....
        /*0100*/ 	.word	0x000021c0


	//   ....[3]....
        /*0104*/ 	.word	0x00002210


	//   ....[4]....
        /*0108*/ 	.word	0x00002230


	//   ....[5]....
        /*010c*/ 	.word	0x000025d0


	//   ....[6]....
        /*0110*/ 	.word	0x00002620


	//   ....[7]....
        /*0114*/ 	.word	0x00002670


	//   ....[8]....
        /*0118*/ 	.word	0x000026b0


	//   ....[9]....
        /*011c*/ 	.word	0x000026d0


	//----- nvinfo : EIATTR_VRC_CTA_INIT_COUNT
	.align		4
.L_1255:
        /*0120*/ 	.byte	0x02, 0x4a
	.zero		1
	.zero		1


	//----- nvinfo : EIATTR_EXIT_INSTR_OFFSETS
	.align		4
        /*0124*/ 	.byte	0x04, 0x1c
        /*0126*/ 	.short	(.L_1257 - .L_1256)


	//   ....[0]....
.L_1256:
        /*0128*/ 	.word	0x00002cb0


	//   ....[1]....
        /*012c*/ 	.word	0x000033f0


	//   ....[2]....
        /*0130*/ 	.word	0x00004530


	//----- nvinfo : EIATTR_CRS_STACK_SIZE
	.align		4
.L_1257:
        /*0134*/ 	.byte	0x04, 0x1e
        /*0136*/ 	.short	(.L_1259 - .L_1258)
.L_1258:
        /*0138*/ 	.word	0x00000000


	//----- nvinfo : EIATTR_CBANK_PARAM_SIZE
	.align		4
.L_1259:
        /*013c*/ 	.byte	0x03, 0x19
        /*013e*/ 	.short	0x004c


	//----- nvinfo : EIATTR_PARAM_CBANK
	.align		4
        /*0140*/ 	.byte	0x04, 0x0a
        /*0142*/ 	.short	(.L_1261 - .L_1260)
	.align		4
.L_1260:
        /*0144*/ 	.word	index@(.nv.constant0._ZN4vllm15rms_norm_kernelIN3c108BFloat16ELi8ELi3EEEvPT_PKS3_lllllS6_fii)
        /*0148*/ 	.short	0x0380
        /*014a*/ 	.short	0x004c


	//----- nvinfo : EIATTR_SW_WAR
	.align		4
.L_1261:
        /*014c*/ 	.byte	0x04, 0x36
        /*014e*/ 	.short	(.L_1263 - .L_1262)
.L_1262:
        /*0150*/ 	.word	0x00000008
.L_1263:


//--------------------- .nv.info._ZN4vllm15rms_norm_kernelIN3c108BFloat16ELi16ELi3EEEvPT_PKS3_lllllS6_fii --------------------------
	.section	.nv.info._ZN4vllm15rms_norm_kernelIN3c108BFloat16ELi16ELi3EEEvPT_PKS3_lllllS6_fii,"",@"SHT_CUDA_INFO"
	.sectionflags	@""
	.align	4


	//----- nvinfo : EIATTR_CUDA_API_VERSION
	.align		4
        /*0000*/ 	.byte	0x04, 0x37
        /*0002*/ 	.short	(.L_1265 - .L_1264)
.L_1264:
        /*0004*/ 	.word	0x00000082


	//----- nvinfo : EIATTR_KPARAM_INFO
	.align		4
.L_1265:
        /*0008*/ 	.byte	0x04, 0x17
        /*000a*/ 	.short	(.L_1267 - .L_1266)
.L_1266:
        /*000c*/ 	.word	0x00000000
        /*0010*/ 	.short	0x000a
        /*0012*/ 	.short	0x0048
        /*0014*/ 	.byte	0x00, 0xf0, 0x11, 0x00


	//----- nvinfo : EIATTR_KPARAM_INFO
	.align		4
.L_1267:
        /*0018*/ 	.byte	0x04, 0x17
        /*001a*/ 	.short	(.L_1269 - .L_1268)
.L_1268:
        /*001c*/ 	.word	0x00000000
        /*0020*/ 	.short	0x0009
        /*0022*/ 	.short	0x0044
        /*0024*/ 	.byte	0x00, 0xf0, 0x11, 0x00


	//----- nvinfo : EIATTR_KPARAM_INFO
	.align		4
.L_1269:
        /*0028*/ 	.byte	0x04, 0x17
        /*002a*/ 	.short	(.L_1271 - .L_1270)
.L_1270:
        /*002c*/ 	.word	0x00000000
        /*0030*/ 	.short	0x0008
        /*0032*/ 	.short	0x0040
        /*0034*/ 	.byte	0x00, 0xf0, 0x11, 0x00


	//----- nvinfo : EIATTR_KPARAM_INFO
	.align		4
.L_1271:
        /*0038*/ 	.byte	0x04, 0x17
        /*003a*/ 	.short	(.L_1273 - .L_1272)
.L_1272:
        /*003c*/ 	.word	0x00000000
        /*0040*/ 	.short	0x0007
        /*0042*/ 	.short	0x0038
        /*0044*/ 	.byte	0x00, 0xf5, 0x21, 0x00


	//----- nvinfo : EIATTR_KPARAM_INFO
	.align		4
.L_1273:
        /*0048*/ 	.byte	0x04, 0x17
        /*004a*/ 	.short	(.L_1275 - .L_1274)
.L_1274:
        /*004c*/ 	.word	0x00000000
        /*0050*/ 	.short	0x0006
        /*0052*/ 	.short	0x0030
        /*0054*/ 	.byte	0x00, 0xf0, 0x21, 0x00


	//----- nvinfo : EIATTR_KPARAM_INFO
	.align		4
.L_1275:
        /*0058*/ 	.byte	0x04, 0x17
        /*005a*/ 	.short	(.L_1277 - .L_1276)
.L_1276:
        /*005c*/ 	.word	0x00000000
        /*0060*/ 	.short	0x0005
        /*0062*/ 	.short	0x0028
        /*0064*/ 	.byte	0x00, 0xf0, 0x21, 0x00


	//----- nvinfo : EIATTR_KPARAM_INFO
	.align		4
.L_1277:
        /*0068*/ 	.byte	0x04, 0x17
        /*006a*/ 	.short	(.L_1279 - .L_1278)
.L_1278:
        /*006c*/ 	.word	0x00000000
        /*0070*/ 	.short	0x0004
        /*0072*/ 	.short	0x0020
        /*0074*/ 	.byte	0x00, 0xf0, 0x21, 0x00


	//----- nvinfo : EIATTR_KPARAM_INFO
	.align		4
.L_1279:
        /*0078*/ 	.byte	0x04, 0x17
        /*007a*/ 	.short	(.L_1281 - .L_1280)
.L_1280:
        /*007c*/ 	.word	0x00000000
        /*0080*/ 	.short	0x0003
        /*0082*/ 	.short	0x0018
        /*0084*/ 	.byte	0x00, 0xf0, 0x21, 0x00


	//----- nvinfo : EIATTR_KPARAM_INFO
	.align		4
.L_1281:
        /*0088*/ 	.byte	0x04, 0x17
        /*008a*/ 	.short	(.L_1283 - .L_1282)
.L_1282:
        /*008c*/ 	.word	0x00000000
        /*0090*/ 	.short	0x0002
        /*0092*/ 	.short	0x0010
        /*0094*/ 	.byte	0x00, 0xf0, 0x21, 0x00


	//----- nvinfo : EIATTR_KPARAM_INFO
	.align		4
.L_1283:
        /*0098*/ 	.byte	0x04, 0x17
        /*009a*/ 	.short	(.L_1285 - .L_1284)
.L_1284:
        /*009c*/ 	.word	0x00000000
        /*00a0*/ 	.short	0x0001
        /*00a2*/ 	.short	0x0008
        /*00a4*/ 	.byte	0x00, 0xf5, 0x21, 0x00


	//----- nvinfo : EIATTR_KPARAM_INFO
	.align		4
.L_1285:
        /*00a8*/ 	.byte	0x04, 0x17
        /*00aa*/ 	.short	(.L_1287 - .L_1286)
.L_1286:
        /*00ac*/ 	.word	0x00000000
        /*00b0*/ 	.short	0x0000
        /*00b2*/ 	.short	0x0000
        /*00b4*/ 	.byte	0x00, 0xf5, 0x21, 0x00


	//----- nvinfo : EIATTR_SPARSE_MMA_MASK
	.align		4
.L_1287:
        /*00b8*/ 	.byte	0x03, 0x50
        /*00ba*/ 	.short	0x0000


	//----- nvinfo : EIATTR_MAXREG_COUNT
	.align		4
        /*00bc*/ 	.byte	0x03, 0x1b
        /*00be*/ 	.short	0x00ff


	//----- nvinfo : EIATTR_NUM_BARRIERS
	.align		4
        /*00c0*/ 	.byte	0x02, 0x4c
        /*00c2*/ 	.byte	0x01
	.zero		1


	//----- nvinfo : EIATTR_MERCURY_ISA_VERSION
	.align		4
        /*00c4*/ 	.byte	0x03, 0x5f
        /*00c6*/ 	.short	0x0101


	//----- nvinfo : EIATTR_COOP_GROUP_MASK_REGIDS
	.align		4
        /*00c8*/ 	.byte	0x04, 0x29
        /*00ca*/ 	.short	(.L_1289 - .L_1288)


	//   ....[0]....
.L_1288:
        /*00cc*/ 	.word	0xffffffff


	//   ....[1]....
        /*00d0*/ 	.word	0xffffffff


	//   ....[2]....
        /*00d4*/ 	.word	0xffffffff


	//   ....[3]....
        /*00d8*/ 	.word	0xffffffff


	//   ....[4]....
        /*00dc*/ 	.word	0xffffffff


	//   ....[5]....
        /*00e0*/ 	.word	0xffffffff


	//   ....[6]....
        /*00e4*/ 	.word	0xffffffff


	//   ....[7]....
        /*00e8*/ 	.word	0xffffffff


	//   ....[8]....
        /*00ec*/ 	.word	0xffffffff


	//   ....[9]....
        /*00f0*/ 	.word	0xffffffff


	//----- nvinfo : EIATTR_COOP_GROUP_INSTR_OFFSETS
	.align		4
.L_1289:
        /*00f4*/ 	.byte	0x04, 0x28
        /*00f6*/ 	.short	(.L_1291 - .L_1290)


	//   ....[0]....
.L_1290:
        /*00f8*/ 	.word	0x00002120


	//   ....[1]....
        /*00fc*/ 	.word	0x00002150


	//   ....[2]....
        /*0100*/ 	.word	0x000021d0


	//   ....[3]....
        /*0104*/ 	.word	0x00002210


	//   ....[4]....
        /*0108*/ 	.word	0x00002230


	//   ....[5]....
        /*010c*/ 	.word	0x000025d0


	//   ....[6]....
        /*0110*/ 	.word	0x00002630


	//   ....[7]....
        /*0114*/ 	.word	0x00002680


	//   ....[8]....
        /*0118*/ 	.word	0x000026b0


	//   ....[9]....
        /*011c*/ 	.word	0x000026d0


	//----- nvinfo : EIATTR_VRC_CTA_INIT_COUNT
	.align		4
.L_1291:
        /*0120*/ 	.byte	0x02, 0x4a
	.zero		1
	.zero		1


	//----- nvinfo : EIATTR_EXIT_INSTR_OFFSETS
	.align		4
        /*0124*/ 	.byte	0x04, 0x1c
        /*0126*/ 	.short	(.L_1293 - .L_1292)


	//   ....[0]....
.L_1292:
        /*0128*/ 	.word	0x00002ca0


	//   ....[1]....
        /*012c*/ 	.word	0x00003740


	//   ....[2]....
        /*0130*/ 	.word	0x00004810


	//----- nvinfo : EIATTR_CRS_STACK_SIZE
	.align		4
.L_1293:
        /*0134*/ 	.byte	0x04, 0x1e
        /*0136*/ 	.short	(.L_1295 - .L_1294)
.L_1294:
        /*0138*/ 	.word	0x00000000


	//----- nvinfo : EIATTR_CBANK_PARAM_SIZE
	.align		4
.L_1295:
        /*013c*/ 	.byte	0x03, 0x19
        /*013e*/ 	.short	0x004c


	//----- nvinfo : EIATTR_PARAM_CBANK
	.align		4
        /*0140*/ 	.byte	0x04, 0x0a
        /*0142*/ 	.short	(.L_1297 - .L_1296)
	.align		4
.L_1296:
        /*0144*/ 	.word	index@(.nv.constant0._ZN4vllm15rms_norm_kernelIN3c108BFloat16ELi16ELi3EEEvPT_PKS3_lllllS6_fii)
        /*0148*/ 	.short	0x0380
        /*014a*/ 	.short	0x004c


	//----- nvinfo : EIATTR_SW_WAR
	.align		4
.L_1297:
        /*014c*/ 	.byte	0x04, 0x36
        /*014e*/ 	.short	(.L_1299 - .L_1298)
.L_1298:
        /*0150*/ 	.word	0x00000008
.L_1299:


//--------------------- .nv.info._ZN4vllm15rms_norm_kernelIN3c104HalfELi1ELi3EEEvPT_PKS3_lllllS6_fii --------------------------
	.section	.nv.info._ZN4vllm15rms_norm_kernelIN3c104HalfELi1ELi3EEEvPT_PKS3_lllllS6_fii,"",@"SHT_CUDA_INFO"
	.sectionflags	@""
	.align	4


	//----- nvinfo : EIATTR_CUDA_API_VERSION
	.align		4
        /*0000*/ 	.byte	0x04, 0x37
        /*0002*/ 	.short	(.L_1301 - .L_1300)
.L_1300:
        /*0004*/ 	.word	0x00000082


	//----- nvinfo : EIATTR_KPARAM_INFO
	.align		4
.L_1301:
        /*0008*/ 	.byte	0x04, 0x17
        /*000a*/ 	.short	(.L_1303 - .L_1302)
.L_1302:
        /*000c*/ 	.word	0x00000000
        /*0010*/ 	.short	0x000a
        /*0012*/ 	.short	0x0048
        /*0014*/ 	.byte	0x00, 0xf0, 0x11, 0x00


	//----- nvinfo : EIATTR_KPARAM_INFO
	.align		4
.L_1303:
        /*0018*/ 	.byte	0x04, 0x17
        /*001a*/ 	.short	(.L_1305 - .L_1304)
.L_1304:
        /*001c*/ 	.word	0x00000000
        /*0020*/ 	.short	0x0009
        /*0022*/ 	.short	0x0044
        /*0024*/ 	.byte	0x00, 0xf0, 0x11, 0x00


	//----- nvinfo : EIATTR_KPARAM_INFO
	.align		4
.L_1305:
        /*0028*/ 	.byte	0x04, 0x17
        /*002a*/ 	.short	(.L_1307 - .L_1306)
.L_1306:
        /*002c*/ 	.word	0x00000000
        /*0030*/ 	.short	0x0008
        /*0032*/ 	.short	0x0040
        /*0034*/ 	.byte	0x00, 0xf0, 0x11, 0x00


	//----- nvinfo : EIATTR_KPARAM_INFO
	.align		4
.L_1307:
        /*0038*/ 	.byte	0x04, 0x17
        /*003a*/ 	.short	(.L_1309 - .L_1308)
.L_1308:
        /*003c*/ 	.word	0x00000000
        /*0040*/ 	.short	0x0007
        /*0042*/ 	.short	0x0038
        /*0044*/ 	.byte	0x00, 0xf5, 0x21, 0x00


	//----- nvinfo : EIATTR_KPARAM_INFO
	.align		4
.L_1309:
        /*0048*/ 	.byte	0x04, 0x17
        /*004a*/ 	.short	(.L_1311 - .L_1310)
.L_1310:
        /*004c*/ 	.word	0x00000000
        /*0050*/ 	.short	0x0006
        /*0052*/ 	.short	0x0030
        /*0054*/ 	.byte	0x00, 0xf0, 0x21, 0x00


	//----- nvinfo : EIATTR_KPARAM_INFO
	.align		4
.L_1311:
        /*0058*/ 	.byte	0x04, 0x17
        /*005a*/ 	.short	(.L_1313 - .L_1312)
.L_1312:
        /*005c*/ 	.word	0x00000000
        /*0060*/ 	.short	0x0005
        /*0062*/ 	.short	0x0028
        /*0064*/ 	.byte	0x00, 0xf0, 0x21, 0x00


	//----- nvinfo : EIATTR_KPARAM_INFO
	.align		4
.L_1313:
        /*0068*/ 	.byte	0x04, 0x17
        /*006a*/ 	.short	(.L_1315 - .L_1314)
.L_1314:
        /*006c*/ 	.word	0x00000000
        /*0070*/ 	.short	0x0004
        /*0072*/ 	.short	0x0020
        /*0074*/ 	.byte	0x00, 0xf0, 0x21, 0x00


	//----- nvinfo : EIATTR_KPARAM_INFO
	.align		4
.L_1315:
        /*0078*/ 	.byte	0x04, 0x17
        /*007a*/ 	.short	(.L_1317 - .L_1316)
.L_1316:
        /*007c*/ 	.word	0x00000000
        /*0080*/ 	.short	0x0003
        /*0082*/ 	.short	0x0018
        /*0084*/ 	.byte	0x00, 0xf0, 0x21, 0x00


	//----- nvinfo : EIATTR_KPARAM_INFO
	.align		4
.L_1317:
        /*0088*/ 	.byte	0x04, 0x17
        /*008a*/ 	.short	(.L_1319 - .L_1318)
.L_1318:
        /*008c*/ 	.word	0x00000000
        /*0090*/ 	.short	0x0002
        /*0092*/ 	.short	0x0010
        /*0094*/ 	.byte	0x00, 0xf0, 0x21, 0x00


	//----- nvinfo : EIATTR_KPARAM_INFO
	.align		4
.L_1319:
        /*0098*/ 	.byte	0x04, 0x17
        /*009a*/ 	.short	(.L_1321 - .L_1320)
.L_1320:
        /*009c*/ 	.word	0x00000000
        /*00a0*/ 	.short	0x0001
        /*00a2*/ 	.short	0x0008
        /*00a4*/ 	.byte	0x00, 0xf5, 0x21, 0x00


	//----- nvinfo : EIATTR_KPARAM_INFO
	.align		4
.L_1321:
        /*00a8*/ 	.byte	0x04, 0x17
        /*00aa*/ 	.short	(.L_1323 - .L_1322)
.L_1322:
        /*00ac*/ 	.word	0x00000000
        /*00b0*/ 	.short	0x0000
        /*00b2*/ 	.short	0x0000
        /*00b4*/ 	.byte	0x00, 0xf5, 0x21, 0x00


	//----- nvinfo : EIATTR_SPARSE_MMA_MASK
	.align		4
.L_1323:
        /*00b8*/ 	.byte	0x03, 0x50
        /*00ba*/ 	.short	0x0000


	//----- nvinfo : EIATTR_MAXREG_COUNT
	.align		4
        /*00bc*/ 	.byte	0x03, 0x1b
        /*00be*/ 	.short	0x00ff


	//----- nvinfo : EIATTR_NUM_BARRIERS
	.align		4
        /*00c0*/ 	.byte	0x02, 0x4c
        /*00c2*/ 	.byte	0x01
	.zero		1


	//----- nvinfo : EIATTR_MERCURY_ISA_VERSION
	.align		4
        /*00c4*/ 	.byte	0x03, 0x5f
        /*00c6*/ 	.short	0x0101


	//----- nvinfo : EIATTR_COOP_GROUP_MASK_REGIDS
	.align		4
        /*00c8*/ 	.byte	0x04, 0x29
        /*00ca*/ 	.short	(.L_1325 - .L_1324)


	//   ....[0]....
.L_1324:
        /*00cc*/ 	.word	0xffffffff


	//   ....[1]....
        /*00d0*/ 	.word	0xffffffff


	//   ....[2]....
        /*00d4*/ 	.word	0xffffffff


	//   ....[3]....
        /*00d8*/ 	.word	0xffffffff


	//   ....[4]....
        /*00dc*/ 	.word	0xffffffff


	//   ....[5]....
        /*00e0*/ 	.word	0xffffffff


	//   ....[6]....
        /*00e4*/ 	.word	0xffffffff


	//   ....[7]....
        /*00e8*/ 	.word	0xffffffff


	//   ....[8]....
        /*00ec*/ 	.word	0xffffffff


	//   ....[9]....
        /*00f0*/ 	.word	0xffffffff


	//----- nvinfo : EIATTR_COOP_GROUP_INSTR_OFFSETS
	.align		4
.L_1325:
        /*00f4*/ 	.byte	0x04, 0x28
        /*00f6*/ 	.short	(.L_1327 - .L_1326)


	//   ....[0]....
.L_1326:
        /*00f8*/ 	.word	0x00000e60


	//   ....[1]....
        /*00fc*/ 	.word	0x00000e90


	//   ....[2]....
        /*0100*/ 	.word	0x00000f10


	//   ....[3]....
        /*0104*/ 	.word	0x00000f50


	//   ....[4]....
        /*0108*/ 	.word	0x00000f70


	//   ....[5]....
        /*010c*/ 	.word	0x00001310


	//   ....[6]....
        /*0110*/ 	.word	0x00001370


	//   ....[7]....
        /*0114*/ 	.word	0x000013c0


	//   ....[8]....
        /*0118*/ 	.word	0x000013f0


	//   ....[9]....
        /*011c*/ 	.word	0x00001410


	//----- nvinfo : EIATTR_VRC_CTA_INIT_COUNT
	.align		4
.L_1327:
        /*0120*/ 	.byte	0x02, 0x4a
	.zero		1
	.zero		1


	//----- nvinfo : EIATTR_EXIT_INSTR_OFFSETS
	.align		4
        /*0124*/ 	.byte	0x04, 0x1c
        /*0126*/ 	.short	(.L_1329 - .L_1328)


	//   ....[0]....
.L_1328:
        /*0128*/ 	.word	0x000019c0


	//   ....[1]....
        /*012c*/ 	.word	0x00001b40


	//----- nvinfo : EIATTR_CRS_STACK_SIZE
	.align		4
.L_1329:
        /*0130*/ 	.byte	0x04, 0x1e
        /*0132*/ 	.short	(.L_1331 - .L_1330)
.L_1330:
        /*0134*/ 	.word	0x00000000


	//----- nvinfo : EIATTR_CBANK_PARAM_SIZE
	.align		4
.L_1331:
        /*0138*/ 	.byte	0x03, 0x19
        /*013a*/ 	.short	0x004c


	//----- nvinfo : EIATTR_PARAM_CBANK
	.align		4
        /*013c*/ 	.byte	0x04, 0x0a
        /*013e*/ 	.short	(.L_1333 - .L_1332)
	.align		4
.L_1332:
        /*0140*/ 	.word	index@(.nv.constant0._ZN4vllm15rms_norm_kernelIN3c104HalfELi1ELi3EEEvPT_PKS3_lllllS6_fii)
        /*0144*/ 	.short	0x0380
        /*0146*/ 	.short	0x004c


	//----- nvinfo : EIATTR_SW_WAR
	.align		4
.L_1333:
        /*0148*/ 	.byte	0x04, 0x36
        /*014a*/ 	.short	(.L_1335 - .L_1334)
.L_1334:
        /*014c*/ 	.word	0x00000008
.L_1335:


//--------------------- .nv.info._ZN4vllm15rms_norm_kernelIN3c104HalfELi2ELi3EEEvPT_PKS3_lllllS6_fii --------------------------
	.section	.nv.info._ZN4vllm15rms_norm_kernelIN3c104HalfELi2ELi3EEEvPT_PKS3_lllllS6_fii,"",@"SHT_CUDA_INFO"
	.sectionflags	@""
	.align	4


	//----- nvinfo : EIATTR_CUDA_API_VERSION
	.align		4
        /*0000*/ 	.byte	0x04, 0x37
        /*0002*/ 	.short	(.L_1337 - .L_1336)
.L_1336:
        /*0004*/ 	.word	0x00000082


	//----- nvinfo : EIATTR_KPARAM_INFO
	.align		4
.L_1337:
        /*0008*/ 	.byte	0x04, 0x17
        /*000a*/ 	.short	(.L_1339 - .L_1338)
.L_1338:
        /*000c*/ 	.word	0x00000000
        /*0010*/ 	.short	0x000a
        /*0012*/ 	.short	0x0048
        /*0014*/ 	.byte	0x00, 0xf0, 0x11, 0x00


	//----- nvinfo : EIATTR_KPARAM_INFO
	.align		4
.L_1339:
        /*0018*/ 	.byte	0x04, 0x17
        /*001a*/ 	.short	(.L_1341 - .L_1340)
.L_1340:
        /*001c*/ 	.word	0x00000000
        /*0020*/ 	.short	0x0009
        /*0022*/ 	.short	0x0044
        /*0024*/ 	.byte	0x00, 0xf0, 0x11, 0x00


	//----- nvinfo : EIATTR_KPARAM_INFO
	.align		4
.L_1341:
        /*0028*/ 	.byte	0x04, 0x17
        /*002a*/ 	.short	(.L_1343 - .L_1342)
.L_1342:
        /*002c*/ 	.word	0x00000000
        /*0030*/ 	.short	0x0008
        /*0032*/ 	.short	0x0040
        /*0034*/ 	.byte	0x00, 0xf0, 0x11, 0x00


	//----- nvinfo : EIATTR_KPARAM_INFO
	.align		4
.L_1343:
        /*0038*/ 	.byte	0x04, 0x17
        /*003a*/ 	.short	(.L_1345 - .L_1344)
.L_1344:
        /*003c*/ 	.word	0x00000000
        /*0040*/ 	.short	0x0007
        /*0042*/ 	.short	0x0038
        /*0044*/ 	.byte	0x00, 0xf5, 0x21, 0x00


	//----- nvinfo : EIATTR_KPARAM_INFO
	.align		4
.L_1345:
        /*0048*/ 	.byte	0x04, 0x17
        /*004a*/ 	.short	(.L_1347 - .L_1346)
.L_1346:
        /*004c*/ 	.word	0x00000000
        /*0050*/ 	.short	0x0006
        /*0052*/ 	.short	0x0030
        /*0054*/ 	.byte	0x00, 0xf0, 0x21, 0x00


	//----- nvinfo : EIATTR_KPARAM_INFO
	.align		4
.L_1347:
        /*0058*/ 	.byte	0x04, 0x17
        /*005a*/ 	.short	(.L_1349 - .L_1348)
.L_1348:
        /*005c*/ 	.word	0x00000000
        /*0060*/ 	.short	0x0005
        /*0062*/ 	.short	0x0028
        /*0064*/ 	.byte	0x00, 0xf0, 0x21, 0x00


	//----- nvinfo : EIATTR_KPARAM_INFO
	.align		4
.L_1349:
        /*0068*/ 	.byte	0x04, 0x17
        /*006a*/ 	.short	(.L_1351 - .L_1350)
.L_1350:
        /*006c*/ 	.word	0x00000000
        /*0070*/ 	.short	0x0004
        /*0072*/ 	.short	0x0020
        /*0074*/ 	.byte	0x00, 0xf0, 0x21, 0x00


	//----- nvinfo : EIATTR_KPARAM_INFO
	.align		4
.L_1351:
        /*0078*/ 	.byte	0x04, 0x17
        /*007a*/ 	.short	(.L_1353 - .L_1352)
.L_1352:
        /*007c*/ 	.word	0x00000000
        /*0080*/ 	.short	0x0003
        /*0082*/ 	.short	0x0018
        /*0084*/ 	.byte	0x00, 0xf0, 0x21, 0x00


	//----- nvinfo : EIATTR_KPARAM_INFO
	.align		4
.L_1353:
        /*0088*/ 	.byte	0x04, 0x17
        /*008a*/ 	.short	(.L_1355 - .L_1354)
.L_1354:
        /*008c*/ 	.word	0x00000000
        /*0090*/ 	.short	0x0002
        /*0092*/ 	.short	0x0010
        /*0094*/ 	.byte	0x00, 0xf0, 0x21, 0x00


	//----- nvinfo : EIATTR_KPARAM_INFO
	.align		4
.L_1355:
        /*0098*/ 	.byte	0x04, 0x17
        /*009a*/ 	.short	(.L_1357 - .L_1356)
.L_1356:
        /*009c*/ 	.word	0x00000000
        /*00a0*/ 	.short	0x0001
        /*00a2*/ 	.short	0x0008
        /*00a4*/ 	.byte	0x00, 0xf5, 0x21, 0x00


	//----- nvinfo : EIATTR_KPARAM_INFO
	.align		4
.L_1357:
        /*00a8*/ 	.byte	0x04, 0x17
        /*00aa*/ 	.short	(.L_1359 - .L_1358)
.L_1358:
        /*00ac*/ 	.word	0x00000000
        /*00b0*/ 	.short	0x0000
        /*00b2*/ 	.short	0x0000
        /*00b4*/ 	.byte	0x00, 0xf5, 0x21, 0x00


	//----- nvinfo : EIATTR_SPARSE_MMA_MASK
	.align		4
.L_1359:
        /*00b8*/ 	.byte	0x03, 0x50
        /*00ba*/ 	.short	0x0000


	//----- nvinfo : EIATTR_MAXREG_COUNT
	.align		4
        /*00bc*/ 	.byte	0x03, 0x1b
        /*00be*/ 	.short	0x00ff


	//----- nvinfo : EIATTR_NUM_BARRIERS
	.align		4
        /*00c0*/ 	.byte	0x02, 0x4c
        /*00c2*/ 	.byte	0x01
	.zero		1


	//----- nvinfo : EIATTR_MERCURY_ISA_VERSION
	.align		4
        /*00c4*/ 	.byte	0x03, 0x5f
        /*00c6*/ 	.short	0x0101


	//----- nvinfo : EIATTR_COOP_GROUP_MASK_REGIDS
	.align		4
        /*00c8*/ 	.byte	0x04, 0x29
        /*00ca*/ 	.short	(.L_1361 - .L_1360)


	//   ....[0]....
.L_1360:
        /*00cc*/ 	.word	0xffffffff


	//   ....[1]....
        /*00d0*/ 	.word	0xffffffff


	//   ....[2]....
        /*00d4*/ 	.word	0xffffffff


	//   ....[3]....
        /*00d8*/ 	.word	0xffffffff


	//   ....[4]....
        /*00dc*/ 	.word	0xffffffff


	//   ....[5]....
        /*00e0*/ 	.word	0xffffffff


	//   ....[6]....
        /*00e4*/ 	.word	0xffffffff


	//   ....[7]....
        /*00e8*/ 	.word	0xffffffff


	//   ....[8]....
        /*00ec*/ 	.word	0xffffffff


	//   ....[9]....
        /*00f0*/ 	.word	0xffffffff


	//----- nvinfo : EIATTR_COOP_GROUP_INSTR_OFFSETS
	.align		4
.L_1361:
        /*00f4*/ 	.byte	0x04, 0x28
        /*00f6*/ 	.short	(.L_1363 - .L_1362)


	//   ....[0]....
.L_1362:
        /*00f8*/ 	.word	0x000015a0


	//   ....[1]....
        /*00fc*/ 	.word	0x000015d0


	//   ....[2]....
        /*0100*/ 	.word	0x00001640


	//   ....[3]....
        /*0104*/ 	.word	0x00001690


	//   ....[4]....
        /*0108*/ 	.word	0x000016b0


	//   ....[5]....
        /*010c*/ 	.word	0x00001a50


	//   ....[6]....
        /*0110*/ 	.word	0x00001aa0


	//   ....[7]....
        /*0114*/ 	.word	0x00001af0


	//   ....[8]....
        /*0118*/ 	.word	0x00001b30


	//   ....[9]....
        /*011c*/ 	.word	0x00001b50


	//----- nvinfo : EIATTR_VRC_CTA_INIT_COUNT
	.align		4
.L_1363:
        /*0120*/ 	.byte	0x02, 0x4a
	.zero		1
	.zero		1


	//----- nvinfo : EIATTR_EXIT_INSTR_OFFSETS
	.align		4
        /*0124*/ 	.byte	0x04, 0x1c
        /*0126*/ 	.short	(.L_1365 - .L_1364)


	//   ....[0]....
.L_1364:
        /*0128*/ 	.word	0x00002120


	//   ....[1]....
        /*012c*/ 	.word	0x00002570


	//   ....[2]....
        /*0130*/ 	.word	0x00002af0


	//----- nvinfo : EIATTR_CRS_STACK_SIZE
	.align		4
.L_1365:
        /*0134*/ 	.byte	0x04, 0x1e
        /*0136*/ 	.short	(.L_1367 - .L_1366)
.L_1366:
        /*0138*/ 	.word	0x00000000


	//----- nvinfo : EIATTR_CBANK_PARAM_SIZE
	.align		4
.L_1367:
        /*013c*/ 	.byte	0x03, 0x19
        /*013e*/ 	.short	0x004c


	//----- nvinfo : EIATTR_PARAM_CBANK
	.align		4
        /*0140*/ 	.byte	0x04, 0x0a
        /*0142*/ 	.short	(.L_1369 - .L_1368)
	.align		4
.L_1368:
        /*0144*/ 	.word	index@(.nv.constant0._ZN4vllm15rms_norm_kernelIN3c104HalfELi2ELi3EEEvPT_PKS3_lllllS6_fii)
        /*0148*/ 	.short	0x0380
        /*014a*/ 	.short	0x004c


	//----- nvinfo : EIATTR_SW_WAR
	.align		4
.L_1369:
        /*014c*/ 	.byte	0x04, 0x36
        /*014e*/ 	.short	(.L_1371 - .L_1370)
.L_1370:
        /*0150*/ 	.word	0x00000008
.L_1371:


//--------------------- .nv.info._ZN4vllm15rms_norm_kernelIN3c104HalfELi4ELi3EEEvPT_PKS3_lllllS6_fii --------------------------
	.section	.nv.info._ZN4vllm15rms_norm_kernelIN3c104HalfELi4ELi3EEEvPT_PKS3_lllllS6_fii,"",@"SHT_CUDA_INFO"
	.sectionflags	@""
	.align	4


	//----- nvinfo : EIATTR_CUDA_API_VERSION
	.align		4
        /*0000*/ 	.byte	0x04, 0x37
        /*0002*/ 	.short	(.L_1373 - .L_1372)
.L_1372:
        /*0004*/ 	.word	0x00000082


	//----- nvinfo : EIATTR_KPARAM_INFO
	.align		4
.L_1373:
        /*0008*/ 	.byte	0x04, 0x17
        /*000a*/ 	.short	(.L_1375 - .L_1374)
.L_1374:
        /*000c*/ 	.word	0x00000000
        /*0010*/ 	.short	0x000a
        /*0012*/ 	.short	0x0048
        /*0014*/ 	.byte	0x00, 0xf0, 0x11, 0x00


	//----- nvinfo : EIATTR_KPARAM_INFO
	.align		4
.L_1375:
        /*0018*/ 	.byte	0x04, 0x17
        /*001a*/ 	.short	(.L_1377 - .L_1376)
.L_1376:
        /*001c*/ 	.word	0x00000000
        /*0020*/ 	.short	0x0009
        /*0022*/ 	.short	0x0044
        /*0024*/ 	.byte	0x00, 0xf0, 0x11, 0x00


	//----- nvinfo : EIATTR_KPARAM_INFO
	.align		4
.L_1377:
        /*0028*/ 	.byte	0x04, 0x17
        /*002a*/ 	.short	(.L_1379 - .L_1378)
.L_1378:
        /*002c*/ 	.word	0x00000000
        /*0030*/ 	.short	0x0008
        /*0032*/ 	.short	0x0040
        /*0034*/ 	.byte	0x00, 0xf0, 0x11, 0x00


	//----- nvinfo : EIATTR_KPARAM_INFO
	.align		4
.L_1379:
        /*0038*/ 	.byte	0x04, 0x17
        /*003a*/ 	.short	(.L_1381 - .L_1380)
.L_1380:
        /*003c*/ 	.word	0x00000000
        /*0040*/ 	.short	0x0007
        /*0042*/ 	.short	0x0038
        /*0044*/ 	.byte	0x00, 0xf5, 0x21, 0x00


	//----- nvinfo : EIATTR_KPARAM_INFO
	.align		4
.L_1381:
        /*0048*/ 	.byte	0x04, 0x17
        /*004a*/ 	.short	(.L_1383 - .L_1382)
.L_1382:
        /*004c*/ 	.word	0x00000000
        /*0050*/ 	.short	0x0006
        /*0052*/ 	.short	0x0030
        /*0054*/ 	.byte	0x00, 0xf0, 0x21, 0x00


	//----- nvinfo : EIATTR_KPARAM_INFO
	.align		4
.L_1383:
        /*0058*/ 	.byte	0x04, 0x17
        /*005a*/ 	.short	(.L_1385 - .L_1384)
.L_1384:
        /*005c*/ 	.word	0x00000000
        /*0060*/ 	.short	0x0005
        /*0062*/ 	.short	0x0028
        /*0064*/ 	.byte	0x00, 0xf0, 0x21, 0x00


	//----- nvinfo : EIATTR_KPARAM_INFO
	.align		4
.L_1385:
        /*0068*/ 	.byte	0x04, 0x17
        /*006a*/ 	.short	(.L_1387 - .L_1386)
.L_1386:
        /*006c*/ 	.word	0x00000000
        /*0070*/ 	.short	0x0004
        /*0072*/ 	.short	0x0020
        /*0074*/ 	.byte	0x00, 0xf0, 0x21, 0x00


	//----- nvinfo : EIATTR_KPARAM_INFO
	.align		4
.L_1387:
        /*0078*/ 	.byte	0x04, 0x17
        /*007a*/ 	.short	(.L_1389 - .L_1388)
.L_1388:
        /*007c*/ 	.word	0x00000000
        /*0080*/ 	.short	0x0003
        /*0082*/ 	.short	0x0018
        /*0084*/ 	.byte	0x00, 0xf0, 0x21, 0x00


	//----- nvinfo : EIATTR_KPARAM_INFO
	.align		4
.L_1389:
        /*0088*/ 	.byte	0x04, 0x17
        /*008a*/ 	.short	(.L_1391 - .L_1390)
.L_1390:
        /*008c*/ 	.word	0x00000000
        /*0090*/ 	.short	0x0002
        /*0092*/ 	.short	0x0010
        /*0094*/ 	.byte	0x00, 0xf0, 0x21, 0x00


	//----- nvinfo : EIATTR_KPARAM_INFO
	.align		4
.L_1391:
        /*0098*/ 	.byte	0x04, 0x17
        /*009a*/ 	.short	(.L_1393 - .L_1392)
.L_1392:
        /*009c*/ 	.word	0x00000000
        /*00a0*/ 	.short	0x0001
        /*00a2*/ 	.short	0x0008
        /*00a4*/ 	.byte	0x00, 0xf5, 0x21, 0x00


	//----- nvinfo : EIATTR_KPARAM_INFO
	.align		4
.L_1393:
        /*00a8*/ 	.byte	0x04, 0x17
        /*00aa*/ 	.short	(.L_1395 - .L_1394)
.L_1394:
        /*00ac*/ 	.word	0x00000000
        /*00b0*/ 	.short	0x0000
        /*00b2*/ 	.short	0x0000
        /*00b4*/ 	.byte	0x00, 0xf5, 0x21, 0x00


	//----- nvinfo : EIATTR_SPARSE_MMA_MASK
	.align		4
.L_1395:
        /*00b8*/ 	.byte	0x03, 0x50
        /*00ba*/ 	.short	0x0000


	//----- nvinfo : EIATTR_MAXREG_COUNT
	.align		4
        /*00bc*/ 	.byte	0x03, 0x1b
        /*00be*/ 	.short	0x00ff


	//----- nvinfo : EIATTR_NUM_BARRIERS
	.align		4
        /*00c0*/ 	.byte	0x02, 0x4c
        /*00c2*/ 	.byte	0x01
	.zero		1


	//----- nvinfo : EIATTR_MERCURY_ISA_VERSION
	.align		4
        /*00c4*/ 	.byte	0x03, 0x5f
        /*00c6*/ 	.short	0x0101


	//----- nvinfo : EIATTR_COOP_GROUP_MASK_REGIDS
	.align		4
        /*00c8*/ 	.byte	0x04, 0x29
        /*00ca*/ 	.short	(.L_1397 - .L_1396)


	//   ....[0]....
.L_1396:
        /*00cc*/ 	.word	0xffffffff


	//   ....[1]....
        /*00d0*/ 	.word	0xffffffff


	//   ....[2]....
        /*00d4*/ 	.word	0xffffffff


	//   ....[3]....
        /*00d8*/ 	.word	0xffffffff


	//   ....[4]....
        /*00dc*/ 	.word	0xffffffff


	//   ....[5]....
        /*00e0*/ 	.word	0xffffffff


	//   ....[6]....
        /*00e4*/ 	.word	0xffffffff


	//   ....[7]....
        /*00e8*/ 	.word	0xffffffff


	//   ....[8]....
        /*00ec*/ 	.word	0xffffffff


	//   ....[9]....
        /*00f0*/ 	.word	0xffffffff


	//----- nvinfo : EIATTR_COOP_GROUP_INSTR_OFFSETS
	.align		4
.L_1397:
        /*00f4*/ 	.byte	0x04, 0x28
        /*00f6*/ 	.short	(.L_1399 - .L_1398)


	//   ....[0]....
.L_1398:
        /*00f8*/ 	.word	0x000019c0


	//   ....[1]....
        /*00fc*/ 	.word	0x000019f0


	//   ....[2]....
        /*0100*/ 	.word	0x00001a70


	//   ....[3]....
        /*0104*/ 	.word	0x00001ab0


	//   ....[4]....
        /*0108*/ 	.word	0x00001ad0


	//   ....[5]....
        /*010c*/ 	.word	0x00001e70


	//   ....[6]....
        /*0110*/ 	.word	0x00001ed0


	//   ....[7]....
        /*0114*/ 	.word	0x00001f20


	//   ....[8]....
        /*0118*/ 	.word	0x00001f50


	//   ....[9]....
        /*011c*/ 	.word	0x00001f70


	//----- nvinfo : EIATTR_VRC_CTA_INIT_COUNT
	.align		4
.L_1399:
        /*0120*/ 	.byte	0x02, 0x4a
	.zero		1
	.zero		1


	//----- nvinfo : EIATTR_EXIT_INSTR_OFFSETS
	.align		4
        /*0124*/ 	.byte	0x04, 0x1c
        /*0126*/ 	.short	(.L_1401 - .L_1400)


	//   ....[0]....
.L_1400:
        /*0128*/ 	.word	0x00002550


	//   ....[1]....
        /*012c*/ 	.word	0x00002a70


	//   ....[2]....
        /*0130*/ 	.word	0x00003330


	//----- nvinfo : EIATTR_CRS_STACK_SIZE
	.align		4
.L_1401:
        /*0134*/ 	.byte	0x04, 0x1e
        /*0136*/ 	.short	(.L_1403 - .L_1402)
.L_1402:
        /*0138*/ 	.word	0x00000000


	//----- nvinfo : EIATTR_CBANK_PARAM_SIZE
	.align		4
.L_1403:
        /*013c*/ 	.byte	0x03, 0x19
        /*013e*/ 	.short	0x004c


	//----- nvinfo : EIATTR_PARAM_CBANK
	.align		4
        /*0140*/ 	.byte	0x04, 0x0a
        /*0142*/ 	.short	(.L_1405 - .L_1404)
	.align		4
.L_1404:
        /*0144*/ 	.word	index@(.nv.constant0._ZN4vllm15rms_norm_kernelIN3c104HalfELi4ELi3EEEvPT_PKS3_lllllS6_fii)
        /*0148*/ 	.short	0x0380
        /*014a*/ 	.short	0x004c


	//----- nvinfo : EIATTR_SW_WAR
	.align		4
.L_1405:
        /*014c*/ 	.byte	0x04, 0x36
        /*014e*/ 	.short	(.L_1407 - .L_1406)
.L_1406:
        /*0150*/ 	.word	0x00000008
.L_1407:


//--------------------- .nv.info._ZN4vllm15rms_norm_kernelIN3c104HalfELi8ELi3EEEvPT_PKS3_lllllS6_fii --------------------------
	.section	.nv.info._ZN4vllm15rms_norm_kernelIN3c104HalfELi8ELi3EEEvPT_PKS3_lllllS6_fii,"",@"SHT_CUDA_INFO"
	.sectionflags	@""
	.align	4


	//----- nvinfo : EIATTR_CUDA_API_VERSION
	.align		4
        /*0000*/ 	.byte	0x04, 0x37
        /*0002*/ 	.short	(.L_1409 - .L_1408)
.L_1408:
        /*0004*/ 	.word	0x00000082


	//----- nvinfo : EIATTR_KPARAM_INFO
	.align		4
.L_1409:
        /*0008*/ 	.byte	0x04, 0x17
        /*000a*/ 	.short	(.L_1411 - .L_1410)
.L_1410:
        /*000c*/ 	.word	0x00000000
        /*0010*/ 	.short	0x000a
        /*0012*/ 	.short	0x0048
        /*0014*/ 	.byte	0x00, 0xf0, 0x11, 0x00


	//----- nvinfo : EIATTR_KPARAM_INFO
	.align		4
.L_1411:
        /*0018*/ 	.byte	0x04, 0x17
        /*001a*/ 	.short	(.L_1413 - .L_1412)
.L_1412:
        /*001c*/ 	.word	0x00000000
        /*0020*/ 	.short	0x0009
        /*0022*/ 	.short	0x0044
        /*0024*/ 	.byte	0x00, 0xf0, 0x11, 0x00


	//----- nvinfo : EIATTR_KPARAM_INFO
	.align		4
.L_1413:
        /*0028*/ 	.byte	0x04, 0x17
        /*002a*/ 	.short	(.L_1415 - .L_1414)
.L_1414:
        /*002c*/ 	.word	0x00000000
        /*0030*/ 	.short	0x0008
        /*0032*/ 	.short	0x0040
        /*0034*/ 	.byte	0x00, 0xf0, 0x11, 0x00


	//----- nvinfo : EIATTR_KPARAM_INFO
	.align		4
.L_1415:
        /*0038*/ 	.byte	0x04, 0x17
        /*003a*/ 	.short	(.L_1417 - .L_1416)
.L_1416:
        /*003c*/ 	.word	0x00000000
        /*0040*/ 	.short	0x0007
        /*0042*/ 	.short	0x0038
        /*0044*/ 	.byte	0x00, 0xf5, 0x21, 0x00


	//----- nvinfo : EIATTR_KPARAM_INFO
	.align		4
.L_1417:
        /*0048*/ 	.byte	0x04, 0x17
        /*004a*/ 	.short	(.L_1419 - .L_1418)
.L_1418:
        /*004c*/ 	.word	0x00000000
        /*0050*/ 	.short	0x0006
        /*0052*/ 	.short	0x0030
        /*0054*/ 	.byte	0x00, 0xf0, 0x21, 0x00


	//----- nvinfo : EIATTR_KPARAM_INFO
	.align		4
.L_1419:
        /*0058*/ 	.byte	0x04, 0x17
        /*005a*/ 	.short	(.L_1421 - .L_1420)
.L_1420:
        /*005c*/ 	.word	0x00000000
        /*0060*/ 	.short	0x0005
        /*0062*/ 	.short	0x0028
        /*0064*/ 	.byte	0x00, 0xf0, 0x21, 0x00


	//----- nvinfo : EIATTR_KPARAM_INFO
	.align		4
.L_1421:
        /*0068*/ 	.byte	0x04, 0x17
        /*006a*/ 	.short	(.L_1423 - .L_1422)
.L_1422:
        /*006c*/ 	.word	0x00000000
        /*0070*/ 	.short	0x0004
        /*0072*/ 	.short	0x0020
        /*0074*/ 	.byte	0x00, 0xf0, 0x21, 0x00


	//----- nvinfo : EIATTR_KPARAM_INFO
	.align		4
.L_1423:
        /*0078*/ 	.byte	0x04, 0x17
        /*007a*/ 	.short	(.L_1425 - .L_1424)
.L_1424:
        /*007c*/ 	.word	0x00000000
        /*0080*/ 	.short	0x0003
        /*0082*/ 	.short	0x0018
        /*0084*/ 	.byte	0x00, 0xf0, 0x21, 0x00


	//----- nvinfo : EIATTR_KPARAM_INFO
	.align		4
.L_1425:
        /*0088*/ 	.byte	0x04, 0x17
        /*008a*/ 	.short	(.L_1427 - .L_1426)
.L_1426:
        /*008c*/ 	.word	0x00000000
        /*0090*/ 	.short	0x0002
        /*0092*/ 	.short	0x0010
        /*0094*/ 	.byte	0x00, 0xf0, 0x21, 0x00


	//----- nvinfo : EIATTR_KPARAM_INFO
	.align		4
.L_1427:
        /*0098*/ 	.byte	0x04, 0x17
        /*009a*/ 	.short	(.L_1429 - .L_1428)
.L_1428:
        /*009c*/ 	.word	0x00000000
        /*00a0*/ 	.short	0x0001
        /*00a2*/ 	.short	0x0008
        /*00a4*/ 	.byte	0x00, 0xf5, 0x21, 0x00


	//----- nvinfo : EIATTR_KPARAM_INFO
	.align		4
.L_1429:
        /*00a8*/ 	.byte	0x04, 0x17
        /*00aa*/ 	.short	(.L_1431 - .L_1430)
.L_1430:
        /*00ac*/ 	.word	0x00000000
        /*00b0*/ 	.short	0x0000
        /*00b2*/ 	.short	0x0000
        /*00b4*/ 	.byte	0x00, 0xf5, 0x21, 0x00


	//----- nvinfo : EIATTR_SPARSE_MMA_MASK
	.align		4
.L_1431:
        /*00b8*/ 	.byte	0x03, 0x50
        /*00ba*/ 	.short	0x0000


	//----- nvinfo : EIATTR_MAXREG_COUNT
	.align		4
        /*00bc*/ 	.byte	0x03, 0x1b
        /*00be*/ 	.short	0x00ff


	//----- nvinfo : EIATTR_NUM_BARRIERS
	.align		4
        /*00c0*/ 	.byte	0x02, 0x4c
        /*00c2*/ 	.byte	0x01
	.zero		1


	//----- nvinfo : EIATTR_MERCURY_ISA_VERSION
	.align		4
        /*00c4*/ 	.byte	0x03, 0x5f
        /*00c6*/ 	.short	0x0101


	//----- nvinfo : EIATTR_COOP_GROUP_MASK_REGIDS
	.align		4
        /*00c8*/ 	.byte	0x04, 0x29
        /*00ca*/ 	.short	(.L_1433 - .L_1432)


	//   ....[0]....
.L_1432:
        /*00cc*/ 	.word	0xffffffff


	//   ....[1]....
        /*00d0*/ 	.word	0xffffffff


	//   ....[2]....
        /*00d4*/ 	.word	0xffffffff


	//   ....[3]....
        /*00d8*/ 	.word	0xffffffff


	//   ....[4]....
        /*00dc*/ 	.word	0xffffffff


	//   ....[5]....
        /*00e0*/ 	.word	0xffffffff


	//   ....[6]....
        /*00e4*/ 	.word	0xffffffff


	//   ....[7]....
        /*00e8*/ 	.word	0xffffffff


	//   ....[8]....
        /*00ec*/ 	.word	0xffffffff


	//   ....[9]....
        /*00f0*/ 	.word	0xffffffff


	//----- nvinfo : EIATTR_COOP_GROUP_INSTR_OFFSETS
	.align		4
.L_1433:
        /*00f4*/ 	.byte	0x04, 0x28
        /*00f6*/ 	.short	(.L_1435 - .L_1434)


	//   ....[0]....
.L_1434:
        /*00f8*/ 	.word	0x00001fe0


	//   ....[1]....
        /*00fc*/ 	.word	0x00002010


	//   ....[2]....
        /*0100*/ 	.word	0x00002080


	//   ....[3]....
        /*0104*/ 	.word	0x000020d0


	//   ....[4]....
        /*0108*/ 	.word	0x000020f0


	//   ....[5]....
        /*010c*/ 	.word	0x00002490


	//   ....[6]....
        /*0110*/ 	.word	0x000024e0


	//   ....[7]....
        /*0114*/ 	.word	0x00002530


	//   ....[8]....
        /*0118*/ 	.word	0x00002570


	//   ....[9]....
        /*011c*/ 	.word	0x00002590


	//----- nvinfo : EIATTR_VRC_CTA_INIT_COUNT
	.align		4
.L_1435:
        /*0120*/ 	.byte	0x02, 0x4a
	.zero		1
	.zero		1


	//----- nvinfo : EIATTR_EXIT_INSTR_OFFSETS
	.align		4
        /*0124*/ 	.byte	0x04, 0x1c
        /*0126*/ 	.short	(.L_1437 - .L_1436)


	//   ....[0]....
.L_1436:
        /*0128*/ 	.word	0x00002b70


	//   ....[1]....
        /*012c*/ 	.word	0x00003230


	//   ....[2]....
        /*0130*/ 	.word	0x00004170


	//----- nvinfo : EIATTR_CRS_STACK_SIZE
	.align		4
.L_1437:
        /*0134*/ 	.byte	0x04, 0x1e
        /*0136*/ 	.short	(.L_1439 - .L_1438)
.L_1438:
        /*0138*/ 	.word	0x00000000


	//----- nvinfo : EIATTR_CBANK_PARAM_SIZE
	.align		4
.L_1439:
        /*013c*/ 	.byte	0x03, 0x19
        /*013e*/ 	.short	0x004c


	//----- nvinfo : EIATTR_PARAM_CBANK
	.align		4
        /*0140*/ 	.byte	0x04, 0x0a
        /*0142*/ 	.short	(.L_1441 - .L_1440)
	.align		4
.L_1440:
        /*0144*/ 	.word	index@(.nv.constant0._ZN4vllm15rms_norm_kernelIN3c104HalfELi8ELi3EEEvPT_PKS3_lllllS6_fii)
        /*0148*/ 	.short	0x0380
        /*014a*/ 	.short	0x004c


	//----- nvinfo : EIATTR_SW_WAR
	.align		4
.L_1441:
        /*014c*/ 	.byte	0x04, 0x36
        /*014e*/ 	.short	(.L_1443 - .L_1442)
.L_1442:
        /*0150*/ 	.word	0x00000008
.L_1443:


//--------------------- .nv.info._ZN4vllm15rms_norm_kernelIN3c104HalfELi16ELi3EEEvPT_PKS3_lllllS6_fii --------------------------
	.section	.nv.info._ZN4vllm15rms_norm_kernelIN3c104HalfELi16ELi3EEEvPT_PKS3_lllllS6_fii,"",@"SHT_CUDA_INFO"
	.sectionflags	@""
	.align	4


	//----- nvinfo : EIATTR_CUDA_API_VERSION
	.align		4
        /*0000*/ 	.byte	0x04, 0x37
        /*0002*/ 	.short	(.L_1445 - .L_1444)
.L_1444:
        /*0004*/ 	.word	0x00000082


	//----- nvinfo : EIATTR_KPARAM_INFO
	.align		4
.L_1445:
        /*0008*/ 	.byte	0x04, 0x17
        /*000a*/ 	.short	(.L_1447 - .L_1446)
.L_1446:
        /*000c*/ 	.word	0x00000000
        /*0010*/ 	.short	0x000a
        /*0012*/ 	.short	0x0048
        /*0014*/ 	.byte	0x00, 0xf0, 0x11, 0x00


	//----- nvinfo : EIATTR_KPARAM_INFO
	.align		4
.L_1447:
        /*0018*/ 	.byte	0x04, 0x17
        /*001a*/ 	.short	(.L_1449 - .L_1448)
.L_1448:
        /*001c*/ 	.word	0x00000000
        /*0020*/ 	.short	0x0009
        /*0022*/ 	.short	0x0044
        /*0024*/ 	.byte	0x00, 0xf0, 0x11, 0x00


	//----- nvinfo : EIATTR_KPARAM_INFO
	.align		4
.L_1449:
        /*0028*/ 	.byte	0x04, 0x17
        /*002a*/ 	.short	(.L_1451 - .L_1450)
.L_1450:
        /*002c*/ 	.word	0x00000000
        /*0030*/ 	.short	0x0008
        /*0032*/ 	.short	0x0040
        /*0034*/ 	.byte	0x00, 0xf0, 0x11, 0x00


	//----- nvinfo : EIATTR_KPARAM_INFO
	.align		4
.L_1451:
        /*0038*/ 	.byte	0x04, 0x17
        /*003a*/ 	.short	(.L_1453 - .L_1452)
.L_1452:
        /*003c*/ 	.word	0x00000000
        /*0040*/ 	.short	0x0007
        /*0042*/ 	.short	0x0038
        /*0044*/ 	.byte	0x00, 0xf5, 0x21, 0x00


	//----- nvinfo : EIATTR_KPARAM_INFO
	.align		4
.L_1453:
        /*0048*/ 	.byte	0x04, 0x17
        /*004a*/ 	.short	(.L_1455 - .L_1454)
.L_1454:
        /*004c*/ 	.word	0x00000000
        /*0050*/ 	.short	0x0006
        /*0052*/ 	.short	0x0030
        /*0054*/ 	.byte	0x00, 0xf0, 0x21, 0x00


	//----- nvinfo : EIATTR_KPARAM_INFO
	.align		4
.L_1455:
        /*0058*/ 	.byte	0x04, 0x17
        /*005a*/ 	.short	(.L_1457 - .L_1456)
.L_1456:
        /*005c*/ 	.word	0x00000000
        /*0060*/ 	.short	0x0005
        /*0062*/ 	.short	0x0028
        /*0064*/ 	.byte	0x00, 0xf0, 0x21, 0x00


	//----- nvinfo : EIATTR_KPARAM_INFO
	.align		4
.L_1457:
        /*0068*/ 	.byte	0x04, 0x17
        /*006a*/ 	.short	(.L_1459 - .L_1458)
.L_1458:
        /*006c*/ 	.word	0x00000000
        /*0070*/ 	.short	0x0004
        /*0072*/ 	.short	0x0020
        /*0074*/ 	.byte	0x00, 0xf0, 0x21, 0x00


	//----- nvinfo : EIATTR_KPARAM_INFO
	.align		4
.L_1459:
        /*0078*/ 	.byte	0x04, 0x17
        /*007a*/ 	.short	(.L_1461 - .L_1460)
.L_1460:
        /*007c*/ 	.word	0x00000000
        /*0080*/ 	.short	0x0003
        /*0082*/ 	.short	0x0018
        /*0084*/ 	.byte	0x00, 0xf0, 0x21, 0x00


	//----- nvinfo : EIATTR_KPARAM_INFO
	.align		4
.L_1461:
        /*0088*/ 	.byte	0x04, 0x17
        /*008a*/ 	.short	(.L_1463 - .L_1462)
.L_1462:
        /*008c*/ 	.word	0x00000000
        /*0090*/ 	.short	0x0002
        /*0092*/ 	.short	0x0010
        /*0094*/ 	.byte	0x00, 0xf0, 0x21, 0x00


	//----- nvinfo : EIATTR_KPARAM_INFO
	.align		4
.L_1463:
        /*0098*/ 	.byte	0x04, 0x17
        /*009a*/ 	.short	(.L_1465 - .L_1464)
.L_1464:
        /*009c*/ 	.word	0x00000000
        /*00a0*/ 	.short	0x0001
        /*00a2*/ 	.short	0x0008
        /*00a4*/ 	.byte	0x00, 0xf5, 0x21, 0x00


	//----- nvinfo : EIATTR_KPARAM_INFO
	.align		4
.L_1465:
        /*00a8*/ 	.byte	0x04, 0x17
        /*00aa*/ 	.short	(.L_1467 - .L_1466)
.L_1466:
        /*00ac*/ 	.word	0x00000000
        /*00b0*/ 	.short	0x0000
        /*00b2*/ 	.short	0x0000
        /*00b4*/ 	.byte	0x00, 0xf5, 0x21, 0x00


	//----- nvinfo : EIATTR_SPARSE_MMA_MASK
	.align		4
.L_1467:
        /*00b8*/ 	.byte	0x03, 0x50
        /*00ba*/ 	.short	0x0000


	//----- nvinfo : EIATTR_MAXREG_COUNT
	.align		4
        /*00bc*/ 	.byte	0x03, 0x1b
        /*00be*/ 	.short	0x00ff


	//----- nvinfo : EIATTR_NUM_BARRIERS
	.align		4
        /*00c0*/ 	.byte	0x02, 0x4c
        /*00c2*/ 	.byte	0x01
	.zero		1


	//----- nvinfo : EIATTR_MERCURY_ISA_VERSION
	.align		4
        /*00c4*/ 	.byte	0x03, 0x5f
        /*00c6*/ 	.short	0x0101


	//----- nvinfo : EIATTR_COOP_GROUP_MASK_REGIDS
	.align		4
        /*00c8*/ 	.byte	0x04, 0x29
        /*00ca*/ 	.short	(.L_1469 - .L_1468)


	//   ....[0]....
.L_1468:
        /*00cc*/ 	.word	0xffffffff


	//   ....[1]....
        /*00d0*/ 	.word	0xffffffff


	//   ....[2]....
        /*00d4*/ 	.word	0xffffffff


	//   ....[3]....
        /*00d8*/ 	.word	0xffffffff


	//   ....[4]....
        /*00dc*/ 	.word	0xffffffff


	//   ....[5]....
        /*00e0*/ 	.word	0xffffffff


	//   ....[6]....
        /*00e4*/ 	.word	0xffffffff


	//   ....[7]....
        /*00e8*/ 	.word	0xffffffff


	//   ....[8]....
        /*00ec*/ 	.word	0xffffffff


	//   ....[9]....
        /*00f0*/ 	.word	0xffffffff


	//----- nvinfo : EIATTR_COOP_GROUP_INSTR_OFFSETS
	.align		4
.L_1469:
        /*00f4*/ 	.byte	0x04, 0x28
        /*00f6*/ 	.short	(.L_1471 - .L_1470)


	//   ....[0]....
.L_1470:
        /*00f8*/ 	.word	0x00001fa0


	//   ....[1]....
        /*00fc*/ 	.word	0x00001fd0


	//   ....[2]....
        /*0100*/ 	.word	0x00002050


	//   ....[3]....
        /*0104*/ 	.word	0x00002090


	//   ....[4]....
        /*0108*/ 	.word	0x000020b0


	//   ....[5]....
        /*010c*/ 	.word	0x00002450


	//   ....[6]....
        /*0110*/ 	.word	0x000024b0


	//   ....[7]....
        /*0114*/ 	.word	0x00002500


	//   ....[8]....
        /*0118*/ 	.word	0x00002530


	//   ....[9]....
        /*011c*/ 	.word	0x00002550


	//----- nvinfo : EIATTR_VRC_CTA_INIT_COUNT
	.align		4
.L_1471:
        /*0120*/ 	.byte	0x02, 0x4a
	.zero		1
	.zero		1


	//----- nvinfo : EIATTR_EXIT_INSTR_OFFSETS
	.align		4
        /*0124*/ 	.byte	0x04, 0x1c
        /*0126*/ 	.short	(.L_1473 - .L_1472)


	//   ....[0]....
.L_1472:
        /*0128*/ 	.word	0x00002b20


	//   ....[1]....
        /*012c*/ 	.word	0x000034c0


	//   ....[2]....
        /*0130*/ 	.word	0x00004360


	//----- nvinfo : EIATTR_CRS_STACK_SIZE
	.align		4
.L_1473:
        /*0134*/ 	.byte	0x04, 0x1e
        /*0136*/ 	.short	(.L_1475 - .L_1474)
.L_1474:
        /*0138*/ 	.word	0x00000000


	//----- nvinfo : EIATTR_CBANK_PARAM_SIZE
	.align		4
.L_1475:
        /*013c*/ 	.byte	0x03, 0x19
        /*013e*/ 	.short	0x004c


	//----- nvinfo : EIATTR_PARAM_CBANK
	.align		4
        /*0140*/ 	.byte	0x04, 0x0a
        /*0142*/ 	.short	(.L_1477 - .L_1476)
	.align		4
.L_1476:
        /*0144*/ 	.word	index@(.nv.constant0._ZN4vllm15rms_norm_kernelIN3c104HalfELi16ELi3EEEvPT_PKS3_lllllS6_fii)
        /*0148*/ 	.short	0x0380
        /*014a*/ 	.short	0x004c


	//----- nvinfo : EIATTR_SW_WAR
	.align		4
.L_1477:
        /*014c*/ 	.byte	0x04, 0x36
        /*014e*/ 	.short	(.L_1479 - .L_1478)
.L_1478:
        /*0150*/ 	.word	0x00000008
.L_1479:


//--------------------- .nv.info._ZN4vllm15rms_norm_kernelIfLi1ELi3EEEvPT_PKS1_lllllS4_fii --------------------------
	.section	.nv.info._ZN4vllm15rms_norm_kernelIfLi1ELi3EEEvPT_PKS1_lllllS4_fii,"",@"SHT_CUDA_INFO"
	.sectionflags	@""
	.align	4


	//----- nvinfo : EIATTR_CUDA_API_VERSION
	.align		4
        /*0000*/ 	.byte	0x04, 0x37
        /*0002*/ 	.short	(.L_1481 - .L_1480)
.L_1480:
        /*0004*/ 	.word	0x00000082


	//----- nvinfo : EIATTR_KPARAM_INFO
	.align		4
.L_1481:
        /*0008*/ 	.byte	0x04, 0x17
        /*000a*/ 	.short	(.L_1483 - .L_1482)
.L_1482:
        /*000c*/ 	.word	0x00000000
        /*0010*/ 	.short	0x000a
        /*0012*/ 	.short	0x0048
        /*0014*/ 	.byte	0x00, 0xf0, 0x11, 0x00


	//----- nvinfo : EIATTR_KPARAM_INFO
	.align		4
.L_1483:
        /*0018*/ 	.byte	0x04, 0x17
        /*001a*/ 	.short	(.L_1485 - .L_1484)
.L_1484:
        /*001c*/ 	.word	0x00000000
        /*0020*/ 	.short	0x0009
        /*0022*/ 	.short	0x0044
        /*0024*/ 	.byte	0x00, 0xf0, 0x11, 0x00


	//----- nvinfo : EIATTR_KPARAM_INFO
	.align		4
.L_1485:
        /*0028*/ 	.byte	0x04, 0x17
        /*002a*/ 	.short	(.L_1487 - .L_1486)
.L_1486:
        /*002c*/ 	.word	0x00000000
        /*0030*/ 	.short	0x0008
        /*0032*/ 	.short	0x0040
        /*0034*/ 	.byte	0x00, 0xf0, 0x11, 0x00


	//----- nvinfo : EIATTR_KPARAM_INFO
	.align		4
.L_1487:
        /*0038*/ 	.byte	0x04, 0x17
        /*003a*/ 	.short	(.L_1489 - .L_1488)
.L_1488:
        /*003c*/ 	.word	0x00000000
        /*0040*/ 	.short	0x0007
        /*0042*/ 	.short	0x0038
        /*0044*/ 	.byte	0x00, 0xf5, 0x21, 0x00


	//----- nvinfo : EIATTR_KPARAM_INFO
	.align		4
.L_1489:
        /*0048*/ 	.byte	0x04, 0x17
        /*004a*/ 	.short	(.L_1491 - .L_1490)
.L_1490:
        /*004c*/ 	.word	0x00000000
        /*0050*/ 	.short	0x0006
        /*0052*/ 	.short	0x0030
        /*0054*/ 	.byte	0x00, 0xf0, 0x21, 0x00


	//----- nvinfo : EIATTR_KPARAM_INFO
	.align		4
.L_1491:
        /*0058*/ 	.byte	0x04, 0x17
        /*005a*/ 	.short	(.L_1493 - .L_1492)
.L_1492:
        /*005c*/ 	.word	0x00000000
        /*0060*/ 	.short	0x0005
        /*0062*/ 	.short	0x0028
        /*0064*/ 	.byte	0x00, 0xf0, 0x21, 0x00


	//----- nvinfo : EIATTR_KPARAM_INFO
	.align		4
.L_1493:
        /*0068*/ 	.byte	0x04, 0x17
        /*006a*/ 	.short	(.L_1495 - .L_1494)
.L_1494:
        /*006c*/ 	.word	0x00000000
        /*0070*/ 	.short	0x0004
        /*0072*/ 	.short	0x0020
        /*0074*/ 	.byte	0x00, 0xf0, 0x21, 0x00


	//----- nvinfo : EIATTR_KPARAM_INFO
	.align		4
.L_1495:
        /*0078*/ 	.byte	0x04, 0x17
        /*007a*/ 	.short	(.L_1497 - .L_1496)
.L_1496:
        /*007c*/ 	.word	0x00000000
        /*0080*/ 	.short	0x0003
        /*0082*/ 	.short	0x0018
        /*0084*/ 	.byte	0x00, 0xf0, 0x21, 0x00


	//----- nvinfo : EIATTR_KPARAM_INFO
	.align		4
.L_1497:
        /*0088*/ 	.byte	0x04, 0x17
        /*008a*/ 	.short	(.L_1499 - .L_1498)
.L_1498:
        /*008c*/ 	.word	0x00000000
        /*0090*/ 	.short	0x0002
        /*0092*/ 	.short	0x0010
        /*0094*/ 	.byte	0x00, 0xf0, 0x21, 0x00


	//----- nvinfo : EIATTR_KPARAM_INFO
	.align		4
.L_1499:
        /*0098*/ 	.byte	0x04, 0x17
        /*009a*/ 	.short	(.L_1501 - .L_1500)
.L_1500:
        /*009c*/ 	.word	0x00000000
        /*00a0*/ 	.short	0x0001
        /*00a2*/ 	.short	0x0008
        /*00a4*/ 	.byte	0x00, 0xf5, 0x21, 0x00


	//----- nvinfo : EIATTR_KPARAM_INFO
	.align		4
.L_1501:
        /*00a8*/ 	.byte	0x04, 0x17
        /*00aa*/ 	.short	(.L_1503 - .L_1502)
.L_1502:
        /*00ac*/ 	.word	0x00000000
        /*00b0*/ 	.short	0x0000
        /*00b2*/ 	.short	0x0000
        /*00b4*/ 	.byte	0x00, 0xf5, 0x21, 0x00


	//----- nvinfo : EIATTR_SPARSE_MMA_MASK
	.align		4
.L_1503:
        /*00b8*/ 	.byte	0x03, 0x50
        /*00ba*/ 	.short	0x0000


	//----- nvinfo : EIATTR_MAXREG_COUNT
	.align		4
        /*00bc*/ 	.byte	0x03, 0x1b
        /*00be*/ 	.short	0x00ff


	//----- nvinfo : EIATTR_NUM_BARRIERS
	.align		4
        /*00c0*/ 	.byte	0x02, 0x4c
        /*00c2*/ 	.byte	0x01
	.zero		1


	//----- nvinfo : EIATTR_MERCURY_ISA_VERSION
	.align		4
        /*00c4*/ 	.byte	0x03, 0x5f
        /*00c6*/ 	.short	0x0101


	//----- nvinfo : EIATTR_COOP_GROUP_MASK_REGIDS
	.align		4
        /*00c8*/ 	.byte	0x04, 0x29
        /*00ca*/ 	.short	(.L_1505 - .L_1504)


	//   ....[0]....
.L_1504:
        /*00cc*/ 	.word	0xffffffff


	//   ....[1]....
        /*00d0*/ 	.word	0xffffffff


	//   ....[2]....
        /*00d4*/ 	.word	0xffffffff


	//   ....[3]....
        /*00d8*/ 	.word	0xffffffff


	//   ....[4]....
        /*00dc*/ 	.word	0xffffffff


	//   ....[5]....
        /*00e0*/ 	.word	0xffffffff


	//   ....[6]....
        /*00e4*/ 	.word	0xffffffff


	//   ....[7]....
        /*00e8*/ 	.word	0xffffffff


	//   ....[8]....
        /*00ec*/ 	.word	0xffffffff


	//   ....[9]....
        /*00f0*/ 	.word	0xffffffff


	//----- nvinfo : EIATTR_COOP_GROUP_INSTR_OFFSETS
	.align		4
.L_1505:
        /*00f4*/ 	.byte	0x04, 0x28
        /*00f6*/ 	.short	(.L_1507 - .L_1506)


	//   ....[0]....
.L_1506:
        /*00f8*/ 	.word	0x00000da0


	//   ....[1]....
        /*00fc*/ 	.word	0x00000dd0


	//   ....[2]....
        /*0100*/ 	.word	0x00000e50


	//   ....[3]....
        /*0104*/ 	.word	0x00000e90


	//   ....[4]....
        /*0108*/ 	.word	0x00000eb0


	//   ....[5]....
        /*010c*/ 	.word	0x00001250


	//   ....[6]....
        /*0110*/ 	.word	0x000012b0


	//   ....[7]....
        /*0114*/ 	.word	0x00001300


	//   ....[8]....
        /*0118*/ 	.word	0x00001330


	//   ....[9]....
        /*011c*/ 	.word	0x00001350


	//----- nvinfo : EIATTR_VRC_CTA_INIT_COUNT
	.align		4
.L_1507:
        /*0120*/ 	.byte	0x02, 0x4a
	.zero		1
	.zero		1


	//----- nvinfo : EIATTR_EXIT_INSTR_OFFSETS
	.align		4
        /*0124*/ 	.byte	0x04, 0x1c
        /*0126*/ 	.short	(.L_1509 - .L_1508)


	//   ....[0]....
.L_1508:
        /*0128*/ 	.word	0x00001900


	//   ....[1]....
        /*012c*/ 	.word	0x00001a30


	//----- nvinfo : EIATTR_CRS_STACK_SIZE
	.align		4
.L_1509:
        /*0130*/ 	.byte	0x04, 0x1e
        /*0132*/ 	.short	(.L_1511 - .L_1510)
.L_1510:
        /*0134*/ 	.word	0x00000000


	//----- nvinfo : EIATTR_CBANK_PARAM_SIZE
	.align		4
.L_1511:
        /*0138*/ 	.byte	0x03, 0x19
        /*013a*/ 	.short	0x004c


	//----- nvinfo : EIATTR_PARAM_CBANK
	.align		4
        /*013c*/ 	.byte	0x04, 0x0a
        /*013e*/ 	.short	(.L_1513 - .L_1512)
	.align		4
.L_1512:
        /*0140*/ 	.word	index@(.nv.constant0._ZN4vllm15rms_norm_kernelIfLi1ELi3EEEvPT_PKS1_lllllS4_fii)
        /*0144*/ 	.short	0x0380
        /*0146*/ 	.short	0x004c


	//----- nvinfo : EIATTR_SW_WAR
	.align		4
.L_1513:
        /*0148*/ 	.byte	0x04, 0x36
        /*014a*/ 	.short	(.L_1515 - .L_1514)
.L_1514:
        /*014c*/ 	.word	0x00000008
.L_1515:


//--------------------- .nv.info._ZN4vllm15rms_norm_kernelIfLi2ELi3EEEvPT_PKS1_lllllS4_fii --------------------------
	.section	.nv.info._ZN4vllm15rms_norm_kernelIfLi2ELi3EEEvPT_PKS1_lllllS4_fii,"",@"SHT_CUDA_INFO"
	.sectionflags	@""
	.align	4


	//----- nvinfo : EIATTR_CUDA_API_VERSION
	.align		4
        /*0000*/ 	.byte	0x04, 0x37
        /*0002*/ 	.short	(.L_1517 - .L_1516)
.L_1516:
        /*0004*/ 	.word	0x00000082


	//----- nvinfo : EIATTR_KPARAM_INFO
	.align		4
.L_1517:
        /*0008*/ 	.byte	0x04, 0x17
        /*000a*/ 	.short	(.L_1519 - .L_1518)
.L_1518:
        /*000c*/ 	.word	0x00000000
        /*0010*/ 	.short	0x000a
        /*0012*/ 	.short	0x0048
        /*0014*/ 	.byte	0x00, 0xf0, 0x11, 0x00


	//----- nvinfo : EIATTR_KPARAM_INFO
	.align		4
.L_1519:
        /*0018*/ 	.byte	0x04, 0x17
        /*001a*/ 	.short	(.L_1521 - .L_1520)
.L_1520:
        /*001c*/ 	.word	0x00000000
        /*0020*/ 	.short	0x0009
        /*0022*/ 	.short	0x0044
        /*0024*/ 	.byte	0x00, 0xf0, 0x11, 0x00


	//----- nvinfo : EIATTR_KPARAM_INFO
	.align		4
.L_1521:
        /*0028*/ 	.byte	0x04, 0x17
        /*002a*/ 	.short	(.L_1523 - .L_1522)
.L_1522:
        /*002c*/ 	.word	0x00000000
        /*0030*/ 	.short	0x0008
        /*0032*/ 	.short	0x0040
        /*0034*/ 	.byte	0x00, 0xf0, 0x11, 0x00


	//----- nvinfo : EIATTR_KPARAM_INFO
	.align		4
.L_1523:
        /*0038*/ 	.byte	0x04, 0x17
        /*003a*/ 	.short	(.L_1525 - .L_1524)
.L_1524:
        /*003c*/ 	.word	0x00000000
        /*0040*/ 	.short	0x0007
        /*0042*/ 	.short	0x0038
        /*0044*/ 	.byte	0x00, 0xf5, 0x21, 0x00


	//----- nvinfo : EIATTR_KPARAM_INFO
	.align		4
.L_1525:
        /*0048*/ 	.byte	0x04, 0x17
        /*004a*/ 	.short	(.L_1527 - .L_1526)
.L_1526:
        /*004c*/ 	.word	0x00000000
        /*0050*/ 	.short	0x0006
        /*0052*/ 	.short	0x0030
        /*0054*/ 	.byte	0x00, 0xf0, 0x21, 0x00


	//----- nvinfo : EIATTR_KPARAM_INFO
	.align		4
.L_1527:
        /*0058*/ 	.byte	0x04, 0x17
        /*005a*/ 	.short	(.L_1529 - .L_1528)
.L_1528:
        /*005c*/ 	.word	0x00000000
        /*0060*/ 	.short	0x0005
        /*0062*/ 	.short	0x0028
        /*0064*/ 	.byte	0x00, 0xf0, 0x21, 0x00


	//----- nvinfo : EIATTR_KPARAM_INFO
	.align		4
.L_1529:
        /*0068*/ 	.byte	0x04, 0x17
        /*006a*/ 	.short	(.L_1531 - .L_1530)
.L_1530:
        /*006c*/ 	.word	0x00000000
        /*0070*/ 	.short	0x0004
        /*0072*/ 	.short	0x0020
        /*0074*/ 	.byte	0x00, 0xf0, 0x21, 0x00


	//----- nvinfo : EIATTR_KPARAM_INFO
	.align		4
.L_1531:
        /*0078*/ 	.byte	0x04, 0x17
        /*007a*/ 	.short	(.L_1533 - .L_1532)
.L_1532:
        /*007c*/ 	.word	0x00000000
        /*0080*/ 	.short	0x0003
        /*0082*/ 	.short	0x0018
        /*0084*/ 	.byte	0x00, 0xf0, 0x21, 0x00


	//----- nvinfo : EIATTR_KPARAM_INFO
	.align		4
.L_1533:
        /*0088*/ 	.byte	0x04, 0x17
        /*008a*/ 	.short	(.L_1535 - .L_1534)
.L_1534:
        /*008c*/ 	.word	0x00000000
        /*0090*/ 	.short	0x0002
        /*0092*/ 	.short	0x0010
        /*0094*/ 	.byte	0x00, 0xf0, 0x21, 0x00


	//----- nvinfo : EIATTR_KPARAM_INFO
	.align		4
.L_1535:
        /*0098*/ 	.byte	0x04, 0x17
        /*009a*/ 	.short	(.L_1537 - .L_1536)
.L_1536:
        /*009c*/ 	.word	0x00000000
        /*00a0*/ 	.short	0x0001
        /*00a2*/ 	.short	0x0008
        /*00a4*/ 	.byte	0x00, 0xf5, 0x21, 0x00


	//----- nvinfo : EIATTR_KPARAM_INFO
	.align		4
.L_1537:
        /*00a8*/ 	.byte	0x04, 0x17
        /*00aa*/ 	.short	(.L_1539 - .L_1538)
.L_1538:
        /*00ac*/ 	.word	0x00000000
        /*00b0*/ 	.short	0x0000
        /*00b2*/ 	.short	0x0000
        /*00b4*/ 	.byte	0x00, 0xf5, 0x21, 0x00


	//----- nvinfo : EIATTR_SPARSE_MMA_MASK
	.align		4
.L_1539:
        /*00b8*/ 	.byte	0x03, 0x50
        /*00ba*/ 	.short	0x0000


	//----- nvinfo : EIATTR_MAXREG_COUNT
	.align		4
        /*00bc*/ 	.byte	0x03, 0x1b
        /*00be*/ 	.short	0x00ff


	//----- nvinfo : EIATTR_NUM_BARRIERS
	.align		4
        /*00c0*/ 	.byte	0x02, 0x4c
        /*00c2*/ 	.byte	0x01
	.zero		1


	//----- nvinfo : EIATTR_MERCURY_ISA_VERSION
	.align		4
        /*00c4*/ 	.byte	0x03, 0x5f
        /*00c6*/ 	.short	0x0101


	//----- nvinfo : EIATTR_COOP_GROUP_MASK_REGIDS
	.align		4
        /*00c8*/ 	.byte	0x04, 0x29
        /*00ca*/ 	.short	(.L_1541 - .L_1540)


	//   ....[0]....
.L_1540:
        /*00cc*/ 	.word	0xffffffff


	//   ....[1]....
        /*00d0*/ 	.word	0xffffffff


	//   ....[2]....
        /*00d4*/ 	.word	0xffffffff


	//   ....[3]....
        /*00d8*/ 	.word	0xffffffff


	//   ....[4]....
        /*00dc*/ 	.word	0xffffffff


	//   ....[5]....
        /*00e0*/ 	.word	0xffffffff


	//   ....[6]....
        /*00e4*/ 	.word	0xffffffff


	//   ....[7]....
        /*00e8*/ 	.word	0xffffffff


	//   ....[8]....
        /*00ec*/ 	.word	0xffffffff


	//   ....[9]....
        /*00f0*/ 	.word	0xffffffff


	//----- nvinfo : EIATTR_COOP_GROUP_INSTR_OFFSETS
	.align		4
.L_1541:
        /*00f4*/ 	.byte	0x04, 0x28
        /*00f6*/ 	.short	(.L_1543 - .L_1542)


	//   ....[0]....
.L_1542:
        /*00f8*/ 	.word	0x00001410


	//   ....[1]....
        /*00fc*/ 	.word	0x00001440


	//   ....[2]....
        /*0100*/ 	.word	0x000014b0


	//   ....[3]....
        /*0104*/ 	.word	0x000014f0


	//   ....[4]....
        /*0108*/ 	.word	0x00001520


	//   ....[5]....
        /*010c*/ 	.word	0x000018c0


	//   ....[6]....
        /*0110*/ 	.word	0x00001910


	//   ....[7]....
        /*0114*/ 	.word	0x00001960


	//   ....[8]....
        /*0118*/ 	.word	0x000019a0


	//   ....[9]....
        /*011c*/ 	.word	0x000019c0


	//----- nvinfo : EIATTR_VRC_CTA_INIT_COUNT
	.align		4
.L_1543:
        /*0120*/ 	.byte	0x02, 0x4a
	.zero		1
	.zero		1


	//----- nvinfo : EIATTR_EXIT_INSTR_OFFSETS
	.align		4
        /*0124*/ 	.byte	0x04, 0x1c
        /*0126*/ 	.short	(.L_1545 - .L_1544)


	//   ....[0]....
.L_1544:
        /*0128*/ 	.word	0x00001f90


	//   ....[1]....
        /*012c*/ 	.word	0x00002350


	//   ....[2]....
        /*0130*/ 	.word	0x00002690


	//----- nvinfo : EIATTR_CRS_STACK_SIZE
	.align		4
.L_1545:
        /*0134*/ 	.byte	0x04, 0x1e
        /*0136*/ 	.short	(.L_1547 - .L_1546)
.L_1546:
        /*0138*/ 	.word	0x00000000


	//----- nvinfo : EIATTR_CBANK_PARAM_SIZE
	.align		4
.L_1547:
        /*013c*/ 	.byte	0x03, 0x19
        /*013e*/ 	.short	0x004c


	//----- nvinfo : EIATTR_PARAM_CBANK
	.align		4
        /*0140*/ 	.byte	0x04, 0x0a
        /*0142*/ 	.short	(.L_1549 - .L_1548)
	.align		4
.L_1548:
        /*0144*/ 	.word	index@(.nv.constant0._ZN4vllm15rms_norm_kernelIfLi2ELi3EEEvPT_PKS1_lllllS4_fii)
        /*0148*/ 	.short	0x0380
        /*014a*/ 	.short	0x004c


	//----- nvinfo : EIATTR_SW_WAR
	.align		4
.L_1549:
        /*014c*/ 	.byte	0x04, 0x36
        /*014e*/ 	.short	(.L_1551 - .L_1550)
.L_1550:
        /*0150*/ 	.word	0x00000008
.L_1551:


//--------------------- .nv.info._ZN4vllm15rms_norm_kernelIfLi4ELi3EEEvPT_PKS1_lllllS4_fii --------------------------
	.section	.nv.info._ZN4vllm15rms_norm_kernelIfLi4ELi3EEEvPT_PKS1_lllllS4_fii,"",@"SHT_CUDA_INFO"
	.sectionflags	@""
	.align	4


	//----- nvinfo : EIATTR_CUDA_API_VERSION
	.align		4
        /*0000*/ 	.byte	0x04, 0x37
        /*0002*/ 	.short	(.L_1553 - .L_1552)
.L_1552:
        /*0004*/ 	.word	0x00000082


	//----- nvinfo : EIATTR_KPARAM_INFO
	.align		4
.L_1553:
        /*0008*/ 	.byte	0x04, 0x17
        /*000a*/ 	.short	(.L_1555 - .L_1554)
.L_1554:
        /*000c*/ 	.word	0x00000000
        /*0010*/ 	.short	0x000a
        /*0012*/ 	.short	0x0048
        /*0014*/ 	.byte	0x00, 0xf0, 0x11, 0x00


	//----- nvinfo : EIATTR_KPARAM_INFO
	.align		4
.L_1555:
        /*0018*/ 	.byte	0x04, 0x17
        /*001a*/ 	.short	(.L_1557 - .L_1556)
.L_1556:
        /*001c*/ 	.word	0x00000000
        /*0020*/ 	.short	0x0009
        /*0022*/ 	.short	0x0044
        /*0024*/ 	.byte	0x00, 0xf0, 0x11, 0x00


	//----- nvinfo : EIATTR_KPARAM_INFO
	.align		4
.L_1557:
        /*0028*/ 	.byte	0x04, 0x17
        /*002a*/ 	.short	(.L_1559 - .L_1558)
.L_1558:
        /*002c*/ 	.word	0x00000000
        /*0030*/ 	.short	0x0008
        /*0032*/ 	.short	0x0040
        /*0034*/ 	.byte	0x00, 0xf0, 0x11, 0x00


	//----- nvinfo : EIATTR_KPARAM_INFO
	.align		4
.L_1559:
        /*0038*/ 	.byte	0x04, 0x17
        /*003a*/ 	.short	(.L_1561 - .L_1560)
.L_1560:
        /*003c*/ 	.word	0x00000000
        /*0040*/ 	.short	0x0007
        /*0042*/ 	.short	0x0038
        /*0044*/ 	.byte	0x00, 0xf5, 0x21, 0x00


	//----- nvinfo : EIATTR_KPARAM_INFO
	.align		4
.L_1561:
        /*0048*/ 	.byte	0x04, 0x17
        /*004a*/ 	.short	(.L_1563 - .L_1562)
.L_1562:
        /*004c*/ 	.word	0x00000000
        /*0050*/ 	.short	0x0006
        /*0052*/ 	.short	0x0030
        /*0054*/ 	.byte	0x00, 0xf0, 0x21, 0x00


	//----- nvinfo : EIATTR_KPARAM_INFO
	.align		4
.L_1563:
        /*0058*/ 	.byte	0x04, 0x17
        /*005a*/ 	.short	(.L_1565 - .L_1564)
.L_1564:
        /*005c*/ 	.word	0x00000000
        /*0060*/ 	.short	0x0005
        /*0062*/ 	.short	0x0028
        /*0064*/ 	.byte	0x00, 0xf0, 0x21, 0x00


	//----- nvinfo : EIATTR_KPARAM_INFO
	.align		4
.L_1565:
        /*0068*/ 	.byte	0x04, 0x17
        /*006a*/ 	.short	(.L_1567 - .L_1566)
.L_1566:
        /*006c*/ 	.word	0x00000000
        /*0070*/ 	.short	0x0004
        /*0072*/ 	.short	0x0020
        /*0074*/ 	.byte	0x00, 0xf0, 0x21, 0x00


	//----- nvinfo : EIATTR_KPARAM_INFO
	.align		4
.L_1567:
        /*0078*/ 	.byte	0x04, 0x17
        /*007a*/ 	.short	(.L_1569 - .L_1568)
.L_1568:
        /*007c*/ 	.word	0x00000000
        /*0080*/ 	.short	0x0003
        /*0082*/ 	.short	0x0018
        /*0084*/ 	.byte	0x00, 0xf0, 0x21, 0x00


	//----- nvinfo : EIATTR_KPARAM_INFO
	.align		4
.L_1569:
        /*0088*/ 	.byte	0x04, 0x17
        /*008a*/ 	.short	(.L_1571 - .L_1570)
.L_1570:
        /*008c*/ 	.word	0x00000000
        /*0090*/ 	.short	0x0002
        /*0092*/ 	.short	0x0010
        /*0094*/ 	.byte	0x00, 0xf0, 0x21, 0x00


	//----- nvinfo : EIATTR_KPARAM_INFO
	.align		4
.L_1571:
        /*0098*/ 	.byte	0x04, 0x17
        /*009a*/ 	.short	(.L_1573 - .L_1572)
.L_1572:
        /*009c*/ 	.word	0x00000000
        /*00a0*/ 	.short	0x0001
        /*00a2*/ 	.short	0x0008
        /*00a4*/ 	.byte	0x00, 0xf5, 0x21, 0x00


	//----- nvinfo : EIATTR_KPARAM_INFO
	.align		4
.L_1573:
        /*00a8*/ 	.byte	0x04, 0x17
        /*00aa*/ 	.short	(.L_1575 - .L_1574)
.L_1574:
        /*00ac*/ 	.word	0x00000000
        /*00b0*/ 	.short	0x0000
        /*00b2*/ 	.short	0x0000
        /*00b4*/ 	.byte	0x00, 0xf5, 0x21, 0x00


	//----- nvinfo : EIATTR_SPARSE_MMA_MASK
	.align		4
.L_1575:
        /*00b8*/ 	.byte	0x03, 0x50
        /*00ba*/ 	.short	0x0000


	//----- nvinfo : EIATTR_MAXREG_COUNT
	.align		4
        /*00bc*/ 	.byte	0x03, 0x1b
        /*00be*/ 	.short	0x00ff


	//----- nvinfo : EIATTR_NUM_BARRIERS
	.align		4
        /*00c0*/ 	.byte	0x02, 0x4c
        /*00c2*/ 	.byte	0x01
	.zero		1


	//----- nvinfo : EIATTR_MERCURY_ISA_VERSION
	.align		4
        /*00c4*/ 	.byte	0x03, 0x5f
        /*00c6*/ 	.short	0x0101


	//----- nvinfo : EIATTR_COOP_GROUP_MASK_REGIDS
	.align		4
        /*00c8*/ 	.byte	0x04, 0x29
        /*00ca*/ 	.short	(.L_1577 - .L_1576)


	//   ....[0]....
.L_1576:
        /*00cc*/ 	.word	0xffffffff


	//   ....[1]....
        /*00d0*/ 	.word	0xffffffff


	//   ....[2]....
        /*00d4*/ 	.word	0xffffffff


	//   ....[3]....
        /*00d8*/ 	.word	0xffffffff


	//   ....[4]....
        /*00dc*/ 	.word	0xffffffff


	//   ....[5]....
        /*00e0*/ 	.word	0xffffffff


	//   ....[6]....
        /*00e4*/ 	.word	0xffffffff


	//   ....[7]....
        /*00e8*/ 	.word	0xffffffff


	//   ....[8]....
        /*00ec*/ 	.word	0xffffffff


	//   ....[9]....
        /*00f0*/ 	.word	0xffffffff


	//----- nvinfo : EIATTR_COOP_GROUP_INSTR_OFFSETS
	.align		4
.L_1577:
        /*00f4*/ 	.byte	0x04, 0x28
        /*00f6*/ 	.short	(.L_1579 - .L_1578)


	//   ....[0]....
.L_1578:
        /*00f8*/ 	.word	0x000016e0


	//   ....[1]....
        /*00fc*/ 	.word	0x00001710


	//   ....[2]....
        /*0100*/ 	.word	0x00001780


	//   ....[3]....
        /*0104*/ 	.word	0x000017d0


	//   ....[4]....
        /*0108*/ 	.word	0x000017f0


	//   ....[5]....
        /*010c*/ 	.word	0x00001b90


	//   ....[6]....
        /*0110*/ 	.word	0x00001be0


	//   ....[7]....
        /*0114*/ 	.word	0x00001c30


	//   ....[8]....
        /*0118*/ 	.word	0x00001c70


	//   ....[9]....
        /*011c*/ 	.word	0x00001c90


	//----- nvinfo : EIATTR_VRC_CTA_INIT_COUNT
	.align		4
.L_1579:
        /*0120*/ 	.byte	0x02, 0x4a
	.zero		1
	.zero		1


	//----- nvinfo : EIATTR_EXIT_INSTR_OFFSETS
	.align		4
        /*0124*/ 	.byte	0x04, 0x1c
        /*0126*/ 	.short	(.L_1581 - .L_1580)


	//   ....[0]....
.L_1580:
        /*0128*/ 	.word	0x00002270


	//   ....[1]....
        /*012c*/ 	.word	0x00002670


	//   ....[2]....
        /*0130*/ 	.word	0x00002ab0


	//----- nvinfo : EIATTR_CRS_STACK_SIZE
	.align		4
.L_1581:
        /*0134*/ 	.byte	0x04, 0x1e
        /*0136*/ 	.short	(.L_1583 - .L_1582)
.L_1582:
        /*0138*/ 	.word	0x00000000


	//----- nvinfo : EIATTR_CBANK_PARAM_SIZE
	.align		4
.L_1583:
        /*013c*/ 	.byte	0x03, 0x19
        /*013e*/ 	.short	0x004c


	//----- nvinfo : EIATTR_PARAM_CBANK
	.align		4
        /*0140*/ 	.byte	0x04, 0x0a
        /*0142*/ 	.short	(.L_1585 - .L_1584)
	.align		4
.L_1584:
        /*0144*/ 	.word	index@(.nv.constant0._ZN4vllm15rms_norm_kernelIfLi4ELi3EEEvPT_PKS1_lllllS4_fii)
        /*0148*/ 	.short	0x0380
        /*014a*/ 	.short	0x004c


	//----- nvinfo : EIATTR_SW_WAR
	.align		4
.L_1585:
        /*014c*/ 	.byte	0x04, 0x36
        /*014e*/ 	.short	(.L_1587 - .L_1586)
.L_1586:
        /*0150*/ 	.word	0x00000008
.L_1587:


//--------------------- .nv.info._ZN4vllm15rms_norm_kernelIfLi8ELi3EEEvPT_PKS1_lllllS4_fii --------------------------
	.section	.nv.info._ZN4vllm15rms_norm_kernelIfLi8ELi3EEEvPT_PKS1_lllllS4_fii,"",@"SHT_CUDA_INFO"
	.sectionflags	@""
	.align	4


	//----- nvinfo : EIATTR_CUDA_API_VERSION
	.align		4
        /*0000*/ 	.byte	0x04, 0x37
        /*0002*/ 	.short	(.L_1589 - .L_1588)
.L_1588:
        /*0004*/ 	.word	0x00000082


	//----- nvinfo : EIATTR_KPARAM_INFO
	.align		4
.L_1589:
        /*0008*/ 	.byte	0x04, 0x17
        /*000a*/ 	.short	(.L_1591 - .L_1590)
.L_1590:
        /*000c*/ 	.word	0x00000000
        /*0010*/ 	.short	0x000a
        /*0012*/ 	.short	0x0048
        /*0014*/ 	.byte	0x00, 0xf0, 0x11, 0x00


	//----- nvinfo : EIATTR_KPARAM_INFO
	.align		4
.L_1591:
        /*0018*/ 	.byte	0x04, 0x17
        /*001a*/ 	.short	(.L_1593 - .L_1592)
.L_1592:
        /*001c*/ 	.word	0x00000000
        /*0020*/ 	.short	0x0009
        /*0022*/ 	.short	0x0044
        /*0024*/ 	.byte	0x00, 0xf0, 0x11, 0x00


	//----- nvinfo : EIATTR_KPARAM_INFO
	.align		4
.L_1593:
        /*0028*/ 	.byte	0x04, 0x17
        /*002a*/ 	.short	(.L_1595 - .L_1594)
.L_1594:
        /*002c*/ 	.word	0x00000000
        /*0030*/ 	.short	0x0008
        /*0032*/ 	.short	0x0040
        /*0034*/ 	.byte	0x00, 0xf0, 0x11, 0x00


	//----- nvinfo : EIATTR_KPARAM_INFO
	.align		4
.L_1595:
        /*0038*/ 	.byte	0x04, 0x17
        /*003a*/ 	.short	(.L_1597 - .L_1596)
.L_1596:
        /*003c*/ 	.word	0x00000000
        /*0040*/ 	.short	0x0007
        /*0042*/ 	.short	0x0038
        /*0044*/ 	.byte	0x00, 0xf5, 0x21, 0x00


	//----- nvinfo : EIATTR_KPARAM_INFO
	.align		4
.L_1597:
        /*0048*/ 	.byte	0x04, 0x17
        /*004a*/ 	.short	(.L_1599 - .L_1598)
.L_1598:
        /*004c*/ 	.word	0x00000000
        /*0050*/ 	.short	0x0006
        /*0052*/ 	.short	0x0030
        /*0054*/ 	.byte	0x00, 0xf0, 0x21, 0x00


	//----- nvinfo : EIATTR_KPARAM_INFO
	.align		4
.L_1599:
        /*0058*/ 	.byte	0x04, 0x17
        /*005a*/ 	.short	(.L_1601 - .L_1600)
.L_1600:
        /*005c*/ 	.word	0x00000000
        /*0060*/ 	.short	0x0005
        /*0062*/ 	.short	0x0028
        /*0064*/ 	.byte	0x00, 0xf0, 0x21, 0x00


	//----- nvinfo : EIATTR_KPARAM_INFO
	.align		4
.L_1601:
        /*0068*/ 	.byte	0x04, 0x17
        /*006a*/ 	.short	(.L_1603 - .L_1602)
.L_1602:
        /*006c*/ 	.word	0x00000000
        /*0070*/ 	.short	0x0004
        /*0072*/ 	.short	0x0020
        /*0074*/ 	.byte	0x00, 0xf0, 0x21, 0x00


	//----- nvinfo : EIATTR_KPARAM_INFO
	.align		4
.L_1603:
        /*0078*/ 	.byte	0x04, 0x17
        /*007a*/ 	.short	(.L_1605 - .L_1604)
.L_1604:
        /*007c*/ 	.word	0x00000000
        /*0080*/ 	.short	0x0003
        /*0082*/ 	.short	0x0018
        /*0084*/ 	.byte	0x00, 0xf0, 0x21, 0x00


	//----- nvinfo : EIATTR_KPARAM_INFO
	.align		4
.L_1605:
        /*0088*/ 	.byte	0x04, 0x17
        /*008a*/ 	.short	(.L_1607 - .L_1606)
.L_1606:
        /*008c*/ 	.word	0x00000000
        /*0090*/ 	.short	0x0002
        /*0092*/ 	.short	0x0010
        /*0094*/ 	.byte	0x00, 0xf0, 0x21, 0x00


	//----- nvinfo : EIATTR_KPARAM_INFO
	.align		4
.L_1607:
        /*0098*/ 	.byte	0x04, 0x17
        /*009a*/ 	.short	(.L_1609 - .L_1608)
.L_1608:
        /*009c*/ 	.word	0x00000000
        /*00a0*/ 	.short	0x0001
        /*00a2*/ 	.short	0x0008
        /*00a4*/ 	.byte	0x00, 0xf5, 0x21, 0x00


	//----- nvinfo : EIATTR_KPARAM_INFO
	.align		4
.L_1609:
        /*00a8*/ 	.byte	0x04, 0x17
        /*00aa*/ 	.short	(.L_1611 - .L_1610)
.L_1610:
        /*00ac*/ 	.word	0x00000000
        /*00b0*/ 	.short	0x0000
        /*00b2*/ 	.short	0x0000
        /*00b4*/ 	.byte	0x00, 0xf5, 0x21, 0x00


	//----- nvinfo : EIATTR_SPARSE_MMA_MASK
	.align		4
.L_1611:
        /*00b8*/ 	.byte	0x03, 0x50
        /*00ba*/ 	.short	0x0000


	//----- nvinfo : EIATTR_MAXREG_COUNT
	.align		4
        /*00bc*/ 	.byte	0x03, 0x1b
        /*00be*/ 	.short	0x00ff


	//----- nvinfo : EIATTR_NUM_BARRIERS
	.align		4
        /*00c0*/ 	.byte	0x02, 0x4c
        /*00c2*/ 	.byte	0x01
	.zero		1


	//----- nvinfo : EIATTR_MERCURY_ISA_VERSION
	.align		4
        /*00c4*/ 	.byte	0x03, 0x5f
        /*00c6*/ 	.short	0x0101


	//----- nvinfo : EIATTR_COOP_GROUP_MASK_REGIDS
	.align		4
        /*00c8*/ 	.byte	0x04, 0x29
        /*00ca*/ 	.short	(.L_1613 - .L_1612)


	//   ....[0]....
.L_1612:
        /*00cc*/ 	.word	0xffffffff


	//   ....[1]....
        /*00d0*/ 	.word	0xffffffff


	//   ....[2]....
        /*00d4*/ 	.word	0xffffffff


	//   ....[3]....
        /*00d8*/ 	.word	0xffffffff


	//   ....[4]....
        /*00dc*/ 	.word	0xffffffff


	//   ....[5]....
        /*00e0*/ 	.word	0xffffffff


	//   ....[6]....
        /*00e4*/ 	.word	0xffffffff


	//   ....[7]....
        /*00e8*/ 	.word	0xffffffff


	//   ....[8]....
        /*00ec*/ 	.word	0xffffffff


	//   ....[9]....
        /*00f0*/ 	.word	0xffffffff


	//----- nvinfo : EIATTR_COOP_GROUP_INSTR_OFFSETS
	.align		4
.L_1613:
        /*00f4*/ 	.byte	0x04, 0x28
        /*00f6*/ 	.short	(.L_1615 - .L_1614)


	//   ....[0]....
.L_1614:
        /*00f8*/ 	.word	0x00001aa0


	//   ....[1]....
        /*00fc*/ 	.word	0x00001ad0


	//   ....[2]....
        /*0100*/ 	.word	0x00001b40


	//   ....[3]....
        /*0104*/ 	.word	0x00001b90


	//   ....[4]....
        /*0108*/ 	.word	0x00001bb0


	//   ....[5]....
        /*010c*/ 	.word	0x00001f50


	//   ....[6]....
        /*0110*/ 	.word	0x00001fa0


	//   ....[7]....
        /*0114*/ 	.word	0x00001ff0


	//   ....[8]....
        /*0118*/ 	.word	0x00002030


	//   ....[9]....
        /*011c*/ 	.word	0x00002050


	//----- nvinfo : EIATTR_VRC_CTA_INIT_COUNT
	.align		4
.L_1615:
        /*0120*/ 	.byte	0x02, 0x4a
	.zero		1
	.zero		1


	//----- nvinfo : EIATTR_EXIT_INSTR_OFFSETS
	.align		4
        /*0124*/ 	.byte	0x04, 0x1c
        /*0126*/ 	.short	(.L_1617 - .L_1616)


	//   ....[0]....
.L_1616:
        /*0128*/ 	.word	0x00002630


	//   ....[1]....
        /*012c*/ 	.word	0x00002ab0


	//   ....[2]....
        /*0130*/ 	.word	0x000030f0


	//----- nvinfo : EIATTR_CRS_STACK_SIZE
	.align		4
.L_1617:
        /*0134*/ 	.byte	0x04, 0x1e
        /*0136*/ 	.short	(.L_1619 - .L_1618)
.L_1618:
        /*0138*/ 	.word	0x00000000


	//----- nvinfo : EIATTR_CBANK_PARAM_SIZE
	.align		4
.L_1619:
        /*013c*/ 	.byte	0x03, 0x19
        /*013e*/ 	.short	0x004c


	//----- nvinfo : EIATTR_PARAM_CBANK
	.align		4
        /*0140*/ 	.byte	0x04, 0x0a
        /*0142*/ 	.short	(.L_1621 - .L_1620)
	.align		4
.L_1620:
        /*0144*/ 	.word	index@(.nv.constant0._ZN4vllm15rms_norm_kernelIfLi8ELi3EEEvPT_PKS1_lllllS4_fii)
        /*0148*/ 	.short	0x0380
        /*014a*/ 	.short	0x004c


	//----- nvinfo : EIATTR_SW_WAR
	.align		4
.L_1621:
        /*014c*/ 	.byte	0x04, 0x36
        /*014e*/ 	.short	(.L_1623 - .L_1622)
.L_1622:
        /*0150*/ 	.word	0x00000008
.L_1623:


//--------------------- .nv.info._ZN4vllm15rms_norm_kernelIfLi16ELi3EEEvPT_PKS1_lllllS4_fii --------------------------
	.section	.nv.info._ZN4vllm15rms_norm_kernelIfLi16ELi3EEEvPT_PKS1_lllllS4_fii,"",@"SHT_CUDA_INFO"
	.sectionflags	@""
	.align	4


	//----- nvinfo : EIATTR_CUDA_API_VERSION
	.align		4
        /*0000*/ 	.byte	0x04, 0x37
        /*0002*/ 	.short	(.L_1625 - .L_1624)
.L_1624:
        /*0004*/ 	.word	0x00000082


	//----- nvinfo : EIATTR_KPARAM_INFO
	.align		4
.L_1625:
        /*0008*/ 	.byte	0x04, 0x17
        /*000a*/ 	.short	(.L_1627 - .L_1626)
.L_1626:
        /*000c*/ 	.word	0x00000000
        /*0010*/ 	.short	0x000a
        /*0012*/ 	.short	0x0048
        /*0014*/ 	.byte	0x00, 0xf0, 0x11, 0x00


	//----- nvinfo : EIATTR_KPARAM_INFO
	.align		4
.L_1627:
        /*0018*/ 	.byte	0x04, 0x17
        /*001a*/ 	.short	(.L_1629 - .L_1628)
.L_1628:
        /*001c*/ 	.word	0x00000000
        /*0020*/ 	.short	0x0009
        /*0022*/ 	.short	0x0044
        /*0024*/ 	.byte	0x00, 0xf0, 0x11, 0x00


	//----- nvinfo : EIATTR_KPARAM_INFO
	.align		4
.L_1629:
        /*0028*/ 	.byte	0x04, 0x17
        /*002a*/ 	.short	(.L_1631 - .L_1630)
.L_1630:
        /*002c*/ 	.word	0x00000000
        /*0030*/ 	.short	0x0008
        /*0032*/ 	.short	0x0040
        /*0034*/ 	.byte	0x00, 0xf0, 0x11, 0x00


	//----- nvinfo : EIATTR_KPARAM_INFO
	.align		4
.L_1631:
        /*0038*/ 	.byte	0x04, 0x17
        /*003a*/ 	.short	(.L_1633 - .L_1632)
.L_1632:
        /*003c*/ 	.word	0x00000000
        /*0040*/ 	.short	0x0007
        /*0042*/ 	.short	0x0038
        /*0044*/ 	.byte	0x00, 0xf5, 0x21, 0x00


	//----- nvinfo : EIATTR_KPARAM_INFO
	.align		4
.L_1633:
        /*0048*/ 	.byte	0x04, 0x17
        /*004a*/ 	.short	(.L_1635 - .L_1634)
.L_1634:
        /*004c*/ 	.word	0x00000000
        /*0050*/ 	.short	0x0006
        /*0052*/ 	.short	0x0030
        /*0054*/ 	.byte	0x00, 0xf0, 0x21, 0x00


	//----- nvinfo : EIATTR_KPARAM_INFO
	.align		4
.L_1635:
        /*0058*/ 	.byte	0x04, 0x17
        /*005a*/ 	.short	(.L_1637 - .L_1636)
.L_1636:
        /*005c*/ 	.word	0x00000000
        /*0060*/ 	.short	0x0005
        /*0062*/ 	.short	0x0028
        /*0064*/ 	.byte	0x00, 0xf0, 0x21, 0x00


	//----- nvinfo : EIATTR_KPARAM_INFO
	.align		4
.L_1637:
        /*0068*/ 	.byte	0x04, 0x17
        /*006a*/ 	.short	(.L_1639 - .L_1638)
.L_1638:
        /*006c*/ 	.word	0x00000000
        /*0070*/ 	.short	0x0004
        /*0072*/ 	.short	0x0020
        /*0074*/ 	.byte	0x00, 0xf0, 0x21, 0x00


	//----- nvinfo : EIATTR_KPARAM_INFO
	.align		4
.L_1639:
        /*0078*/ 	.byte	0x04, 0x17
        /*007a*/ 	.short	(.L_1641 - .L_1640)
.L_1640:
        /*007c*/ 	.word	0x00000000
        /*0080*/ 	.short	0x0003
        /*0082*/ 	.short	0x0018
        /*0084*/ 	.byte	0x00, 0xf0, 0x21, 0x00


	//----- nvinfo : EIATTR_KPARAM_INFO
	.align		4
.L_1641:
        /*0088*/ 	.byte	0x04, 0x17
        /*008a*/ 	.short	(.L_1643 - .L_1642)
.L_1642:
        /*008c*/ 	.word	0x00000000
        /*0090*/ 	.short	0x0002
        /*0092*/ 	.short	0x0010
        /*0094*/ 	.byte	0x00, 0xf0, 0x21, 0x00


	//----- nvinfo : EIATTR_KPARAM_INFO
	.align		4
.L_1643:
        /*0098*/ 	.byte	0x04, 0x17
        /*009a*/ 	.short	(.L_1645 - .L_1644)
.L_1644:
        /*009c*/ 	.word	0x00000000
        /*00a0*/ 	.short	0x0001
        /*00a2*/ 	.short	0x0008
        /*00a4*/ 	.byte	0x00, 0xf5, 0x21, 0x00


	//----- nvinfo : EIATTR_KPARAM_INFO
	.align		4
.L_1645:
        /*00a8*/ 	.byte	0x04, 0x17
        /*00aa*/ 	.short	(.L_1647 - .L_1646)
.L_1646:
        /*00ac*/ 	.word	0x00000000
        /*00b0*/ 	.short	0x0000
        /*00b2*/ 	.short	0x0000
        /*00b4*/ 	.byte	0x00, 0xf5, 0x21, 0x00


	//----- nvinfo : EIATTR_SPARSE_MMA_MASK
	.align		4
.L_1647:
        /*00b8*/ 	.byte	0x03, 0x50
        /*00ba*/ 	.short	0x0000


	//----- nvinfo : EIATTR_MAXREG_COUNT
	.align		4
        /*00bc*/ 	.byte	0x03, 0x1b
        /*00be*/ 	.short	0x00ff


	//----- nvinfo : EIATTR_NUM_BARRIERS
	.align		4
        /*00c0*/ 	.byte	0x02, 0x4c
        /*00c2*/ 	.byte	0x01
	.zero		1


	//----- nvinfo : EIATTR_MERCURY_ISA_VERSION
	.align		4
        /*00c4*/ 	.byte	0x03, 0x5f
        /*00c6*/ 	.short	0x0101


	//----- nvinfo : EIATTR_COOP_GROUP_MASK_REGIDS
	.align		4
        /*00c8*/ 	.byte	0x04, 0x29
        /*00ca*/ 	.short	(.L_1649 - .L_1648)


	//   ....[0]....
.L_1648:
        /*00cc*/ 	.word	0xffffffff


	//   ....[1]....
        /*00d0*/ 	.word	0xffffffff


	//   ....[2]....
        /*00d4*/ 	.word	0xffffffff


	//   ....[3]....
        /*00d8*/ 	.word	0xffffffff


	//   ....[4]....
        /*00dc*/ 	.word	0xffffffff


	//   ....[5]....
        /*00e0*/ 	.word	0xffffffff


	//   ....[6]....
        /*00e4*/ 	.word	0xffffffff


	//   ....[7]....
        /*00e8*/ 	.word	0xffffffff


	//   ....[8]....
        /*00ec*/ 	.word	0xffffffff


	//   ....[9]....
        /*00f0*/ 	.word	0xffffffff


	//----- nvinfo : EIATTR_COOP_GROUP_INSTR_OFFSETS
	.align		4
.L_1649:
        /*00f4*/ 	.byte	0x04, 0x28
        /*00f6*/ 	.short	(.L_1651 - .L_1650)


	//   ....[0]....
.L_1650:
        /*00f8*/ 	.word	0x00001980


	//   ....[1]....
        /*00fc*/ 	.word	0x000019b0


	//   ....[2]....
        /*0100*/ 	.word	0x00001a20


	//   ....[3]....
        /*0104*/ 	.word	0x00001a70


	//   ....[4]....
        /*0108*/ 	.word	0x00001a90


	//   ....[5]....
        /*010c*/ 	.word	0x00001e30


	//   ....[6]....
        /*0110*/ 	.word	0x00001e60


	//   ....[7]....
        /*0114*/ 	.word	0x00001ec0


	//   ....[8]....
        /*0118*/ 	.word	0x00001f10


	//   ....[9]....
        /*011c*/ 	.word	0x00001f30


	//----- nvinfo : EIATTR_VRC_CTA_INIT_COUNT
	.align		4
.L_1651:
        /*0120*/ 	.byte	0x02, 0x4a
	.zero		1
	.zero		1


	//----- nvinfo : EIATTR_EXIT_INSTR_OFFSETS
	.align		4
        /*0124*/ 	.byte	0x04, 0x1c
        /*0126*/ 	.short	(.L_1653 - .L_1652)


	//   ....[0]....
.L_1652:
        /*0128*/ 	.word	0x00002500


	//   ....[1]....
        /*012c*/ 	.word	0x00002a00


	//   ....[2]....
        /*0130*/ 	.word	0x00002fc0


	//----- nvinfo : EIATTR_CRS_STACK_SIZE
	.align		4
.L_1653:
        /*0134*/ 	.byte	0x04, 0x1e
        /*0136*/ 	.short	(.L_1655 - .L_1654)
.L_1654:
        /*0138*/ 	.word	0x00000000


	//----- nvinfo : EIATTR_CBANK_PARAM_SIZE
	.align		4
.L_1655:
        /*013c*/ 	.byte	0x03, 0x19
        /*013e*/ 	.short	0x004c


	//----- nvinfo : EIATTR_PARAM_CBANK
	.align		4
        /*0140*/ 	.byte	0x04, 0x0a
        /*0142*/ 	.short	(.L_1657 - .L_1656)
	.align		4
.L_1656:
        /*0144*/ 	.word	index@(.nv.constant0._ZN4vllm15rms_norm_kernelIfLi16ELi3EEEvPT_PKS1_lllllS4_fii)
        /*0148*/ 	.short	0x0380
        /*014a*/ 	.short	0x004c


	//----- nvinfo : EIATTR_SW_WAR
	.align		4
.L_1657:
        /*014c*/ 	.byte	0x04, 0x36
        /*014e*/ 	.short	(.L_1659 - .L_1658)
.L_1658:
        /*0150*/ 	.word	0x00000008
.L_1659:


//--------------------- .nv.info._ZN4vllm15rms_norm_kernelIN3c108BFloat16ELi1ELi2EEEvPT_PKS3_lllllS6_fii --------------------------
	.section	.nv.info._ZN4vllm15rms_norm_kernelIN3c108BFloat16ELi1ELi2EEEvPT_PKS3_lllllS6_fii,"",@"SHT_CUDA_INFO"
	.sectionflags	@""
	.align	4


	//----- nvinfo : EIATTR_CUDA_API_VERSION
	.align		4
        /*0000*/ 	.byte	0x04, 0x37
        /*0002*/ 	.short	(.L_1661 - .L_1660)
.L_1660:
        /*0004*/ 	.word	0x00000082


	//----- nvinfo : EIATTR_KPARAM_INFO
	.align		4
.L_1661:
        /*0008*/ 	.byte	0x04, 0x17
        /*000a*/ 	.short	(.L_1663 - .L_1662)
.L_1662:
        /*000c*/ 	.word	0x00000000
        /*0010*/ 	.short	0x000a
        /*0012*/ 	.short	0x0048
        /*0014*/ 	.byte	0x00, 0xf0, 0x11, 0x00


	//----- nvinfo : EIATTR_KPARAM_INFO
	.align		4
.L_1663:
        /*0018*/ 	.byte	0x04, 0x17
        /*001a*/ 	.short	(.L_1665 - .L_1664)
.L_1664:
        /*001c*/ 	.word	0x00000000
        /*0020*/ 	.short	0x0009
        /*0022*/ 	.short	0x0044
        /*0024*/ 	.byte	0x00, 0xf0, 0x11, 0x00


	//----- nvinfo : EIATTR_KPARAM_INFO
	.align		4
.L_1665:
        /*0028*/ 	.byte	0x04, 0x17
        /*002a*/ 	.short	(.L_1667 - .L_1666)
.L_1666:
        /*002c*/ 	.word	0x00000000
        /*0030*/ 	.short	0x0008
        /*0032*/ 	.short	0x0040
        /*0034*/ 	.byte	0x00, 0xf0, 0x11, 0x00


	//----- nvinfo : EIATTR_KPARAM_INFO
	.align		4
.L_1667:
        /*0038*/ 	.byte	0x04, 0x17
        /*003a*/ 	.short	(.L_1669 - .L_1668)
.L_1668:
        /*003c*/ 	.word	0x00000000
        /*0040*/ 	.short	0x0007
        /*0042*/ 	.short	0x0038
        /*0044*/ 	.byte	0x00, 0xf5, 0x21, 0x00


	//----- nvinfo : EIATTR_KPARAM_INFO
	.align		4
.L_1669:
        /*0048*/ 	.byte	0x04, 0x17
        /*004a*/ 	.short	(.L_1671 - .L_1670)
.L_1670:
        /*004c*/ 	.word	0x00000000
        /*0050*/ 	.short	0x0006
        /*0052*/ 	.short	0x0030
        /*0054*/ 	.byte	0x00, 0xf0, 0x21, 0x00


	//----- nvinfo : EIATTR_KPARAM_INFO
	.align		4
.L_1671:
        /*0058*/ 	.byte	0x04, 0x17
        /*005a*/ 	.short	(.L_1673 - .L_1672)
.L_1672:
        /*005c*/ 	.word	0x00000000
        /*0060*/ 	.short	0x0005
        /*0062*/ 	.short	0x0028
        /*0064*/ 	.byte	0x00, 0xf0, 0x21, 0x00


	//----- nvinfo : EIATTR_KPARAM_INFO
	.align		4
.L_1673:
        /*0068*/ 	.byte	0x04, 0x17
        /*006a*/ 	.short	(.L_1675 - .L_1674)
.L_1674:
        /*006c*/ 	.word	0x00000000
        /*0070*/ 	.short	0x0004
        /*0072*/ 	.short	0x0020
        /*0074*/ 	.byte	0x00, 0xf0, 0x21, 0x00


	//----- nvinfo : EIATTR_KPARAM_INFO
	.align		4
.L_1675:
        /*0078*/ 	.byte	0x04, 0x17
        /*007a*/ 	.short	(.L_1677 - .L_1676)
.L_1676:
        /*007c*/ 	.word	0x00000000
        /*0080*/ 	.short	0x0003
        /*0082*/ 	.short	0x0018
        /*0084*/ 	.byte	0x00, 0xf0, 0x21, 0x00


	//----- nvinfo : EIATTR_KPARAM_INFO
	.align		4
.L_1677:
        /*0088*/ 	.byte	0x04, 0x17
        /*008a*/ 	.short	(.L_1679 - .L_1678)
.L_1678:
        /*008c*/ 	.word	0x00000000
        /*0090*/ 	.short	0x0002
        /*0092*/ 	.short	0x0010
        /*0094*/ 	.byte	0x00, 0xf0, 0x21, 0x00


	//----- nvinfo : EIATTR_KPARAM_INFO
	.align		4
.L_1679:
        /*0098*/ 	.byte	0x04, 0x17
        /*009a*/ 	.short	(.L_1681 - .L_1680)
.L_1680:
        /*009c*/ 	.word	0x00000000
        /*00a0*/ 	.short	0x0001
        /*00a2*/ 	.short	0x0008
        /*00a4*/ 	.byte	0x00, 0xf5, 0x21, 0x00


	//----- nvinfo : EIATTR_KPARAM_INFO
	.align		4
.L_1681:
        /*00a8*/ 	.byte	0x04, 0x17
        /*00aa*/ 	.short	(.L_1683 - .L_1682)
.L_1682:
        /*00ac*/ 	.word	0x00000000
        /*00b0*/ 	.short	0x0000
        /*00b2*/ 	.short	0x0000
        /*00b4*/ 	.byte	0x00, 0xf5, 0x21, 0x00


	//----- nvinfo : EIATTR_SPARSE_MMA_MASK
	.align		4
.L_1683:
        /*00b8*/ 	.byte	0x03, 0x50
        /*00ba*/ 	.short	0x0000


	//----- nvinfo : EIATTR_MAXREG_COUNT
	.align		4
        /*00bc*/ 	.byte	0x03, 0x1b
        /*00be*/ 	.short	0x00ff


	//----- nvinfo : EIATTR_NUM_BARRIERS
	.align		4
        /*00c0*/ 	.byte	0x02, 0x4c
        /*00c2*/ 	.byte	0x01
	.zero		1


	//----- nvinfo : EIATTR_MERCURY_ISA_VERSION
	.align		4
        /*00c4*/ 	.byte	0x03, 0x5f
        /*00c6*/ 	.short	0x0101


	//----- nvinfo : EIATTR_COOP_GROUP_MASK_REGIDS
	.align		4
        /*00c8*/ 	.byte	0x04, 0x29
        /*00ca*/ 	.short	(.L_1685 - .L_1684)


	//   ....[0]....
.L_1684:
        /*00cc*/ 	.word	0xffffffff


	//   ....[1]....
        /*00d0*/ 	.word	0xffffffff


	//   ....[2]....
        /*00d4*/ 	.word	0xffffffff


	//   ....[3]....
        /*00d8*/ 	.word	0xffffffff


	//   ....[4]....
        /*00dc*/ 	.word	0xffffffff


	//   ....[5]....
        /*00e0*/ 	.word	0xffffffff


	//   ....[6]....
        /*00e4*/ 	.word	0xffffffff


	//   ....[7]....
        /*00e8*/ 	.word	0xffffffff


	//   ....[8]....
        /*00ec*/ 	.word	0xffffffff


	//   ....[9]....
        /*00f0*/ 	.word	0xffffffff


	//----- nvinfo : EIATTR_COOP_GROUP_INSTR_OFFSETS
	.align		4
.L_1685:
        /*00f4*/ 	.byte	0x04, 0x28
        /*00f6*/ 	.short	(.L_1687 - .L_1686)


	//   ....[0]....
.L_1686:
        /*00f8*/ 	.word	0x00000bd0


	//   ....[1]....
        /*00fc*/ 	.word	0x00000c00


	//   ....[2]....
        /*0100*/ 	.word	0x00000c80


	//   ....[3]....
        /*0104*/ 	.word	0x00000cc0


	//   ....[4]....
        /*0108*/ 	.word	0x00000ce0


	//   ....[5]....
        /*010c*/ 	.word	0x00001080


	//   ....[6]....
        /*0110*/ 	.word	0x000010e0


	//   ....[7]....
        /*0114*/ 	.word	0x00001130


	//   ....[8]....
        /*0118*/ 	.word	0x00001160


	//   ....[9]....
        /*011c*/ 	.word	0x00001180


	//----- nvinfo : EIATTR_VRC_CTA_INIT_COUNT
	.align		4
.L_1687:
        /*0120*/ 	.byte	0x02, 0x4a
	.zero		1
	.zero		1


	//----- nvinfo : EIATTR_EXIT_INSTR_OFFSETS
	.align		4
        /*0124*/ 	.byte	0x04, 0x1c
        /*0126*/ 	.short	(.L_1689 - .L_1688)


	//   ....[0]....
.L_1688:
        /*0128*/ 	.word	0x00001730


	//   ....[1]....
        /*012c*/ 	.word	0x000018b0


	//----- nvinfo : EIATTR_CRS_STACK_SIZE
	.align		4
.L_1689:
        /*0130*/ 	.byte	0x04, 0x1e
        /*0132*/ 	.short	(.L_1691 - .L_1690)
.L_1690:
        /*0134*/ 	.word	0x00000000


	//----- nvinfo : EIATTR_CBANK_PARAM_SIZE
	.align		4
.L_1691:
        /*0138*/ 	.byte	0x03, 0x19
        /*013a*/ 	.short	0x004c


	//----- nvinfo : EIATTR_PARAM_CBANK
	.align		4
        /*013c*/ 	.byte	0x04, 0x0a
        /*013e*/ 	.short	(.L_1693 - .L_1692)
	.align		4
.L_1692:
        /*0140*/ 	.word	index@(.nv.constant0._ZN4vllm15rms_norm_kernelIN3c108BFloat16ELi1ELi2EEEvPT_PKS3_lllllS6_fii)
        /*0144*/ 	.short	0x0380
        /*0146*/ 	.short	0x004c


	//----- nvinfo : EIATTR_SW_WAR
	.align		4
.L_1693:
        /*0148*/ 	.byte	0x04, 0x36
        /*014a*/ 	.short	(.L_1695 - .L_1694)
.L_1694:
        /*014c*/ 	.word	0x00000008
.L_1695:


//--------------------- .nv.info._ZN4vllm15rms_norm_kernelIN3c108BFloat16ELi2ELi2EEEvPT_PKS3_lllllS6_fii --------------------------
	.section	.nv.info._ZN4vllm15rms_norm_kernelIN3c108BFloat16ELi2ELi2EEEvPT_PKS3_lllllS6_fii,"",@"SHT_CUDA_INFO"
	.sectionflags	@""
	.align	4


	//----- nvinfo : EIATTR_CUDA_API_VERSION
	.align		4
        /*0000*/ 	.byte	0x04, 0x37
        /*0002*/ 	.short	(.L_1697 - .L_1696)
.L_1696:
        /*0004*/ 	.word	0x00000082


	//----- nvinfo : EIATTR_KPARAM_INFO
	.align		4
.L_1697:
        /*0008*/ 	.byte	0x04, 0x17
        /*000a*/ 	.short	(.L_1699 - .L_1698)
.L_1698:
        /*000c*/ 	.word	0x00000000
        /*0010*/ 	.short	0x000a
        /*0012*/ 	.short	0x0048
        /*0014*/ 	.byte	0x00, 0xf0, 0x11, 0x00


	//----- nvinfo : EIATTR_KPARAM_INFO
	.align		4
.L_1699:
        /*0018*/ 	.byte	0x04, 0x17
        /*001a*/ 	.short	(.L_1701 - .L_1700)
.L_1700:
        /*001c*/ 	.word	0x00000000
        /*0020*/ 	.short	0x0009
        /*0022*/ 	.short	0x0044
        /*0024*/ 	.byte	0x00, 0xf0, 0x11, 0x00


	//----- nvinfo : EIATTR_KPARAM_INFO
	.align		4
.L_1701:
        /*0028*/ 	.byte	0x04, 0x17
        /*002a*/ 	.short	(.L_1703 - .L_1702)
.L_1702:
        /*002c*/ 	.word	0x00000000
        /*0030*/ 	.short	0x0008
        /*0032*/ 	.short	0x0040
        /*0034*/ 	.byte	0x00, 0xf0, 0x11, 0x00


	//----- nvinfo : EIATTR_KPARAM_INFO
	.align		4
.L_1703:
        /*0038*/ 	.byte	0x04, 0x17
        /*003a*/ 	.short	(.L_1705 - .L_1704)
.L_1704:
        /*003c*/ 	.word	0x00000000
        /*0040*/ 	.short	0x0007
        /*0042*/ 	.short	0x0038
        /*0044*/ 	.byte	0x00, 0xf5, 0x21, 0x00


	//----- nvinfo : EIATTR_KPARAM_INFO
	.align		4
.L_1705:
        /*0048*/ 	.byte	0x04, 0x17
        /*004a*/ 	.short	(.L_1707 - .L_1706)
.L_1706:
        /*004c*/ 	.word	0x00000000
        /*0050*/ 	.short	0x0006
        /*0052*/ 	.short	0x0030
        /*0054*/ 	.byte	0x00, 0xf0, 0x21, 0x00


	//----- nvinfo : EIATTR_KPARAM_INFO
	.align		4
.L_1707:
        /*0058*/ 	.byte	0x04, 0x17
        /*005a*/ 	.short	(.L_1709 - .L_1708)
.L_1708:
        /*005c*/ 	.word	0x00000000
        /*0060*/ 	.short	0x0005
        /*0062*/ 	.short	0x0028
        /*0064*/ 	.byte	0x00, 0xf0, 0x21, 0x00


	//----- nvinfo : EIATTR_KPARAM_INFO
	.align		4
.L_1709:
        /*0068*/ 	.byte	0x04, 0x17
        /*006a*/ 	.short	(.L_1711 - .L_1710)
.L_1710:
        /*006c*/ 	.word	0x00000000
        /*0070*/ 	.short	0x0004
        /*0072*/ 	.short	0x0020
        /*0074*/ 	.byte	0x00, 0xf0, 0x21, 0x00


	//----- nvinfo : EIATTR_KPARAM_INFO
	.align		4
.L_1711:
        /*0078*/ 	.byte	0x04, 0x17
        /*007a*/ 	.short	(.L_1713 - .L_1712)
.L_1712:
        /*007c*/ 	.word	0x00000000
        /*0080*/ 	.short	0x0003
        /*0082*/ 	.short	0x0018
        /*0084*/ 	.byte	0x00, 0xf0, 0x21, 0x00


	//----- nvinfo : EIATTR_KPARAM_INFO
	.align		4
.L_1713:
        /*0088*/ 	.byte	0x04, 0x17
        /*008a*/ 	.short	(.L_1715 - .L_1714)
.L_1714:
        /*008c*/ 	.word	0x00000000
        /*0090*/ 	.short	0x0002
        /*0092*/ 	.short	0x0010
        /*0094*/ 	.byte	0x00, 0xf0, 0x21, 0x00


	//----- nvinfo : EIATTR_KPARAM_INFO
	.align		4
.L_1715:
        /*0098*/ 	.byte	0x04, 0x17
        /*009a*/ 	.short	(.L_1717 - .L_1716)
.L_1716:
        /*009c*/ 	.word	0x00000000
        /*00a0*/ 	.short	0x0001
        /*00a2*/ 	.short	0x0008
        /*00a4*/ 	.byte	0x00, 0xf5, 0x21, 0x00


	//----- nvinfo : EIATTR_KPARAM_INFO
	.align		4
.L_1717:
        /*00a8*/ 	.byte	0x04, 0x17
        /*00aa*/ 	.short	(.L_1719 - .L_1718)
.L_1718:
        /*00ac*/ 	.word	0x00000000
        /*00b0*/ 	.short	0x0000
        /*00b2*/ 	.short	0x0000
        /*00b4*/ 	.byte	0x00, 0xf5, 0x21, 0x00


	//----- nvinfo : EIATTR_SPARSE_MMA_MASK
	.align		4
.L_1719:
        /*00b8*/ 	.byte	0x03, 0x50
        /*00ba*/ 	.short	0x0000


	//----- nvinfo : EIATTR_MAXREG_COUNT
	.align		4
        /*00bc*/ 	.byte	0x03, 0x1b
        /*00be*/ 	.short	0x00ff


	//----- nvinfo : EIATTR_NUM_BARRIERS
	.align		4
        /*00c0*/ 	.byte	0x02, 0x4c
        /*00c2*/ 	.byte	0x01
	.zero		1


	//----- nvinfo : EIATTR_MERCURY_ISA_VERSION
	.align		4
        /*00c4*/ 	.byte	0x03, 0x5f
        /*00c6*/ 	.short	0x0101


	//----- nvinfo : EIATTR_COOP_GROUP_MASK_REGIDS
	.align		4
        /*00c8*/ 	.byte	0x04, 0x29
        /*00ca*/ 	.short	(.L_1721 - .L_1720)


	//   ....[0]....
.L_1720:
        /*00cc*/ 	.word	0xffffffff


	//   ....[1]....
        /*00d0*/ 	.word	0xffffffff


	//   ....[2]....
        /*00d4*/ 	.word	0xffffffff


	//   ....[3]....
        /*00d8*/ 	.word	0xffffffff


	//   ....[4]....
        /*00dc*/ 	.word	0xffffffff


	//   ....[5]....
        /*00e0*/ 	.word	0xffffffff


	//   ....[6]....
        /*00e4*/ 	.word	0xffffffff


	//   ....[7]....
        /*00e8*/ 	.word	0xffffffff


	//   ....[8]....
        /*00ec*/ 	.word	0xffffffff


	//   ....[9]....
        /*00f0*/ 	.word	0xffffffff


	//----- nvinfo : EIATTR_COOP_GROUP_INSTR_OFFSETS
	.align		4
.L_1721:
        /*00f4*/ 	.byte	0x04, 0x28
        /*00f6*/ 	.short	(.L_1723 - .L_1722)


	//   ....[0]....
.L_1722:
        /*00f8*/ 	.word	0x00001340


	//   ....[1]....
        /*00fc*/ 	.word	0x00001370


	//   ....[2]....
        /*0100*/ 	.word	0x000013e0


	//   ....[3]....
        /*0104*/ 	.word	0x00001430


	//   ....[4]....
        /*0108*/ 	.word	0x00001450


	//   ....[5]....
        /*010c*/ 	.word	0x000017f0


	//   ....[6]....
        /*0110*/ 	.word	0x00001840


	//   ....[7]....
        /*0114*/ 	.word	0x00001890


	//   ....[8]....
        /*0118*/ 	.word	0x000018d0


	//   ....[9]....
        /*011c*/ 	.word	0x000018f0


	//----- nvinfo : EIATTR_VRC_CTA_INIT_COUNT
	.align		4
.L_1723:
        /*0120*/ 	.byte	0x02, 0x4a
	.zero		1
	.zero		1


	//----- nvinfo : EIATTR_EXIT_INSTR_OFFSETS
	.align		4
        /*0124*/ 	.byte	0x04, 0x1c
        /*0126*/ 	.short	(.L_1725 - .L_1724)


	//   ....[0]....
.L_1724:
        /*0128*/ 	.word	0x00001ec0


	//   ....[1]....
        /*012c*/ 	.word	0x00002330


	//   ....[2]....
        /*0130*/ 	.word	0x00002930


	//----- nvinfo : EIATTR_CRS_STACK_SIZE
	.align		4
.L_1725:
        /*0134*/ 	.byte	0x04, 0x1e
        /*0136*/ 	.short	(.L_1727 - .L_1726)
.L_1726:
        /*0138*/ 	.word	0x00000000


	//----- nvinfo : EIATTR_CBANK_PARAM_SIZE
	.align		4
.L_1727:
        /*013c*/ 	.byte	0x03, 0x19
        /*013e*/ 	.short	0x004c


	//----- nvinfo : EIATTR_PARAM_CBANK
	.align		4
        /*0140*/ 	.byte	0x04, 0x0a
        /*0142*/ 	.short	(.L_1729 - .L_1728)
	.align		4
.L_1728:
        /*0144*/ 	.word	index@(.nv.constant0._ZN4vllm15rms_norm_kernelIN3c108BFloat16ELi2ELi2EEEvPT_PKS3_lllllS6_fii)
        /*0148*/ 	.short	0x0380
        /*014a*/ 	.short	0x004c


	//----- nvinfo : EIATTR_SW_WAR
	.align		4
.L_1729:
        /*014c*/ 	.byte	0x04, 0x36
        /*014e*/ 	.short	(.L_1731 - .L_1730)
.L_1730:
        /*0150*/ 	.word	0x00000008
.L_1731:


//--------------------- .nv.info._ZN4vllm15rms_norm_kernelIN3c108BFloat16ELi4ELi2EEEvPT_PKS3_lllllS6_fii --------------------------
	.section	.nv.info._ZN4vllm15rms_norm_kernelIN3c108BFloat16ELi4ELi2EEEvPT_PKS3_lllllS6_fii,"",@"SHT_CUDA_INFO"
	.sectionflags	@""
	.align	4


	//----- nvinfo : EIATTR_CUDA_API_VERSION
	.align		4
        /*0000*/ 	.byte	0x04, 0x37
        /*0002*/ 	.short	(.L_1733 - .L_1732)
.L_1732:
        /*0004*/ 	.word	0x00000082


	//----- nvinfo : EIATTR_KPARAM_INFO
	.align		4
.L_1733:
        /*0008*/ 	.byte	0x04, 0x17
        /*000a*/ 	.short	(.L_1735 - .L_1734)
.L_1734:
        /*000c*/ 	.word	0x00000000
        /*0010*/ 	.short	0x000a
        /*0012*/ 	.short	0x0048
        /*0014*/ 	.byte	0x00, 0xf0, 0x11, 0x00


	//----- nvinfo : EIATTR_KPARAM_INFO
	.align		4
.L_1735:
        /*0018*/ 	.byte	0x04, 0x17
        /*001a*/ 	.short	(.L_1737 - .L_1736)
.L_1736:
        /*001c*/ 	.word	0x00000000
        /*0020*/ 	.short	0x0009
        /*0022*/ 	.short	0x0044
        /*0024*/ 	.byte	0x00, 0xf0, 0x11, 0x00


	//----- nvinfo : EIATTR_KPARAM_INFO
	.align		4
.L_1737:
        /*0028*/ 	.byte	0x04, 0x17
        /*002a*/ 	.short	(.L_1739 - .L_1738)
.L_1738:
        /*002c*/ 	.word	0x00000000
        /*0030*/ 	.short	0x0008
        /*0032*/ 	.short	0x0040
        /*0034*/ 	.byte	0x00, 0xf0, 0x11, 0x00


	//----- nvinfo : EIATTR_KPARAM_INFO
	.align		4
.L_1739:
        /*0038*/ 	.byte	0x04, 0x17
        /*003a*/ 	.short	(.L_1741 - .L_1740)
.L_1740:
        /*003c*/ 	.word	0x00000000
        /*0040*/ 	.short	0x0007
        /*0042*/ 	.short	0x0038
        /*0044*/ 	.byte	0x00, 0xf5, 0x21, 0x00


	//----- nvinfo : EIATTR_KPARAM_INFO
	.align		4
.L_1741:
        /*0048*/ 	.byte	0x04, 0x17
        /*004a*/ 	.short	(.L_1743 - .L_1742)
.L_1742:
        /*004c*/ 	.word	0x00000000
        /*0050*/ 	.short	0x0006
        /*0052*/ 	.short	0x0030
        /*0054*/ 	.byte	0x00, 0xf0, 0x21, 0x00


	//----- nvinfo : EIATTR_KPARAM_INFO
	.align		4
.L_1743:
        /*0058*/ 	.byte	0x04, 0x17
        /*005a*/ 	.short	(.L_1745 - .L_1744)
.L_1744:
        /*005c*/ 	.word	0x00000000
        /*0060*/ 	.short	0x0005
        /*0062*/ 	.short	0x0028
        /*0064*/ 	.byte	0x00, 0xf0, 0x21, 0x00


	//----- nvinfo : EIATTR_KPARAM_INFO
	.align		4
.L_1745:
        /*0068*/ 	.byte	0x04, 0x17
        /*006a*/ 	.short	(.L_1747 - .L_1746)
.L_1746:
        /*006c*/ 	.word	0x00000000
        /*0070*/ 	.short	0x0004
        /*0072*/ 	.short	0x0020
        /*0074*/ 	.byte	0x00, 0xf0, 0x21, 0x00


	//----- nvinfo : EIATTR_KPARAM_INFO
	.align		4
.L_1747:
        /*0078*/ 	.byte	0x04, 0x17
        /*007a*/ 	.short	(.L_1749 - .L_1748)
.L_1748:
        /*007c*/ 	.word	0x00000000
        /*0080*/ 	.short	0x0003
        /*0082*/ 	.short	0x0018
        /*0084*/ 	.byte	0x00, 0xf0, 0x21, 0x00


	//----- nvinfo : EIATTR_KPARAM_INFO
	.align		4
.L_1749:
        /*0088*/ 	.byte	0x04, 0x17
        /*008a*/ 	.short	(.L_1751 - .L_1750)
.L_1750:
        /*008c*/ 	.word	0x00000000
        /*0090*/ 	.short	0x0002
        /*0092*/ 	.short	0x0010
        /*0094*/ 	.byte	0x00, 0xf0, 0x21, 0x00


	//----- nvinfo : EIATTR_KPARAM_INFO
	.align		4
.L_1751:
        /*0098*/ 	.byte	0x04, 0x17
        /*009a*/ 	.short	(.L_1753 - .L_1752)
.L_1752:
        /*009c*/ 	.word	0x00000000
        /*00a0*/ 	.short	0x0001
        /*00a2*/ 	.short	0x0008
        /*00a4*/ 	.byte	0x00, 0xf5, 0x21, 0x00


	//----- nvinfo : EIATTR_KPARAM_INFO
	.align		4
.L_1753:
        /*00a8*/ 	.byte	0x04, 0x17
        /*00aa*/ 	.short	(.L_1755 - .L_1754)
.L_1754:
        /*00ac*/ 	.word	0x00000000
        /*00b0*/ 	.short	0x0000
        /*00b2*/ 	.short	0x0000
        /*00b4*/ 	.byte	0x00, 0xf5, 0x21, 0x00


	//----- nvinfo : EIATTR_SPARSE_MMA_MASK
	.align		4
.L_1755:
        /*00b8*/ 	.byte	0x03, 0x50
        /*00ba*/ 	.short	0x0000


	//----- nvinfo : EIATTR_MAXREG_COUNT
	.align		4
        /*00bc*/ 	.byte	0x03, 0x1b
        /*00be*/ 	.short	0x00ff


	//----- nvinfo : EIATTR_NUM_BARRIERS
	.align		4
        /*00c0*/ 	.byte	0x02, 0x4c
        /*00c2*/ 	.byte	0x01
	.zero		1


	//----- nvinfo : EIATTR_MERCURY_ISA_VERSION
	.align		4
        /*00c4*/ 	.byte	0x03, 0x5f
        /*00c6*/ 	.short	0x0101


	//----- nvinfo : EIATTR_COOP_GROUP_MASK_REGIDS
	.align		4
        /*00c8*/ 	.byte	0x04, 0x29
        /*00ca*/ 	.short	(.L_1757 - .L_1756)


	//   ....[0]....
.L_1756:
        /*00cc*/ 	.word	0xffffffff


	//   ....[1]....
        /*00d0*/ 	.word	0xffffffff


	//   ....[2]....
        /*00d4*/ 	.word	0xffffffff


	//   ....[3]....
        /*00d8*/ 	.word	0xffffffff


	//   ....[4]....
        /*00dc*/ 	.word	0xffffffff


	//   ....[5]....
        /*00e0*/ 	.word	0xffffffff


	//   ....[6]....
        /*00e4*/ 	.word	0xffffffff


	//   ....[7]....
        /*00e8*/ 	.word	0xffffffff


	//   ....[8]....
        /*00ec*/ 	.word	0xffffffff


	//   ....[9]....
        /*00f0*/ 	.word	0xffffffff


	//----- nvinfo : EIATTR_COOP_GROUP_INSTR_OFFSETS
	.align		4
.L_1757:
        /*00f4*/ 	.byte	0x04, 0x28
        /*00f6*/ 	.short	(.L_1759 - .L_1758)


	//   ....[0]....
.L_1758:
        /*00f8*/ 	.word	0x00001760


	//   ....[1]....
        /*00fc*/ 	.word	0x00001790


	//   ....[2]....
        /*0100*/ 	.word	0x00001810


	//   ....[3]....
        /*0104*/ 	.word	0x00001850


	//   ....[4]....
        /*0108*/ 	.word	0x00001870


	//   ....[5]....
        /*010c*/ 	.word	0x00001c10


	//   ....[6]....
        /*0110*/ 	.word	0x00001c70


	//   ....[7]....
        /*0114*/ 	.word	0x00001cc0


	//   ....[8]....
        /*0118*/ 	.word	0x00001cf0


	//   ....[9]....
        /*011c*/ 	.word	0x00001d10


	//----- nvinfo : EIATTR_VRC_CTA_INIT_COUNT
	.align		4
.L_1759:
        /*0120*/ 	.byte	0x02, 0x4a
	.zero		1
	.zero		1


	//----- nvinfo : EIATTR_EXIT_INSTR_OFFSETS
	.align		4
        /*0124*/ 	.byte	0x04, 0x1c
        /*0126*/ 	.short	(.L_1761 - .L_1760)


	//   ....[0]....
.L_1760:
        /*0128*/ 	.word	0x000022f0


	//   ....[1]....
        /*012c*/ 	.word	0x00002850


	//   ....[2]....
        /*0130*/ 	.word	0x00003210


	//----- nvinfo : EIATTR_CRS_STACK_SIZE
	.align		4
.L_1761:
        /*0134*/ 	.byte	0x04, 0x1e
        /*0136*/ 	.short	(.L_1763 - .L_1762)
.L_1762:
        /*0138*/ 	.word	0x00000000


	//----- nvinfo : EIATTR_CBANK_PARAM_SIZE
	.align		4
.L_1763:
        /*013c*/ 	.byte	0x03, 0x19
        /*013e*/ 	.short	0x004c


	//----- nvinfo : EIATTR_PARAM_CBANK
	.align		4
        /*0140*/ 	.byte	0x04, 0x0a
        /*0142*/ 	.short	(.L_1765 - .L_1764)
	.align		4
.L_1764:
        /*0144*/ 	.word	index@(.nv.constant0._ZN4vllm15rms_norm_kernelIN3c108BFloat16ELi4ELi2EEEvPT_PKS3_lllllS6_fii)
        /*0148*/ 	.short	0x0380
        /*014a*/ 	.short	0x004c


	//----- nvinfo : EIATTR_SW_WAR
	.align		4
.L_1765:
        /*014c*/ 	.byte	0x04, 0x36
        /*014e*/ 	.short	(.L_1767 - .L_1766)
.L_1766:
        /*0150*/ 	.word	0x00000008
.L_1767:


//--------------------- .nv.info._ZN4vllm15rms_norm_kernelIN3c108BFloat16ELi8ELi2EEEvPT_PKS3_lllllS6_fii --------------------------
	.section	.nv.info._ZN4vllm15rms_norm_kernelIN3c108BFloat16ELi8ELi2EEEvPT_PKS3_lllllS6_fii,"",@"SHT_CUDA_INFO"
	.sectionflags	@""
	.align	4


	//----- nvinfo : EIATTR_CUDA_API_VERSION
	.align		4
        /*0000*/ 	.byte	0x04, 0x37
        /*0002*/ 	.short	(.L_1769 - .L_1768)
.L_1768:
        /*0004*/ 	.word	0x00000082


	//----- nvinfo : EIATTR_KPARAM_INFO
	.align		4
.L_1769:
        /*0008*/ 	.byte	0x04, 0x17
        /*000a*/ 	.short	(.L_1771 - .L_1770)
.L_1770:
        /*000c*/ 	.word	0x00000000
        /*0010*/ 	.short	0x000a
        /*0012*/ 	.short	0x0048
        /*0014*/ 	.byte	0x00, 0xf0, 0x11, 0x00


	//----- nvinfo : EIATTR_KPARAM_INFO
	.align		4
.L_1771:
        /*0018*/ 	.byte	0x04, 0x17
        /*001a*/ 	.short	(.L_1773 - .L_1772)
.L_1772:
        /*001c*/ 	.word	0x00000000
        /*0020*/ 	.short	0x0009
        /*0022*/ 	.short	0x0044
        /*0024*/ 	.byte	0x00, 0xf0, 0x11, 0x00


	//----- nvinfo : EIATTR_KPARAM_INFO
	.align		4
.L_1773:
        /*0028*/ 	.byte	0x04, 0x17
        /*002a*/ 	.short	(.L_1775 - .L_1774)
.L_1774:
        /*002c*/ 	.word	0x00000000
        /*0030*/ 	.short	0x0008
        /*0032*/ 	.short	0x0040
        /*0034*/ 	.byte	0x00, 0xf0, 0x11, 0x00


	//----- nvinfo : EIATTR_KPARAM_INFO
	.align		4
.L_1775:
        /*0038*/ 	.byte	0x04, 0x17
        /*003a*/ 	.short	(.L_1777 - .L_1776)
.L_1776:
        /*003c*/ 	.word	0x00000000
        /*0040*/ 	.short	0x0007
        /*0042*/ 	.short	0x0038
        /*0044*/ 	.byte	0x00, 0xf5, 0x21, 0x00


	//----- nvinfo : EIATTR_KPARAM_INFO
	.align		4
.L_1777:
        /*0048*/ 	.byte	0x04, 0x17
        /*004a*/ 	.short	(.L_1779 - .L_1778)
.L_1778:
        /*004c*/ 	.word	0x00000000
        /*0050*/ 	.short	0x0006
        /*0052*/ 	.short	0x0030
        /*0054*/ 	.byte	0x00, 0xf0, 0x21, 0x00


	//----- nvinfo : EIATTR_KPARAM_INFO
	.align		4
.L_1779:
        /*0058*/ 	.byte	0x04, 0x17
        /*005a*/ 	.short	(.L_1781 - .L_1780)
.L_1780:
        /*005c*/ 	.word	0x00000000
        /*0060*/ 	.short	0x0005
        /*0062*/ 	.short	0x0028
        /*0064*/ 	.byte	0x00, 0xf0, 0x21, 0x00


	//----- nvinfo : EIATTR_KPARAM_INFO
	.align		4
.L_1781:
        /*0068*/ 	.byte	0x04, 0x17
        /*006a*/ 	.short	(.L_1783 - .L_1782)
.L_1782:
        /*006c*/ 	.word	0x00000000
        /*0070*/ 	.short	0x0004
        /*0072*/ 	.short	0x0020
        /*0074*/ 	.byte	0x00, 0xf0, 0x21, 0x00


	//----- nvinfo : EIATTR_KPARAM_INFO
	.align		4
.L_1783:
        /*0078*/ 	.byte	0x04, 0x17
        /*007a*/ 	.short	(.L_1785 - .L_1784)
.L_1784:
        /*007c*/ 	.word	0x00000000
        /*0080*/ 	.short	0x0003
        /*0082*/ 	.short	0x0018
        /*0084*/ 	.byte	0x00, 0xf0, 0x21, 0x00


	//----- nvinfo : EIATTR_KPARAM_INFO
	.align		4
.L_1785:
        /*0088*/ 	.byte	0x04, 0x17
        /*008a*/ 	.short	(.L_1787 - .L_1786)
.L_1786:
        /*008c*/ 	.word	0x00000000
        /*0090*/ 	.short	0x0002
        /*0092*/ 	.short	0x0010
        /*0094*/ 	.byte	0x00, 0xf0, 0x21, 0x00


	//----- nvinfo : EIATTR_KPARAM_INFO
	.align		4
.L_1787:
        /*0098*/ 	.byte	0x04, 0x17
        /*009a*/ 	.short	(.L_1789 - .L_1788)
.L_1788:
        /*009c*/ 	.word	0x00000000
        /*00a0*/ 	.short	0x0001
        /*00a2*/ 	.short	0x0008
        /*00a4*/ 	.byte	0x00, 0xf5, 0x21, 0x00


	//----- nvinfo : EIATTR_KPARAM_INFO
	.align		4
.L_1789:
        /*00a8*/ 	.byte	0x04, 0x17
        /*00aa*/ 	.short	(.L_1791 - .L_1790)
.L_1790:
        /*00ac*/ 	.word	0x00000000
        /*00b0*/ 	.short	0x0000
        /*00b2*/ 	.short	0x0000
        /*00b4*/ 	.byte	0x00, 0xf5, 0x21, 0x00


	//----- nvinfo : EIATTR_SPARSE_MMA_MASK
	.align		4
.L_1791:
        /*00b8*/ 	.byte	0x03, 0x50
        /*00ba*/ 	.short	0x0000


	//----- nvinfo : EIATTR_MAXREG_COUNT
	.align		4
        /*00bc*/ 	.byte	0x03, 0x1b
        /*00be*/ 	.short	0x00ff


	//----- nvinfo : EIATTR_NUM_BARRIERS
	.align		4
        /*00c0*/ 	.byte	0x02, 0x4c
        /*00c2*/ 	.byte	0x01
	.zero		1


	//----- nvinfo : EIATTR_MERCURY_ISA_VERSION
	.align		4
        /*00c4*/ 	.byte	0x03, 0x5f
        /*00c6*/ 	.short	0x0101


	//----- nvinfo : EIATTR_COOP_GROUP_MASK_REGIDS
	.align		4
        /*00c8*/ 	.byte	0x04, 0x29
        /*00ca*/ 	.short	(.L_1793 - .L_1792)


	//   ....[0]....
.L_1792:
        /*00cc*/ 	.word	0xffffffff


	//   ....[1]....
        /*00d0*/ 	.word	0xffffffff


	//   ....[2]....
        /*00d4*/ 	.word	0xffffffff


	//   ....[3]....
        /*00d8*/ 	.word	0xffffffff


	//   ....[4]....
        /*00dc*/ 	.word	0xffffffff


	//   ....[5]....
        /*00e0*/ 	.word	0xffffffff


	//   ....[6]....
        /*00e4*/ 	.word	0xffffffff


	//   ....[7]....
        /*00e8*/ 	.word	0xffffffff


	//   ....[8]....
        /*00ec*/ 	.word	0xffffffff


	//   ....[9]....
        /*00f0*/ 	.word	0xffffffff


	//----- nvinfo : EIATTR_COOP_GROUP_INSTR_OFFSETS
	.align		4
.L_1793:
        /*00f4*/ 	.byte	0x04, 0x28
        /*00f6*/ 	.short	(.L_1795 - .L_1794)


	//   ....[0]....
.L_1794:
        /*00f8*/ 	.word	0x00001e20


	//   ....[1]....
        /*00fc*/ 	.word	0x00001e50


	//   ....[2]....
        /*0100*/ 	.word	0x00001ed0


	//   ....[3]....
        /*0104*/ 	.word	0x00001f10


	//   ....[4]....
        /*0108*/ 	.word	0x00001f30


	//   ....[5]....
        /*010c*/ 	.word	0x000022d0


	//   ....[6]....
        /*0110*/ 	.word	0x00002330


	//   ....[7]....
        /*0114*/ 	.word	0x00002380


	//   ....[8]....
        /*0118*/ 	.word	0x000023b0


	//   ....[9]....
        /*011c*/ 	.word	0x000023d0


	//----- nvinfo : EIATTR_VRC_CTA_INIT_COUNT
	.align		4
.L_1795:
        /*0120*/ 	.byte	0x02, 0x4a
	.zero		1
	.zero		1


	//----- nvinfo : EIATTR_EXIT_INSTR_OFFSETS
	.align		4
        /*0124*/ 	.byte	0x04, 0x1c
        /*0126*/ 	.short	(.L_1797 - .L_1796)


	//   ....[0]....
.L_1796:
        /*0128*/ 	.word	0x000029d0


	//   ....[1]....
        /*012c*/ 	.word	0x000030f0


	//   ....[2]....
        /*0130*/ 	.word	0x00004270


	//----- nvinfo : EIATTR_CRS_STACK_SIZE
	.align		4
.L_1797:
        /*0134*/ 	.byte	0x04, 0x1e
        /*0136*/ 	.short	(.L_1799 - .L_1798)
.L_1798:
        /*0138*/ 	.word	0x00000000


	//----- nvinfo : EIATTR_CBANK_PARAM_SIZE
	.align		4
.L_1799:
        /*013c*/ 	.byte	0x03, 0x19
        /*013e*/ 	.short	0x004c


	//----- nvinfo : EIATTR_PARAM_CBANK
	.align		4
        /*0140*/ 	.byte	0x04, 0x0a
        /*0142*/ 	.short	(.L_1801 - .L_1800)
	.align		4
.L_1800:
        /*0144*/ 	.word	index@(.nv.constant0._ZN4vllm15rms_norm_kernelIN3c108BFloat16ELi8ELi2EEEvPT_PKS3_lllllS6_fii)
        /*0148*/ 	.short	0x0380
        /*014a*/ 	.short	0x004c


	//----- nvinfo : EIATTR_SW_WAR
	.align		4
.L_1801:
        /*014c*/ 	.byte	0x04, 0x36
        /*014e*/ 	.short	(.L_1803 - .L_1802)
.L_1802:
        /*0150*/ 	.word	0x00000008
.L_1803:


//--------------------- .nv.info._ZN4vllm15rms_norm_kernelIN3c108BFloat16ELi16ELi2EEEvPT_PKS3_lllllS6_fii --------------------------
	.section	.nv.info._ZN4vllm15rms_norm_kernelIN3c108BFloat16ELi16ELi2EEEvPT_PKS3_lllllS6_fii,"",@"SHT_CUDA_INFO"
	.sectionflags	@""
	.align	4


	//----- nvinfo : EIATTR_CUDA_API_VERSION
	.align		4
        /*0000*/ 	.byte	0x04, 0x37
        /*0002*/ 	.short	(.L_1805 - .L_1804)
.L_1804:
        /*0004*/ 	.word	0x00000082


	//----- nvinfo : EIATTR_KPARAM_INFO
	.align		4
.L_1805:
        /*0008*/ 	.byte	0x04, 0x17
        /*000a*/ 	.short	(.L_1807 - .L_1806)
.L_1806:
        /*000c*/ 	.word	0x00000000
        /*0010*/ 	.short	0x000a
        /*0012*/ 	.short	0x0048
        /*0014*/ 	.byte	0x00, 0xf0, 0x11, 0x00


	//----- nvinfo : EIATTR_KPARAM_INFO
	.align		4
.L_1807:
        /*0018*/ 	.byte	0x04, 0x17
        /*001a*/ 	.short	(.L_1809 - .L_1808)
.L_1808:
        /*001c*/ 	.word	0x00000000
        /*0020*/ 	.short	0x0009
        /*0022*/ 	.short	0x0044
        /*0024*/ 	.byte	0x00, 0xf0, 0x11, 0x00


	//----- nvinfo : EIATTR_KPARAM_INFO
	.align		4
.L_1809:
        /*0028*/ 	.byte	0x04, 0x17
        /*002a*/ 	.short	(.L_1811 - .L_1810)
.L_1810:
        /*002c*/ 	.word	0x00000000
        /*0030*/ 	.short	0x0008
        /*0032*/ 	.short	0x0040
        /*0034*/ 	.byte	0x00, 0xf0, 0x11, 0x00


	//----- nvinfo : EIATTR_KPARAM_INFO
	.align		4
.L_1811:
        /*0038*/ 	.byte	0x04, 0x17
        /*003a*/ 	.short	(.L_1813 - .L_1812)
.L_1812:
        /*003c*/ 	.word	0x00000000
        /*0040*/ 	.short	0x0007
        /*0042*/ 	.short	0x0038
        /*0044*/ 	.byte	0x00, 0xf5, 0x21, 0x00


	//----- nvinfo : EIATTR_KPARAM_INFO
	.align		4
.L_1813:
        /*0048*/ 	.byte	0x04, 0x17
        /*004a*/ 	.short	(.L_1815 - .L_1814)
.L_1814:
        /*004c*/ 	.word	0x00000000
        /*0050*/ 	.short	0x0006
        /*0052*/ 	.short	0x0030
        /*0054*/ 	.byte	0x00, 0xf0, 0x21, 0x00


	//----- nvinfo : EIATTR_KPARAM_INFO
	.align		4
.L_1815:
        /*0058*/ 	.byte	0x04, 0x17
        /*005a*/ 	.short	(.L_1817 - .L_1816)
.L_1816:
        /*005c*/ 	.word	0x00000000
        /*0060*/ 	.short	0x0005
        /*0062*/ 	.short	0x0028
        /*0064*/ 	.byte	0x00, 0xf0, 0x21, 0x00


	//----- nvinfo : EIATTR_KPARAM_INFO
	.align		4
.L_1817:
        /*0068*/ 	.byte	0x04, 0x17
        /*006a*/ 	.short	(.L_1819 - .L_1818)
.L_1818:
        /*006c*/ 	.word	0x00000000
        /*0070*/ 	.short	0x0004
        /*0072*/ 	.short	0x0020
        /*0074*/ 	.byte	0x00, 0xf0, 0x21, 0x00


	//----- nvinfo : EIATTR_KPARAM_INFO
	.align		4
.L_1819:
        /*0078*/ 	.byte	0x04, 0x17
        /*007a*/ 	.short	(.L_1821 - .L_1820)
.L_1820:
        /*007c*/ 	.word	0x00000000
        /*0080*/ 	.short	0x0003
        /*0082*/ 	.short	0x0018
        /*0084*/ 	.byte	0x00, 0xf0, 0x21, 0x00


	//----- nvinfo : EIATTR_KPARAM_INFO
	.align		4
.L_1821:
        /*0088*/ 	.byte	0x04, 0x17
        /*008a*/ 	.short	(.L_1823 - .L_1822)
.L_1822:
        /*008c*/ 	.word	0x00000000
        /*0090*/ 	.short	0x0002
        /*0092*/ 	.short	0x0010
        /*0094*/ 	.byte	0x00, 0xf0, 0x21, 0x00


	//----- nvinfo : EIATTR_KPARAM_INFO
	.align		4
.L_1823:
        /*0098*/ 	.byte	0x04, 0x17
        /*009a*/ 	.short	(.L_1825 - .L_1824)
.L_1824:
        /*009c*/ 	.word	0x00000000
        /*00a0*/ 	.short	0x0001
        /*00a2*/ 	.short	0x0008
        /*00a4*/ 	.byte	0x00, 0xf5, 0x21, 0x00


	//----- nvinfo : EIATTR_KPARAM_INFO
	.align		4
.L_1825:
        /*00a8*/ 	.byte	0x04, 0x17
        /*00aa*/ 	.short	(.L_1827 - .L_1826)
.L_1826:
        /*00ac*/ 	.word	0x00000000
        /*00b0*/ 	.short	0x0000
        /*00b2*/ 	.short	0x0000
        /*00b4*/ 	.byte	0x00, 0xf5, 0x21, 0x00


	//----- nvinfo : EIATTR_SPARSE_MMA_MASK
	.align		4
.L_1827:
        /*00b8*/ 	.byte	0x03, 0x50
        /*00ba*/ 	.short	0x0000


	//----- nvinfo : EIATTR_MAXREG_COUNT
	.align		4
        /*00bc*/ 	.byte	0x03, 0x1b
        /*00be*/ 	.short	0x00ff


	//----- nvinfo : EIATTR_NUM_BARRIERS
	.align		4
        /*00c0*/ 	.byte	0x02, 0x4c
        /*00c2*/ 	.byte	0x01
	.zero		1


	//----- nvinfo : EIATTR_MERCURY_ISA_VERSION
	.align		4
        /*00c4*/ 	.byte	0x03, 0x5f
        /*00c6*/ 	.short	0x0101


	//----- nvinfo : EIATTR_COOP_GROUP_MASK_REGIDS
	.align		4
        /*00c8*/ 	.byte	0x04, 0x29
        /*00ca*/ 	.short	(.L_1829 - .L_1828)


	//   ....[0]....
.L_1828:
        /*00cc*/ 	.word	0xffffffff


	//   ....[1]....
        /*00d0*/ 	.word	0xffffffff


	//   ....[2]....
        /*00d4*/ 	.word	0xffffffff


	//   ....[3]....
        /*00d8*/ 	.word	0xffffffff


	//   ....[4]....
        /*00dc*/ 	.word	0xffffffff


	//   ....[5]....
        /*00e0*/ 	.word	0xffffffff


	//   ....[6]....
        /*00e4*/ 	.word	0xffffffff


	//   ....[7]....
        /*00e8*/ 	.word	0xffffffff


	//   ....[8]....
        /*00ec*/ 	.word	0xffffffff


	//   ....[9]....
        /*00f0*/ 	.word	0xffffffff


	//----- nvinfo : EIATTR_COOP_GROUP_INSTR_OFFSETS
	.align		4
.L_1829:
        /*00f4*/ 	.byte	0x04, 0x28
        /*00f6*/ 	.short	(.L_1831 - .L_1830)


	//   ....[0]....
.L_1830:
        /*00f8*/ 	.word	0x00001e90


	//   ....[1]....
        /*00fc*/ 	.word	0x00001ec0


	//   ....[2]....
        /*0100*/ 	.word	0x00001f40


	//   ....[3]....
        /*0104*/ 	.word	0x00001f80


	//   ....[4]....
        /*0108*/ 	.word	0x00001fa0


	//   ....[5]....
        /*010c*/ 	.word	0x00002340


	//   ....[6]....
        /*0110*/ 	.word	0x000023a0


	//   ....[7]....
        /*0114*/ 	.word	0x000023f0


	//   ....[8]....
        /*0118*/ 	.word	0x00002420


	//   ....[9]....
        /*011c*/ 	.word	0x00002440


	//----- nvinfo : EIATTR_VRC_CTA_INIT_COUNT
	.align		4
.L_1831:
        /*0120*/ 	.byte	0x02, 0x4a
	.zero		1
	.zero		1


	//----- nvinfo : EIATTR_EXIT_INSTR_OFFSETS
	.align		4
        /*0124*/ 	.byte	0x04, 0x1c
        /*0126*/ 	.short	(.L_1833 - .L_1832)


	//   ....[0]....
.L_1832:
        /*0128*/ 	.word	0x00002a10


	//   ....[1]....
        /*012c*/ 	.word	0x000034d0


	//   ....[2]....
        /*0130*/ 	.word	0x000045c0


	//----- nvinfo : EIATTR_CRS_STACK_SIZE
	.align		4
.L_1833:
        /*0134*/ 	.byte	0x04, 0x1e
        /*0136*/ 	.short	(.L_1835 - .L_1834)
.L_1834:
        /*0138*/ 	.word	0x00000000


	//----- nvinfo : EIATTR_CBANK_PARAM_SIZE
	.align		4
.L_1835:
        /*013c*/ 	.byte	0x03, 0x19
        /*013e*/ 	.short	0x004c


	//----- nvinfo : EIATTR_PARAM_CBANK
	.align		4
        /*0140*/ 	.byte	0x04, 0x0a
        /*0142*/ 	.short	(.L_1837 - .L_1836)
	.align		4
.L_1836:
        /*0144*/ 	.word	index@(.nv.constant0._ZN4vllm15rms_norm_kernelIN3c108BFloat16ELi16ELi2EEEvPT_PKS3_lllllS6_fii)
        /*0148*/ 	.short	0x0380
        /*014a*/ 	.short	0x004c


	//----- nvinfo : EIATTR_SW_WAR
	.align		4
.L_1837:
        /*014c*/ 	.byte	0x04, 0x36
        /*014e*/ 	.short	(.L_1839 - .L_1838)
.L_1838:
        /*0150*/ 	.word	0x00000008
.L_1839:


//--------------------- .nv.info._ZN4vllm15rms_norm_kernelIN3c104HalfELi1ELi2EEEvPT_PKS3_lllllS6_fii --------------------------
	.section	.nv.info._ZN4vllm15rms_norm_kernelIN3c104HalfELi1ELi2EEEvPT_PKS3_lllllS6_fii,"",@"SHT_CUDA_INFO"
	.sectionflags	@""
	.align	4


	//----- nvinfo : EIATTR_CUDA_API_VERSION
	.align		4
        /*0000*/ 	.byte	0x04, 0x37
        /*0002*/ 	.short	(.L_1841 - .L_1840)
.L_1840:
        /*0004*/ 	.word	0x00000082


	//----- nvinfo : EIATTR_KPARAM_INFO
	.align		4
.L_1841:
        /*0008*/ 	.byte	0x04, 0x17
        /*000a*/ 	.short	(.L_1843 - .L_1842)
.L_1842:
        /*000c*/ 	.word	0x00000000
        /*0010*/ 	.short	0x000a
        /*0012*/ 	.short	0x0048
        /*0014*/ 	.byte	0x00, 0xf0, 0x11, 0x00


	//----- nvinfo : EIATTR_KPARAM_INFO
	.align		4
.L_1843:
        /*0018*/ 	.byte	0x04, 0x17
        /*001a*/ 	.short	(.L_1845 - .L_1844)
.L_1844:
        /*001c*/ 	.word	0x00000000
        /*0020*/ 	.short	0x0009
        /*0022*/ 	.short	0x0044
        /*0024*/ 	.byte	0x00, 0xf0, 0x11, 0x00


	//----- nvinfo : EIATTR_KPARAM_INFO
	.align		4
.L_1845:
        /*0028*/ 	.byte	0x04, 0x17
        /*002a*/ 	.short	(.L_1847 - .L_1846)
.L_1846:
        /*002c*/ 	.word	0x00000000
        /*0030*/ 	.short	0x0008
        /*0032*/ 	.short	0x0040
        /*0034*/ 	.byte	0x00, 0xf0, 0x11, 0x00


	//----- nvinfo : EIATTR_KPARAM_INFO
	.align		4
.L_1847:
        /*0038*/ 	.byte	0x04, 0x17
        /*003a*/ 	.short	(.L_1849 - .L_1848)
.L_1848:
        /*003c*/ 	.word	0x00000000
        /*0040*/ 	.short	0x0007
        /*0042*/ 	.short	0x0038
        /*0044*/ 	.byte	0x00, 0xf5, 0x21, 0x00


	//----- nvinfo : EIATTR_KPARAM_INFO
	.align		4
.L_1849:
        /*0048*/ 	.byte	0x04, 0x17
        /*004a*/ 	.short	(.L_1851 - .L_1850)
.L_1850:
        /*004c*/ 	.word	0x00000000
        /*0050*/ 	.short	0x0006
        /*0052*/ 	.short	0x0030
        /*0054*/ 	.byte	0x00, 0xf0, 0x21, 0x00


	//----- nvinfo : EIATTR_KPARAM_INFO
	.align		4
.L_1851:
        /*0058*/ 	.byte	0x04, 0x17
        /*005a*/ 	.short	(.L_1853 - .L_1852)
.L_1852:
        /*005c*/ 	.word	0x00000000
        /*0060*/ 	.short	0x0005
        /*0062*/ 	.short	0x0028
        /*0064*/ 	.byte	0x00, 0xf0, 0x21, 0x00


	//----- nvinfo : EIATTR_KPARAM_INFO
	.align		4
.L_1853:
        /*0068*/ 	.byte	0x04, 0x17
        /*006a*/ 	.short	(.L_1855 - .L_1854)
.L_1854:
        /*006c*/ 	.word	0x00000000
        /*0070*/ 	.short	0x0004
        /*0072*/ 	.short	0x0020
        /*0074*/ 	.byte	0x00, 0xf0, 0x21, 0x00


	//----- nvinfo : EIATTR_KPARAM_INFO
	.align		4
.L_1855:
        /*0078*/ 	.byte	0x04, 0x17
        /*007a*/ 	.short	(.L_1857 - .L_1856)
.L_1856:
        /*007c*/ 	.word	0x00000000
        /*0080*/ 	.short	0x0003
        /*0082*/ 	.short	0x0018
        /*0084*/ 	.byte	0x00, 0xf0, 0x21, 0x00


	//----- nvinfo : EIATTR_KPARAM_INFO
	.align		4
.L_1857:
        /*0088*/ 	.byte	0x04, 0x17
        /*008a*/ 	.short	(.L_1859 - .L_1858)
.L_1858:
        /*008c*/ 	.word	0x00000000
        /*0090*/ 	.short	0x0002
        /*0092*/ 	.short	0x0010
        /*0094*/ 	.byte	0x00, 0xf0, 0x21, 0x00


	//----- nvinfo : EIATTR_KPARAM_INFO
	.align		4
.L_1859:
        /*0098*/ 	.byte	0x04, 0x17
        /*009a*/ 	.short	(.L_1861 - .L_1860)
.L_1860:
        /*009c*/ 	.word	0x00000000
        /*00a0*/ 	.short	0x0001
        /*00a2*/ 	.short	0x0008
        /*00a4*/ 	.byte	0x00, 0xf5, 0x21, 0x00


	//----- nvinfo : EIATTR_KPARAM_INFO
	.align		4
.L_1861:
        /*00a8*/ 	.byte	0x04, 0x17
        /*00aa*/ 	.short	(.L_1863 - .L_1862)
.L_1862:
        /*00ac*/ 	.word	0x00000000
        /*00b0*/ 	.short	0x0000
        /*00b2*/ 	.short	0x0000
        /*00b4*/ 	.byte	0x00, 0xf5, 0x21, 0x00


	//----- nvinfo : EIATTR_SPARSE_MMA_MASK
	.align		4
.L_1863:
        /*00b8*/ 	.byte	0x03, 0x50
        /*00ba*/ 	.short	0x0000


	//----- nvinfo : EIATTR_MAXREG_COUNT
	.align		4
        /*00bc*/ 	.byte	0x03, 0x1b
        /*00be*/ 	.short	0x00ff


	//----- nvinfo : EIATTR_NUM_BARRIERS
	.align		4
        /*00c0*/ 	.byte	0x02, 0x4c
        /*00c2*/ 	.byte	0x01
	.zero		1


	//----- nvinfo : EIATTR_MERCURY_ISA_VERSION
	.align		4
        /*00c4*/ 	.byte	0x03, 0x5f
        /*00c6*/ 	.short	0x0101


	//----- nvinfo : EIATTR_COOP_GROUP_MASK_REGIDS
	.align		4
        /*00c8*/ 	.byte	0x04, 0x29
        /*00ca*/ 	.short	(.L_1865 - .L_1864)


	//   ....[0]....
.L_1864:
        /*00cc*/ 	.word	0xffffffff


	//   ....[1]....
        /*00d0*/ 	.word	0xffffffff


	//   ....[2]....
        /*00d4*/ 	.word	0xffffffff


	//   ....[3]....
        /*00d8*/ 	.word	0xffffffff


	//   ....[4]....
        /*00dc*/ 	.word	0xffffffff


	//   ....[5]....
        /*00e0*/ 	.word	0xffffffff


	//   ....[6]....
        /*00e4*/ 	.word	0xffffffff


	//   ....[7]....
        /*00e8*/ 	.word	0xffffffff


	//   ....[8]....
        /*00ec*/ 	.word	0xffffffff


	//   ....[9]....
        /*00f0*/ 	.word	0xffffffff


	//----- nvinfo : EIATTR_COOP_GROUP_INSTR_OFFSETS
	.align		4
.L_1865:
        /*00f4*/ 	.byte	0x04, 0x28
        /*00f6*/ 	.short	(.L_1867 - .L_1866)


	//   ....[0]....
.L_1866:
        /*00f8*/ 	.word	0x00000bd0


	//   ....[1]....
        /*00fc*/ 	.word	0x00000c00


	//   ....[2]....
        /*0100*/ 	.word	0x00000c80


	//   ....[3]....
        /*0104*/ 	.word	0x00000cc0


	//   ....[4]....
        /*0108*/ 	.word	0x00000ce0


	//   ....[5]....
        /*010c*/ 	.word	0x00001080


	//   ....[6]....
        /*0110*/ 	.word	0x000010e0


	//   ....[7]....
        /*0114*/ 	.word	0x00001130


	//   ....[8]....
        /*0118*/ 	.word	0x00001160


	//   ....[9]....
        /*011c*/ 	.word	0x00001180


	//----- nvinfo : EIATTR_VRC_CTA_INIT_COUNT
	.align		4
.L_1867:
        /*0120*/ 	.byte	0x02, 0x4a
	.zero		1
	.zero		1


	//----- nvinfo : EIATTR_EXIT_INSTR_OFFSETS
	.align		4
        /*0124*/ 	.byte	0x04, 0x1c
        /*0126*/ 	.short	(.L_1869 - .L_1868)


	//   ....[0]....
.L_1868:
        /*0128*/ 	.word	0x00001730


	//   ....[1]....
        /*012c*/ 	.word	0x000018b0


	//----- nvinfo : EIATTR_CRS_STACK_SIZE
	.align		4
.L_1869:
        /*0130*/ 	.byte	0x04, 0x1e
        /*0132*/ 	.short	(.L_1871 - .L_1870)
.L_1870:
        /*0134*/ 	.word	0x00000000


	//----- nvinfo : EIATTR_CBANK_PARAM_SIZE
	.align		4
.L_1871:
        /*0138*/ 	.byte	0x03, 0x19
        /*013a*/ 	.short	0x004c


	//----- nvinfo : EIATTR_PARAM_CBANK
	.align		4
        /*013c*/ 	.byte	0x04, 0x0a
        /*013e*/ 	.short	(.L_1873 - .L_1872)
	.align		4
.L_1872:
        /*0140*/ 	.word	index@(.nv.constant0._ZN4vllm15rms_norm_kernelIN3c104HalfELi1ELi2EEEvPT_PKS3_lllllS6_fii)
        /*0144*/ 	.short	0x0380
        /*0146*/ 	.short	0x004c


	//----- nvinfo : EIATTR_SW_WAR
	.align		4
.L_1873:
        /*0148*/ 	.byte	0x04, 0x36
        /*014a*/ 	.short	(.L_1875 - .L_1874)
.L_1874:
        /*014c*/ 	.word	0x00000008
.L_1875:


//--------------------- .nv.info._ZN4vllm15rms_norm_kernelIN3c104HalfELi2ELi2EEEvPT_PKS3_lllllS6_fii --------------------------
	.section	.nv.info._ZN4vllm15rms_norm_kernelIN3c104HalfELi2ELi2EEEvPT_PKS3_lllllS6_fii,"",@"SHT_CUDA_INFO"
	.sectionflags	@""
	.align	4


	//----- nvinfo : EIATTR_CUDA_API_VERSION
	.align		4
        /*0000*/ 	.byte	0x04, 0x37
        /*0002*/ 	.short	(.L_1877 - .L_1876)
.L_1876:
        /*0004*/ 	.word	0x00000082


	//----- nvinfo : EIATTR_KPARAM_INFO
	.align		4
.L_1877:
        /*0008*/ 	.byte	0x04, 0x17
        /*000a*/ 	.short	(.L_1879 - .L_1878)
.L_1878:
        /*000c*/ 	.word	0x00000000
        /*0010*/ 	.short	0x000a
        /*0012*/ 	.short	0x0048
        /*0014*/ 	.byte	0x00, 0xf0, 0x11, 0x00


	//----- nvinfo : EIATTR_KPARAM_INFO
	.align		4
.L_1879:
        /*0018*/ 	.byte	0x04, 0x17
        /*001a*/ 	.short	(.L_1881 - .L_1880)
.L_1880:
        /*001c*/ 	.word	0x00000000
        /*0020*/ 	.short	0x0009
        /*0022*/ 	.short	0x0044
        /*0024*/ 	.byte	0x00, 0xf0, 0x11, 0x00


	//----- nvinfo : EIATTR_KPARAM_INFO
	.align		4
.L_1881:
        /*0028*/ 	.byte	0x04, 0x17
        /*002a*/ 	.short	(.L_1883 - .L_1882)
.L_1882:
        /*002c*/ 	.word	0x00000000
        /*0030*/ 	.short	0x0008
        /*0032*/ 	.short	0x0040
        /*0034*/ 	.byte	0x00, 0xf0, 0x11, 0x00


	//----- nvinfo : EIATTR_KPARAM_INFO
	.align		4
.L_1883:
        /*0038*/ 	.byte	0x04, 0x17
        /*003a*/ 	.short	(.L_1885 - .L_1884)
.L_1884:
        /*003c*/ 	.word	0x00000000
        /*0040*/ 	.short	0x0007
        /*0042*/ 	.short	0x0038
        /*0044*/ 	.byte	0x00, 0xf5, 0x21, 0x00


	//----- nvinfo : EIATTR_KPARAM_INFO
	.align		4
.L_1885:
        /*0048*/ 	.byte	0x04, 0x17
        /*004a*/ 	.short	(.L_1887 - .L_1886)
.L_1886:
        /*004c*/ 	.word	0x00000000
        /*0050*/ 	.short	0x0006
        /*0052*/ 	.short	0x0030
        /*0054*/ 	.byte	0x00, 0xf0, 0x21, 0x00


	//----- nvinfo : EIATTR_KPARAM_INFO
	.align		4
.L_1887:
        /*0058*/ 	.byte	0x04, 0x17
        /*005a*/ 	.short	(.L_1889 - .L_1888)
.L_1888:
        /*005c*/ 	.word	0x00000000
        /*0060*/ 	.short	0x0005
        /*0062*/ 	.short	0x0028
        /*0064*/ 	.byte	0x00, 0xf0, 0x21, 0x00


	//----- nvinfo : EIATTR_KPARAM_INFO
	.align		4
.L_1889:
        /*0068*/ 	.byte	0x04, 0x17
        /*006a*/ 	.short	(.L_1891 - .L_1890)
.L_1890:
        /*006c*/ 	.word	0x00000000
        /*0070*/ 	.short	0x0004
        /*0072*/ 	.short	0x0020
        /*0074*/ 	.byte	0x00, 0xf0, 0x21, 0x00


	//----- nvinfo : EIATTR_KPARAM_INFO
	.align		4
.L_1891:
        /*0078*/ 	.byte	0x04, 0x17
        /*007a*/ 	.short	(.L_1893 - .L_1892)
.L_1892:
        /*007c*/ 	.word	0x00000000
        /*0080*/ 	.short	0x0003
        /*0082*/ 	.short	0x0018
        /*0084*/ 	.byte	0x00, 0xf0, 0x21, 0x00


	//----- nvinfo : EIATTR_KPARAM_INFO
	.align		4
.L_1893:
        /*0088*/ 	.byte	0x04, 0x17
        /*008a*/ 	.short	(.L_1895 - .L_1894)
.L_1894:
        /*008c*/ 	.word	0x00000000
        /*0090*/ 	.short	0x0002
        /*0092*/ 	.short	0x0010
        /*0094*/ 	.byte	0x00, 0xf0, 0x21, 0x00


	//----- nvinfo : EIATTR_KPARAM_INFO
	.align		4
.L_1895:
        /*0098*/ 	.byte	0x04, 0x17
        /*009a*/ 	.short	(.L_1897 - .L_1896)
.L_1896:
        /*009c*/ 	.word	0x00000000
        /*00a0*/ 	.short	0x0001
        /*00a2*/ 	.short	0x0008
        /*00a4*/ 	.byte	0x00, 0xf5, 0x21, 0x00


	//----- nvinfo : EIATTR_KPARAM_INFO
	.align		4
.L_1897:
        /*00a8*/ 	.byte	0x04, 0x17
        /*00aa*/ 	.short	(.L_1899 - .L_1898)
.L_1898:
        /*00ac*/ 	.word	0x00000000
        /*00b0*/ 	.short	0x0000
        /*00b2*/ 	.short	0x0000
        /*00b4*/ 	.byte	0x00, 0xf5, 0x21, 0x00


	//----- nvinfo : EIATTR_SPARSE_MMA_MASK
	.align		4
.L_1899:
        /*00b8*/ 	.byte	0x03, 0x50
        /*00ba*/ 	.short	0x0000


	//----- nvinfo : EIATTR_MAXREG_COUNT
	.align		4
        /*00bc*/ 	.byte	0x03, 0x1b
        /*00be*/ 	.short	0x00ff


	//----- nvinfo : EIATTR_NUM_BARRIERS
	.align		4
        /*00c0*/ 	.byte	0x02, 0x4c
        /*00c2*/ 	.byte	0x01
	.zero		1


	//----- nvinfo : EIATTR_MERCURY_ISA_VERSION
	.align		4
        /*00c4*/ 	.byte	0x03, 0x5f
        /*00c6*/ 	.short	0x0101


	//----- nvinfo : EIATTR_COOP_GROUP_MASK_REGIDS
	.align		4
        /*00c8*/ 	.byte	0x04, 0x29
        /*00ca*/ 	.short	(.L_1901 - .L_1900)


	//   ....[0]....
.L_1900:
        /*00cc*/ 	.word	0xffffffff


	//   ....[1]....
        /*00d0*/ 	.word	0xffffffff


	//   ....[2]....
        /*00d4*/ 	.word	0xffffffff


	//   ....[3]....
        /*00d8*/ 	.word	0xffffffff


	//   ....[4]....
        /*00dc*/ 	.word	0xffffffff


	//   ....[5]....
        /*00e0*/ 	.word	0xffffffff


	//   ....[6]....
        /*00e4*/ 	.word	0xffffffff


	//   ....[7]....
        /*00e8*/ 	.word	0xffffffff


	//   ....[8]....
        /*00ec*/ 	.word	0xffffffff


	//   ....[9]....
        /*00f0*/ 	.word	0xffffffff


	//----- nvinfo : EIATTR_COOP_GROUP_INSTR_OFFSETS
	.align		4
.L_1901:
        /*00f4*/ 	.byte	0x04, 0x28
        /*00f6*/ 	.short	(.L_1903 - .L_1902)


	//   ....[0]....
.L_1902:
        /*00f8*/ 	.word	0x000012f0


	//   ....[1]....
        /*00fc*/ 	.word	0x00001320


	//   ....[2]....
        /*0100*/ 	.word	0x00001390


	//   ....[3]....
        /*0104*/ 	.word	0x000013e0


	//   ....[4]....
        /*0108*/ 	.word	0x00001400


	//   ....[5]....
        /*010c*/ 	.word	0x000017a0


	//   ....[6]....
        /*0110*/ 	.word	0x000017f0


	//   ....[7]....
        /*0114*/ 	.word	0x00001840


	//   ....[8]....
        /*0118*/ 	.word	0x00001880


	//   ....[9]....
        /*011c*/ 	.word	0x000018a0


	//----- nvinfo : EIATTR_VRC_CTA_INIT_COUNT
	.align		4
.L_1903:
        /*0120*/ 	.byte	0x02, 0x4a
	.zero		1
	.zero		1


	//----- nvinfo : EIATTR_EXIT_INSTR_OFFSETS
	.align		4
        /*0124*/ 	.byte	0x04, 0x1c
        /*0126*/ 	.short	(.L_1905 - .L_1904)


	//   ....[0]....
.L_1904:
        /*0128*/ 	.word	0x00001e70


	//   ....[1]....
        /*012c*/ 	.word	0x000022c0


	//   ....[2]....
        /*0130*/ 	.word	0x00002840


	//----- nvinfo : EIATTR_CRS_STACK_SIZE
	.align		4
.L_1905:
        /*0134*/ 	.byte	0x04, 0x1e
        /*0136*/ 	.short	(.L_1907 - .L_1906)
.L_1906:
        /*0138*/ 	.word	0x00000000


	//----- nvinfo : EIATTR_CBANK_PARAM_SIZE
	.align		4
.L_1907:
        /*013c*/ 	.byte	0x03, 0x19
        /*013e*/ 	.short	0x004c


	//----- nvinfo : EIATTR_PARAM_CBANK
	.align		4
        /*0140*/ 	.byte	0x04, 0x0a
        /*0142*/ 	.short	(.L_1909 - .L_1908)
	.align		4
.L_1908:
        /*0144*/ 	.word	index@(.nv.constant0._ZN4vllm15rms_norm_kernelIN3c104HalfELi2ELi2EEEvPT_PKS3_lllllS6_fii)
        /*0148*/ 	.short	0x0380
        /*014a*/ 	.short	0x004c


	//----- nvinfo : EIATTR_SW_WAR
	.align		4
.L_1909:
        /*014c*/ 	.byte	0x04, 0x36
        /*014e*/ 	.short	(.L_1911 - .L_1910)
.L_1910:
        /*0150*/ 	.word	0x00000008
.L_1911:


//--------------------- .nv.info._ZN4vllm15rms_norm_kernelIN3c104HalfELi4ELi2EEEvPT_PKS3_lllllS6_fii --------------------------
	.section	.nv.info._ZN4vllm15rms_norm_kernelIN3c104HalfELi4ELi2EEEvPT_PKS3_lllllS6_fii,"",@"SHT_CUDA_INFO"
	.sectionflags	@""
	.align	4


	//----- nvinfo : EIATTR_CUDA_API_VERSION
	.align		4
        /*0000*/ 	.byte	0x04, 0x37
        /*0002*/ 	.short	(.L_1913 - .L_1912)
.L_1912:
        /*0004*/ 	.word	0x00000082


	//----- nvinfo : EIATTR_KPARAM_INFO
	.align		4
.L_1913:
        /*0008*/ 	.byte	0x04, 0x17
        /*000a*/ 	.short	(.L_1915 - .L_1914)
.L_1914:
        /*000c*/ 	.word	0x00000000
        /*0010*/ 	.short	0x000a
        /*0012*/ 	.short	0x0048
        /*0014*/ 	.byte	0x00, 0xf0, 0x11, 0x00


	//----- nvinfo : EIATTR_KPARAM_INFO
	.align		4
.L_1915:
        /*0018*/ 	.byte	0x04, 0x17
        /*001a*/ 	.short	(.L_1917 - .L_1916)
.L_1916:
        /*001c*/ 	.word	0x00000000
        /*0020*/ 	.short	0x0009
        /*0022*/ 	.short	0x0044
        /*0024*/ 	.byte	0x00, 0xf0, 0x11, 0x00


	//----- nvinfo : EIATTR_KPARAM_INFO
	.align		4
.L_1917:
        /*0028*/ 	.byte	0x04, 0x17
        /*002a*/ 	.short	(.L_1919 - .L_1918)
.L_1918:
        /*002c*/ 	.word	0x00000000
        /*0030*/ 	.short	0x0008
        /*0032*/ 	.short	0x0040
        /*0034*/ 	.byte	0x00, 0xf0, 0x11, 0x00


	//----- nvinfo : EIATTR_KPARAM_INFO
	.align		4
.L_1919:
        /*0038*/ 	.byte	0x04, 0x17
        /*003a*/ 	.short	(.L_1921 - .L_1920)
.L_1920:
        /*003c*/ 	.word	0x00000000
        /*0040*/ 	.short	0x0007
        /*0042*/ 	.short	0x0038
        /*0044*/ 	.byte	0x00, 0xf5, 0x21, 0x00


	//----- nvinfo : EIATTR_KPARAM_INFO
	.align		4
.L_1921:
        /*0048*/ 	.byte	0x04, 0x17
        /*004a*/ 	.short	(.L_1923 - .L_1922)
.L_1922:
        /*004c*/ 	.word	0x00000000
        /*0050*/ 	.short	0x0006
        /*0052*/ 	.short	0x0030
        /*0054*/ 	.byte	0x00, 0xf0, 0x21, 0x00


	//----- nvinfo : EIATTR_KPARAM_INFO
	.align		4
.L_1923:
        /*0058*/ 	.byte	0x04, 0x17
        /*005a*/ 	.short	(.L_1925 - .L_1924)
.L_1924:
        /*005c*/ 	.word	0x00000000
        /*0060*/ 	.short	0x0005
        /*0062*/ 	.short	0x0028
        /*0064*/ 	.byte	0x00, 0xf0, 0x21, 0x00


	//----- nvinfo : EIATTR_KPARAM_INFO
	.align		4
.L_1925:
        /*0068*/ 	.byte	0x04, 0x17
        /*006a*/ 	.short	(.L_1927 - .L_1926)
.L_1926:
        /*006c*/ 	.word	0x00000000
        /*0070*/ 	.short	0x0004
        /*0072*/ 	.short	0x0020
        /*0074*/ 	.byte	0x00, 0xf0, 0x21, 0x00


	//----- nvinfo : EIATTR_KPARAM_INFO
	.align		4
.L_1927:
        /*0078*/ 	.byte	0x04, 0x17
        /*007a*/ 	.short	(.L_1929 - .L_1928)
.L_1928:
        /*007c*/ 	.word	0x00000000
        /*0080*/ 	.short	0x0003
        /*0082*/ 	.short	0x0018
        /*0084*/ 	.byte	0x00, 0xf0, 0x21, 0x00


	//----- nvinfo : EIATTR_KPARAM_INFO
	.align		4
.L_1929:
        /*0088*/ 	.byte	0x04, 0x17
        /*008a*/ 	.short	(.L_1931 - .L_1930)
.L_1930:
        /*008c*/ 	.word	0x00000000
        /*0090*/ 	.short	0x0002
        /*0092*/ 	.short	0x0010
        /*0094*/ 	.byte	0x00, 0xf0, 0x21, 0x00


	//----- nvinfo : EIATTR_KPARAM_INFO
	.align		4
.L_1931:
        /*0098*/ 	.byte	0x04, 0x17
        /*009a*/ 	.short	(.L_1933 - .L_1932)
.L_1932:
        /*009c*/ 	.word	0x00000000
        /*00a0*/ 	.short	0x0001
        /*00a2*/ 	.short	0x0008
        /*00a4*/ 	.byte	0x00, 0xf5, 0x21, 0x00


	//----- nvinfo : EIATTR_KPARAM_INFO
	.align		4
.L_1933:
        /*00a8*/ 	.byte	0x04, 0x17
        /*00aa*/ 	.short	(.L_1935 - .L_1934)
.L_1934:
        /*00ac*/ 	.word	0x00000000
        /*00b0*/ 	.short	0x0000
        /*00b2*/ 	.short	0x0000
        /*00b4*/ 	.byte	0x00, 0xf5, 0x21, 0x00


	//----- nvinfo : EIATTR_SPARSE_MMA_MASK
	.align		4
.L_1935:
        /*00b8*/ 	.byte	0x03, 0x50
        /*00ba*/ 	.short	0x0000


	//----- nvinfo : EIATTR_MAXREG_COUNT
	.align		4
        /*00bc*/ 	.byte	0x03, 0x1b
        /*00be*/ 	.short	0x00ff


	//----- nvinfo : EIATTR_NUM_BARRIERS
	.align		4
        /*00c0*/ 	.byte	0x02, 0x4c
        /*00c2*/ 	.byte	0x01
	.zero		1


	//----- nvinfo : EIATTR_MERCURY_ISA_VERSION
	.align		4
        /*00c4*/ 	.byte	0x03, 0x5f
        /*00c6*/ 	.short	0x0101


	//----- nvinfo : EIATTR_COOP_GROUP_MASK_REGIDS
	.align		4
        /*00c8*/ 	.byte	0x04, 0x29
        /*00ca*/ 	.short	(.L_1937 - .L_1936)


	//   ....[0]....
.L_1936:
        /*00cc*/ 	.word	0xffffffff


	//   ....[1]....
        /*00d0*/ 	.word	0xffffffff


	//   ....[2]....
        /*00d4*/ 	.word	0xffffffff


	//   ....[3]....
        /*00d8*/ 	.word	0xffffffff


	//   ....[4]....
        /*00dc*/ 	.word	0xffffffff


	//   ....[5]....
        /*00e0*/ 	.word	0xffffffff


	//   ....[6]....
        /*00e4*/ 	.word	0xffffffff


	//   ....[7]....
        /*00e8*/ 	.word	0xffffffff


	//   ....[8]....
        /*00ec*/ 	.word	0xffffffff


	//   ....[9]....
        /*00f0*/ 	.word	0xffffffff


	//----- nvinfo : EIATTR_COOP_GROUP_INSTR_OFFSETS
	.align		4
.L_1937:
        /*00f4*/ 	.byte	0x04, 0x28
        /*00f6*/ 	.short	(.L_1939 - .L_1938)


	//   ....[0]....
.L_1938:
        /*00f8*/ 	.word	0x000016c0


	//   ....[1]....
        /*00fc*/ 	.word	0x000016f0


	//   ....[2]....
        /*0100*/ 	.word	0x00001770


	//   ....[3]....
        /*0104*/ 	.word	0x000017b0


	//   ....[4]....
        /*0108*/ 	.word	0x000017d0


	//   ....[5]....
        /*010c*/ 	.word	0x00001b70


	//   ....[6]....
        /*0110*/ 	.word	0x00001bd0


	//   ....[7]....
        /*0114*/ 	.word	0x00001c20


	//   ....[8]....
        /*0118*/ 	.word	0x00001c50


	//   ....[9]....
        /*011c*/ 	.word	0x00001c70


	//----- nvinfo : EIATTR_VRC_CTA_INIT_COUNT
	.align		4
.L_1939:
        /*0120*/ 	.byte	0x02, 0x4a
	.zero		1
	.zero		1


	//----- nvinfo : EIATTR_EXIT_INSTR_OFFSETS
	.align		4
        /*0124*/ 	.byte	0x04, 0x1c
        /*0126*/ 	.short	(.L_1941 - .L_1940)


	//   ....[0]....
.L_1940:
        /*0128*/ 	.word	0x00002250


	//   ....[1]....
        /*012c*/ 	.word	0x00002770


	//   ....[2]....
        /*0130*/ 	.word	0x00003030


	//----- nvinfo : EIATTR_CRS_STACK_SIZE
	.align		4
.L_1941:
        /*0134*/ 	.byte	0x04, 0x1e
        /*0136*/ 	.short	(.L_1943 - .L_1942)
.L_1942:
        /*0138*/ 	.word	0x00000000


	//----- nvinfo : EIATTR_CBANK_PARAM_SIZE
	.align		4
.L_1943:
        /*013c*/ 	.byte	0x03, 0x19
        /*013e*/ 	.short	0x004c


	//----- nvinfo : EIATTR_PARAM_CBANK
	.align		4
        /*0140*/ 	.byte	0x04, 0x0a
        /*0142*/ 	.short	(.L_1945 - .L_1944)
	.align		4
.L_1944:
        /*0144*/ 	.word	index@(.nv.constant0._ZN4vllm15rms_norm_kernelIN3c104HalfELi4ELi2EEEvPT_PKS3_lllllS6_fii)
        /*0148*/ 	.short	0x0380
        /*014a*/ 	.short	0x004c


	//----- nvinfo : EIATTR_SW_WAR
	.align		4
.L_1945:
        /*014c*/ 	.byte	0x04, 0x36
        /*014e*/ 	.short	(.L_1947 - .L_1946)
.L_1946:
        /*0150*/ 	.word	0x00000008
.L_1947:


//--------------------- .nv.info._ZN4vllm15rms_norm_kernelIN3c104HalfELi8ELi2EEEvPT_PKS3_lllllS6_fii --------------------------
	.section	.nv.info._ZN4vllm15rms_norm_kernelIN3c104HalfELi8ELi2EEEvPT_PKS3_lllllS6_fii,"",@"SHT_CUDA_INFO"
	.sectionflags	@""
	.align	4


	//----- nvinfo : EIATTR_CUDA_API_VERSION
	.align		4
        /*0000*/ 	.byte	0x04, 0x37
        /*0002*/ 	.short	(.L_1949 - .L_1948)
.L_1948:
        /*0004*/ 	.word	0x00000082


	//----- nvinfo : EIATTR_KPARAM_INFO
	.align		4
.L_1949:
        /*0008*/ 	.byte	0x04, 0x17
        /*000a*/ 	.short	(.L_1951 - .L_1950)
.L_1950:
        /*000c*/ 	.word	0x00000000
        /*0010*/ 	.short	0x000a
        /*0012*/ 	.short	0x0048
        /*0014*/ 	.byte	0x00, 0xf0, 0x11, 0x00


	//----- nvinfo : EIATTR_KPARAM_INFO
	.align		4
.L_1951:
        /*0018*/ 	.byte	0x04, 0x17
        /*001a*/ 	.short	(.L_1953 - .L_1952)
.L_1952:
        /*001c*/ 	.word	0x00000000
        /*0020*/ 	.short	0x0009
        /*0022*/ 	.short	0x0044
        /*0024*/ 	.byte	0x00, 0xf0, 0x11, 0x00


	//----- nvinfo : EIATTR_KPARAM_INFO
	.align		4
.L_1953:
        /*0028*/ 	.byte	0x04, 0x17
        /*002a*/ 	.short	(.L_1955 - .L_1954)
.L_1954:
        /*002c*/ 	.word	0x00000000
        /*0030*/ 	.short	0x0008
        /*0032*/ 	.short	0x0040
        /*0034*/ 	.byte	0x00, 0xf0, 0x11, 0x00


	//----- nvinfo : EIATTR_KPARAM_INFO
	.align		4
.L_1955:
        /*0038*/ 	.byte	0x04, 0x17
        /*003a*/ 	.short	(.L_1957 - .L_1956)
.L_1956:
        /*003c*/ 	.word	0x00000000
        /*0040*/ 	.short	0x0007
        /*0042*/ 	.short	0x0038
        /*0044*/ 	.byte	0x00, 0xf5, 0x21, 0x00


	//----- nvinfo : EIATTR_KPARAM_INFO
	.align		4
.L_1957:
        /*0048*/ 	.byte	0x04, 0x17
        /*004a*/ 	.short	(.L_1959 - .L_1958)
.L_1958:
        /*004c*/ 	.word	0x00000000
        /*0050*/ 	.short	0x0006
        /*0052*/ 	.short	0x0030
        /*0054*/ 	.byte	0x00, 0xf0, 0x21, 0x00


	//----- nvinfo : EIATTR_KPARAM_INFO
	.align		4
.L_1959:
        /*0058*/ 	.byte	0x04, 0x17
        /*005a*/ 	.short	(.L_1961 - .L_1960)
.L_1960:
        /*005c*/ 	.word	0x00000000
        /*0060*/ 	.short	0x0005
        /*0062*/ 	.short	0x0028
        /*0064*/ 	.byte	0x00, 0xf0, 0x21, 0x00


	//----- nvinfo : EIATTR_KPARAM_INFO
	.align		4
.L_1961:
        /*0068*/ 	.byte	0x04, 0x17
        /*006a*/ 	.short	(.L_1963 - .L_1962)
.L_1962:
        /*006c*/ 	.word	0x00000000
        /*0070*/ 	.short	0x0004
        /*0072*/ 	.short	0x0020
        /*0074*/ 	.byte	0x00, 0xf0, 0x21, 0x00


	//----- nvinfo : EIATTR_KPARAM_INFO
	.align		4
.L_1963:
        /*0078*/ 	.byte	0x04, 0x17
        /*007a*/ 	.short	(.L_1965 - .L_1964)
.L_1964:
        /*007c*/ 	.word	0x00000000
        /*0080*/ 	.short	0x0003
        /*0082*/ 	.short	0x0018
        /*0084*/ 	.byte	0x00, 0xf0, 0x21, 0x00


	//----- nvinfo : EIATTR_KPARAM_INFO
	.align		4
.L_1965:
        /*0088*/ 	.byte	0x04, 0x17
        /*008a*/ 	.short	(.L_1967 - .L_1966)
.L_1966:
        /*008c*/ 	.word	0x00000000
        /*0090*/ 	.short	0x0002
        /*0092*/ 	.short	0x0010
        /*0094*/ 	.byte	0x00, 0xf0, 0x21, 0x00


	//----- nvinfo : EIATTR_KPARAM_INFO
	.align		4
.L_1967:
        /*0098*/ 	.byte	0x04, 0x17
        /*009a*/ 	.short	(.L_1969 - .L_1968)
.L_1968:
        /*009c*/ 	.word	0x00000000
        /*00a0*/ 	.short	0x0001
        /*00a2*/ 	.short	0x0008
        /*00a4*/ 	.byte	0x00, 0xf5, 0x21, 0x00


	//----- nvinfo : EIATTR_KPARAM_INFO
	.align		4
.L_1969:
        /*00a8*/ 	.byte	0x04, 0x17
        /*00aa*/ 	.short	(.L_1971 - .L_1970)
.L_1970:
        /*00ac*/ 	.word	0x00000000
        /*00b0*/ 	.short	0x0000
        /*00b2*/ 	.short	0x0000
        /*00b4*/ 	.byte	0x00, 0xf5, 0x21, 0x00


	//----- nvinfo : EIATTR_SPARSE_MMA_MASK
	.align		4
.L_1971:
        /*00b8*/ 	.byte	0x03, 0x50
        /*00ba*/ 	.short	0x0000


	//----- nvinfo : EIATTR_MAXREG_COUNT
	.align		4
        /*00bc*/ 	.byte	0x03, 0x1b
        /*00be*/ 	.short	0x00ff


	//----- nvinfo : EIATTR_NUM_BARRIERS
	.align		4
        /*00c0*/ 	.byte	0x02, 0x4c
        /*00c2*/ 	.byte	0x01
	.zero		1


	//----- nvinfo : EIATTR_MERCURY_ISA_VERSION
	.align		4
        /*00c4*/ 	.byte	0x03, 0x5f
        /*00c6*/ 	.short	0x0101


	//----- nvinfo : EIATTR_COOP_GROUP_MASK_REGIDS
	.align		4
        /*00c8*/ 	.byte	0x04, 0x29
        /*00ca*/ 	.short	(.L_1973 - .L_1972)


	//   ....[0]....
.L_1972:
        /*00cc*/ 	.word	0xffffffff


	//   ....[1]....
        /*00d0*/ 	.word	0xffffffff


	//   ....[2]....
        /*00d4*/ 	.word	0xffffffff


	//   ....[3]....
        /*00d8*/ 	.word	0xffffffff


	//   ....[4]....
        /*00dc*/ 	.word	0xffffffff


	//   ....[5]....
        /*00e0*/ 	.word	0xffffffff


	//   ....[6]....
        /*00e4*/ 	.word	0xffffffff


	//   ....[7]....
        /*00e8*/ 	.word	0xffffffff


	//   ....[8]....
        /*00ec*/ 	.word	0xffffffff


	//   ....[9]....
        /*00f0*/ 	.word	0xffffffff


	//----- nvinfo : EIATTR_COOP_GROUP_INSTR_OFFSETS
	.align		4
.L_1973:
        /*00f4*/ 	.byte	0x04, 0x28
        /*00f6*/ 	.short	(.L_1975 - .L_1974)


	//   ....[0]....
.L_1974:
        /*00f8*/ 	.word	0x00001d00


	//   ....[1]....
        /*00fc*/ 	.word	0x00001d30


	//   ....[2]....
        /*0100*/ 	.word	0x00001da0


	//   ....[3]....
        /*0104*/ 	.word	0x00001df0


	//   ....[4]....
        /*0108*/ 	.word	0x00001e10


	//   ....[5]....
        /*010c*/ 	.word	0x000021b0


	//   ....[6]....
        /*0110*/ 	.word	0x00002200


	//   ....[7]....
        /*0114*/ 	.word	0x00002250


	//   ....[8]....
        /*0118*/ 	.word	0x00002290


	//   ....[9]....
        /*011c*/ 	.word	0x000022b0


	//----- nvinfo : EIATTR_VRC_CTA_INIT_COUNT
	.align		4
.L_1975:
        /*0120*/ 	.byte	0x02, 0x4a
	.zero		1
	.zero		1


	//----- nvinfo : EIATTR_EXIT_INSTR_OFFSETS
	.align		4
        /*0124*/ 	.byte	0x04, 0x1c
        /*0126*/ 	.short	(.L_1977 - .L_1976)


	//   ....[0]....
.L_1976:
        /*0128*/ 	.word	0x00002890


	//   ....[1]....
        /*012c*/ 	.word	0x00002f50


	//   ....[2]....
        /*0130*/ 	.word	0x00003e90


	//----- nvinfo : EIATTR_CRS_STACK_SIZE
	.align		4
.L_1977:
        /*0134*/ 	.byte	0x04, 0x1e
        /*0136*/ 	.short	(.L_1979 - .L_1978)
.L_1978:
        /*0138*/ 	.word	0x00000000


	//----- nvinfo : EIATTR_CBANK_PARAM_SIZE
	.align		4
.L_1979:
        /*013c*/ 	.byte	0x03, 0x19
        /*013e*/ 	.short	0x004c


	//----- nvinfo : EIATTR_PARAM_CBANK
	.align		4
        /*0140*/ 	.byte	0x04, 0x0a
        /*0142*/ 	.short	(.L_1981 - .L_1980)
	.align		4
.L_1980:
        /*0144*/ 	.word	index@(.nv.constant0._ZN4vllm15rms_norm_kernelIN3c104HalfELi8ELi2EEEvPT_PKS3_lllllS6_fii)
        /*0148*/ 	.short	0x0380
        /*014a*/ 	.short	0x004c


	//----- nvinfo : EIATTR_SW_WAR
	.align		4
.L_1981:
        /*014c*/ 	.byte	0x04, 0x36
        /*014e*/ 	.short	(.L_1983 - .L_1982)
.L_1982:
        /*0150*/ 	.word	0x00000008
.L_1983:


//--------------------- .nv.info._ZN4vllm15rms_norm_kernelIN3c104HalfELi16ELi2EEEvPT_PKS3_lllllS6_fii --------------------------
	.section	.nv.info._ZN4vllm15rms_norm_kernelIN3c104HalfELi16ELi2EEEvPT_PKS3_lllllS6_fii,"",@"SHT_CUDA_INFO"
	.sectionflags	@""
	.align	4


	//----- nvinfo : EIATTR_CUDA_API_VERSION
	.align		4
        /*0000*/ 	.byte	0x04, 0x37
        /*0002*/ 	.short	(.L_1985 - .L_1984)
.L_1984:
        /*0004*/ 	.word	0x00000082


	//----- nvinfo : EIATTR_KPARAM_INFO
	.align		4
.L_1985:
        /*0008*/ 	.byte	0x04, 0x17
        /*000a*/ 	.short	(.L_1987 - .L_1986)
.L_1986:
        /*000c*/ 	.word	0x00000000
        /*0010*/ 	.short	0x000a
        /*0012*/ 	.short	0x0048
        /*0014*/ 	.byte	0x00, 0xf0, 0x11, 0x00


	//----- nvinfo : EIATTR_KPARAM_INFO
	.align		4
.L_1987:
        /*0018*/ 	.byte	0x04, 0x17
        /*001a*/ 	.short	(.L_1989 - .L_1988)
.L_1988:
        /*001c*/ 	.word	0x00000000
        /*0020*/ 	.short	0x0009
        /*0022*/ 	.short	0x0044
        /*0024*/ 	.byte	0x00, 0xf0, 0x11, 0x00


	//----- nvinfo : EIATTR_KPARAM_INFO
	.align		4
.L_1989:
        /*0028*/ 	.byte	0x04, 0x17
        /*002a*/ 	.short	(.L_1991 - .L_1990)
.L_1990:
        /*002c*/ 	.word	0x00000000
        /*0030*/ 	.short	0x0008
        /*0032*/ 	.short	0x0040
        /*0034*/ 	.byte	0x00, 0xf0, 0x11, 0x00


	//----- nvinfo : EIATTR_KPARAM_INFO
	.align		4
.L_1991:
        /*0038*/ 	.byte	0x04, 0x17
        /*003a*/ 	.short	(.L_1993 - .L_1992)
.L_1992:
        /*003c*/ 	.word	0x00000000
        /*0040*/ 	.short	0x0007
        /*0042*/ 	.short	0x0038
        /*0044*/ 	.byte	0x00, 0xf5, 0x21, 0x00


	//----- nvinfo : EIATTR_KPARAM_INFO
	.align		4
.L_1993:
        /*0048*/ 	.byte	0x04, 0x17
        /*004a*/ 	.short	(.L_1995 - .L_1994)
.L_1994:
        /*004c*/ 	.word	0x00000000
        /*0050*/ 	.short	0x0006
        /*0052*/ 	.short	0x0030
        /*0054*/ 	.byte	0x00, 0xf0, 0x21, 0x00


	//----- nvinfo : EIATTR_KPARAM_INFO
	.align		4
.L_1995:
        /*0058*/ 	.byte	0x04, 0x17
        /*005a*/ 	.short	(.L_1997 - .L_1996)
.L_1996:
        /*005c*/ 	.word	0x00000000
        /*0060*/ 	.short	0x0005
        /*0062*/ 	.short	0x0028
        /*0064*/ 	.byte	0x00, 0xf0, 0x21, 0x00


	//----- nvinfo : EIATTR_KPARAM_INFO
	.align		4
.L_1997:
        /*0068*/ 	.byte	0x04, 0x17
        /*006a*/ 	.short	(.L_1999 - .L_1998)
.L_1998:
        /*006c*/ 	.word	0x00000000
        /*0070*/ 	.short	0x0004
        /*0072*/ 	.short	0x0020
        /*0074*/ 	.byte	0x00, 0xf0, 0x21, 0x00


	//----- nvinfo : EIATTR_KPARAM_INFO
	.align		4
.L_1999:
        /*0078*/ 	.byte	0x04, 0x17
        /*007a*/ 	.short	(.L_2001 - .L_2000)
.L_2000:
        /*007c*/ 	.word	0x00000000
        /*0080*/ 	.short	0x0003
        /*0082*/ 	.short	0x0018
        /*0084*/ 	.byte	0x00, 0xf0, 0x21, 0x00


	//----- nvinfo : EIATTR_KPARAM_INFO
	.align		4
.L_2001:
        /*0088*/ 	.byte	0x04, 0x17
        /*008a*/ 	.short	(.L_2003 - .L_2002)
.L_2002:
        /*008c*/ 	.word	0x00000000
        /*0090*/ 	.short	0x0002
        /*0092*/ 	.short	0x0010
        /*0094*/ 	.byte	0x00, 0xf0, 0x21, 0x00


	//----- nvinfo : EIATTR_KPARAM_INFO
	.align		4
.L_2003:
        /*0098*/ 	.byte	0x04, 0x17
        /*009a*/ 	.short	(.L_2005 - .L_2004)
.L_2004:
        /*009c*/ 	.word	0x00000000
        /*00a0*/ 	.short	0x0001
        /*00a2*/ 	.short	0x0008
        /*00a4*/ 	.byte	0x00, 0xf5, 0x21, 0x00


	//----- nvinfo : EIATTR_KPARAM_INFO
	.align		4
.L_2005:
        /*00a8*/ 	.byte	0x04, 0x17
        /*00aa*/ 	.short	(.L_2007 - .L_2006)
.L_2006:
        /*00ac*/ 	.word	0x00000000
        /*00b0*/ 	.short	0x0000
        /*00b2*/ 	.short	0x0000
        /*00b4*/ 	.byte	0x00, 0xf5, 0x21, 0x00


	//----- nvinfo : EIATTR_SPARSE_MMA_MASK
	.align		4
.L_2007:
        /*00b8*/ 	.byte	0x03, 0x50
        /*00ba*/ 	.short	0x0000


	//----- nvinfo : EIATTR_MAXREG_COUNT
	.align		4
        /*00bc*/ 	.byte	0x03, 0x1b
        /*00be*/ 	.short	0x00ff


	//----- nvinfo : EIATTR_NUM_BARRIERS
	.align		4
        /*00c0*/ 	.byte	0x02, 0x4c
        /*00c2*/ 	.byte	0x01
	.zero		1


	//----- nvinfo : EIATTR_MERCURY_ISA_VERSION
	.align		4
        /*00c4*/ 	.byte	0x03, 0x5f
        /*00c6*/ 	.short	0x0101


	//----- nvinfo : EIATTR_COOP_GROUP_MASK_REGIDS
	.align		4
        /*00c8*/ 	.byte	0x04, 0x29
        /*00ca*/ 	.short	(.L_2009 - .L_2008)


	//   ....[0]....
.L_2008:
        /*00cc*/ 	.word	0xffffffff


	//   ....[1]....
        /*00d0*/ 	.word	0xffffffff


	//   ....[2]....
        /*00d4*/ 	.word	0xffffffff


	//   ....[3]....
        /*00d8*/ 	.word	0xffffffff


	//   ....[4]....
        /*00dc*/ 	.word	0xffffffff


	//   ....[5]....
        /*00e0*/ 	.word	0xffffffff


	//   ....[6]....
        /*00e4*/ 	.word	0xffffffff


	//   ....[7]....
        /*00e8*/ 	.word	0xffffffff


	//   ....[8]....
        /*00ec*/ 	.word	0xffffffff


	//   ....[9]....
        /*00f0*/ 	.word	0xffffffff


	//----- nvinfo : EIATTR_COOP_GROUP_INSTR_OFFSETS
	.align		4
.L_2009:
        /*00f4*/ 	.byte	0x04, 0x28
        /*00f6*/ 	.short	(.L_2011 - .L_2010)


	//   ....[0]....
.L_2010:
        /*00f8*/ 	.word	0x00001d10


	//   ....[1]....
        /*00fc*/ 	.word	0x00001d40


	//   ....[2]....
        /*0100*/ 	.word	0x00001dc0


	//   ....[3]....
        /*0104*/ 	.word	0x00001e00


	//   ....[4]....
        /*0108*/ 	.word	0x00001e20


	//   ....[5]....
        /*010c*/ 	.word	0x000021c0


	//   ....[6]....
        /*0110*/ 	.word	0x00002220


	//   ....[7]....
        /*0114*/ 	.word	0x00002270


	//   ....[8]....
        /*0118*/ 	.word	0x000022a0


	//   ....[9]....
        /*011c*/ 	.word	0x000022c0


	//----- nvinfo : EIATTR_VRC_CTA_INIT_COUNT
	.align		4
.L_2011:
        /*0120*/ 	.byte	0x02, 0x4a
	.zero		1
	.zero		1


	//----- nvinfo : EIATTR_EXIT_INSTR_OFFSETS
	.align		4
        /*0124*/ 	.byte	0x04, 0x1c
        /*0126*/ 	.short	(.L_2013 - .L_2012)


	//   ....[0]....
.L_2012:
        /*0128*/ 	.word	0x00002890


	//   ....[1]....
        /*012c*/ 	.word	0x00003250


	//   ....[2]....
        /*0130*/ 	.word	0x00004110


	//----- nvinfo : EIATTR_CRS_STACK_SIZE
	.align		4
.L_2013:
        /*0134*/ 	.byte	0x04, 0x1e
        /*0136*/ 	.short	(.L_2015 - .L_2014)
.L_2014:
        /*0138*/ 	.word	0x00000000


	//----- nvinfo : EIATTR_CBANK_PARAM_SIZE
	.align		4
.L_2015:
        /*013c*/ 	.byte	0x03, 0x19
        /*013e*/ 	.short	0x004c


	//----- nvinfo : EIATTR_PARAM_CBANK
	.align		4
        /*0140*/ 	.byte	0x04, 0x0a
        /*0142*/ 	.short	(.L_2017 - .L_2016)
	.align		4
.L_2016:
        /*0144*/ 	.word	index@(.nv.constant0._ZN4vllm15rms_norm_kernelIN3c104HalfELi16ELi2EEEvPT_PKS3_lllllS6_fii)
        /*0148*/ 	.short	0x0380
        /*014a*/ 	.short	0x004c


	//----- nvinfo : EIATTR_SW_WAR
	.align		4
.L_2017:
        /*014c*/ 	.byte	0x04, 0x36
        /*014e*/ 	.short	(.L_2019 - .L_2018)
.L_2018:
        /*0150*/ 	.word	0x00000008
.L_2019:


//--------------------- .nv.info._ZN4vllm15rms_norm_kernelIfLi1ELi2EEEvPT_PKS1_lllllS4_fii --------------------------
	.section	.nv.info._ZN4vllm15rms_norm_kernelIfLi1ELi2EEEvPT_PKS1_lllllS4_fii,"",@"SHT_CUDA_INFO"
	.sectionflags	@""
	.align	4


	//----- nvinfo : EIATTR_CUDA_API_VERSION
	.align		4
        /*0000*/ 	.byte	0x04, 0x37
        /*0002*/ 	.short	(.L_2021 - .L_2020)
.L_2020:
        /*0004*/ 	.word	0x00000082


	//----- nvinfo : EIATTR_KPARAM_INFO
	.align		4
.L_2021:
        /*0008*/ 	.byte	0x04, 0x17
        /*000a*/ 	.short	(.L_2023 - .L_2022)
.L_2022:
        /*000c*/ 	.word	0x00000000
        /*0010*/ 	.short	0x000a
        /*0012*/ 	.short	0x0048
        /*0014*/ 	.byte	0x00, 0xf0, 0x11, 0x00


	//----- nvinfo : EIATTR_KPARAM_INFO
	.align		4
.L_2023:
        /*0018*/ 	.byte	0x04, 0x17
        /*001a*/ 	.short	(.L_2025 - .L_2024)
.L_2024:
        /*001c*/ 	.word	0x00000000
        /*0020*/ 	.short	0x0009
        /*0022*/ 	.short	0x0044
        /*0024*/ 	.byte	0x00, 0xf0, 0x11, 0x00


	//----- nvinfo : EIATTR_KPARAM_INFO
	.align		4
.L_2025:
        /*0028*/ 	.byte	0x04, 0x17
        /*002a*/ 	.short	(.L_2027 - .L_2026)
.L_2026:
        /*002c*/ 	.word	0x00000000
        /*0030*/ 	.short	0x0008
        /*0032*/ 	.short	0x0040
        /*0034*/ 	.byte	0x00, 0xf0, 0x11, 0x00


	//----- nvinfo : EIATTR_KPARAM_INFO
	.align		4
.L_2027:
        /*0038*/ 	.byte	0x04, 0x17
        /*003a*/ 	.short	(.L_2029 - .L_2028)
.L_2028:
        /*003c*/ 	.word	0x00000000
        /*0040*/ 	.short	0x0007
        /*0042*/ 	.short	0x0038
        /*0044*/ 	.byte	0x00, 0xf5, 0x21, 0x00


	//----- nvinfo : EIATTR_KPARAM_INFO
	.align		4
.L_2029:
        /*0048*/ 	.byte	0x04, 0x17
        /*004a*/ 	.short	(.L_2031 - .L_2030)
.L_2030:
        /*004c*/ 	.word	0x00000000
        /*0050*/ 	.short	0x0006
        /*0052*/ 	.short	0x0030
        /*0054*/ 	.byte	0x00, 0xf0, 0x21, 0x00


	//----- nvinfo : EIATTR_KPARAM_INFO
	.align		4
.L_2031:
        /*0058*/ 	.byte	0x04, 0x17
        /*005a*/ 	.short	(.L_2033 - .L_2032)
.L_2032:
        /*005c*/ 	.word	0x00000000
        /*0060*/ 	.short	0x0005
        /*0062*/ 	.short	0x0028
        /*0064*/ 	.byte	0x00, 0xf0, 0x21, 0x00


	//----- nvinfo : EIATTR_KPARAM_INFO
	.align		4
.L_2033:
        /*0068*/ 	.byte	0x04, 0x17
        /*006a*/ 	.short	(.L_2035 - .L_2034)
.L_2034:
        /*006c*/ 	.word	0x00000000
        /*0070*/ 	.short	0x0004
        /*0072*/ 	.short	0x0020
        /*0074*/ 	.byte	0x00, 0xf0, 0x21, 0x00


	//----- nvinfo : EIATTR_KPARAM_INFO
	.align		4
.L_2035:
        /*0078*/ 	.byte	0x04, 0x17
        /*007a*/ 	.short	(.L_2037 - .L_2036)
.L_2036:
        /*007c*/ 	.word	0x00000000
        /*0080*/ 	.short	0x0003
        /*0082*/ 	.short	0x0018
        /*0084*/ 	.byte	0x00, 0xf0, 0x21, 0x00


	//----- nvinfo : EIATTR_KPARAM_INFO
	.align		4
.L_2037:
        /*0088*/ 	.byte	0x04, 0x17
        /*008a*/ 	.short	(.L_2039 - .L_2038)
.L_2038:
        /*008c*/ 	.word	0x00000000
        /*0090*/ 	.short	0x0002
        /*0092*/ 	.short	0x0010
        /*0094*/ 	.byte	0x00, 0xf0, 0x21, 0x00


	//----- nvinfo : EIATTR_KPARAM_INFO
	.align		4
.L_2039:
        /*0098*/ 	.byte	0x04, 0x17
        /*009a*/ 	.short	(.L_2041 - .L_2040)
.L_2040:
        /*009c*/ 	.word	0x00000000
        /*00a0*/ 	.short	0x0001
        /*00a2*/ 	.short	0x0008
        /*00a4*/ 	.byte	0x00, 0xf5, 0x21, 0x00


	//----- nvinfo : EIATTR_KPARAM_INFO
	.align		4
.L_2041:
        /*00a8*/ 	.byte	0x04, 0x17
        /*00aa*/ 	.short	(.L_2043 - .L_2042)
.L_2042:
        /*00ac*/ 	.word	0x00000000
        /*00b0*/ 	.short	0x0000
        /*00b2*/ 	.short	0x0000
        /*00b4*/ 	.byte	0x00, 0xf5, 0x21, 0x00


	//----- nvinfo : EIATTR_SPARSE_MMA_MASK
	.align		4
.L_2043:
        /*00b8*/ 	.byte	0x03, 0x50
        /*00ba*/ 	.short	0x0000


	//----- nvinfo : EIATTR_MAXREG_COUNT
	.align		4
        /*00bc*/ 	.byte	0x03, 0x1b
        /*00be*/ 	.short	0x00ff


	//----- nvinfo : EIATTR_NUM_BARRIERS
	.align		4
        /*00c0*/ 	.byte	0x02, 0x4c
        /*00c2*/ 	.byte	0x01
	.zero		1


	//----- nvinfo : EIATTR_MERCURY_ISA_VERSION
	.align		4
        /*00c4*/ 	.byte	0x03, 0x5f
        /*00c6*/ 	.short	0x0101


	//----- nvinfo : EIATTR_COOP_GROUP_MASK_REGIDS
	.align		4
        /*00c8*/ 	.byte	0x04, 0x29
        /*00ca*/ 	.short	(.L_2045 - .L_2044)


	//   ....[0]....
.L_2044:
        /*00cc*/ 	.word	0xffffffff


	//   ....[1]....
        /*00d0*/ 	.word	0xffffffff


	//   ....[2]....
        /*00d4*/ 	.word	0xffffffff


	//   ....[3]....
        /*00d8*/ 	.word	0xffffffff


	//   ....[4]....
        /*00dc*/ 	.word	0xffffffff


	//   ....[5]....
        /*00e0*/ 	.word	0xffffffff


	//   ....[6]....
        /*00e4*/ 	.word	0xffffffff


	//   ....[7]....
        /*00e8*/ 	.word	0xffffffff


	//   ....[8]....
        /*00ec*/ 	.word	0xffffffff


	//   ....[9]....
        /*00f0*/ 	.word	0xffffffff


	//----- nvinfo : EIATTR_COOP_GROUP_INSTR_OFFSETS
	.align		4
.L_2045:
        /*00f4*/ 	.byte	0x04, 0x28
        /*00f6*/ 	.short	(.L_2047 - .L_2046)


	//   ....[0]....
.L_2046:
        /*00f8*/ 	.word	0x00000b10


	//   ....[1]....
        /*00fc*/ 	.word	0x00000b40


	//   ....[2]....
        /*0100*/ 	.word	0x00000bc0


	//   ....[3]....
        /*0104*/ 	.word	0x00000c00


	//   ....[4]....
        /*0108*/ 	.word	0x00000c20


	//   ....[5]....
        /*010c*/ 	.word	0x00000fc0


	//   ....[6]....
        /*0110*/ 	.word	0x00001020


	//   ....[7]....
        /*0114*/ 	.word	0x00001070


	//   ....[8]....
        /*0118*/ 	.word	0x000010a0


	//   ....[9]....
        /*011c*/ 	.word	0x000010c0


	//----- nvinfo : EIATTR_VRC_CTA_INIT_COUNT
	.align		4
.L_2047:
        /*0120*/ 	.byte	0x02, 0x4a
	.zero		1
	.zero		1


	//----- nvinfo : EIATTR_EXIT_INSTR_OFFSETS
	.align		4
        /*0124*/ 	.byte	0x04, 0x1c
        /*0126*/ 	.short	(.L_2049 - .L_2048)


	//   ....[0]....
.L_2048:
        /*0128*/ 	.word	0x00001670


	//   ....[1]....
        /*012c*/ 	.word	0x000017a0


	//----- nvinfo : EIATTR_CRS_STACK_SIZE
	.align		4
.L_2049:
        /*0130*/ 	.byte	0x04, 0x1e
        /*0132*/ 	.short	(.L_2051 - .L_2050)
.L_2050:
        /*0134*/ 	.word	0x00000000


	//----- nvinfo : EIATTR_CBANK_PARAM_SIZE
	.align		4
.L_2051:
        /*0138*/ 	.byte	0x03, 0x19
        /*013a*/ 	.short	0x004c


	//----- nvinfo : EIATTR_PARAM_CBANK
	.align		4
        /*013c*/ 	.byte	0x04, 0x0a
        /*013e*/ 	.short	(.L_2053 - .L_2052)
	.align		4
.L_2052:
        /*0140*/ 	.word	index@(.nv.constant0._ZN4vllm15rms_norm_kernelIfLi1ELi2EEEvPT_PKS1_lllllS4_fii)
        /*0144*/ 	.short	0x0380
        /*0146*/ 	.short	0x004c


	//----- nvinfo : EIATTR_SW_WAR
	.align		4
.L_2053:
        /*0148*/ 	.byte	0x04, 0x36
        /*014a*/ 	.short	(.L_2055 - .L_2054)
.L_2054:
        /*014c*/ 	.word	0x00000008
.L_2055:


//--------------------- .nv.info._ZN4vllm15rms_norm_kernelIfLi2ELi2EEEvPT_PKS1_lllllS4_fii --------------------------
	.section	.nv.info._ZN4vllm15rms_norm_kernelIfLi2ELi2EEEvPT_PKS1_lllllS4_fii,"",@"SHT_CUDA_INFO"
	.sectionflags	@""
	.align	4


	//----- nvinfo : EIATTR_CUDA_API_VERSION
	.align		4
        /*0000*/ 	.byte	0x04, 0x37
        /*0002*/ 	.short	(.L_2057 - .L_2056)
.L_2056:
        /*0004*/ 	.word	0x00000082


	//----- nvinfo : EIATTR_KPARAM_INFO
	.align		4
.L_2057:
        /*0008*/ 	.byte	0x04, 0x17
        /*000a*/ 	.short	(.L_2059 - .L_2058)
.L_2058:
        /*000c*/ 	.word	0x00000000
        /*0010*/ 	.short	0x000a
        /*0012*/ 	.short	0x0048
        /*0014*/ 	.byte	0x00, 0xf0, 0x11, 0x00


	//----- nvinfo : EIATTR_KPARAM_INFO
	.align		4
.L_2059:
        /*0018*/ 	.byte	0x04, 0x17
        /*001a*/ 	.short	(.L_2061 - .L_2060)
.L_2060:
        /*001c*/ 	.word	0x00000000
        /*0020*/ 	.short	0x0009
        /*0022*/ 	.short	0x0044
        /*0024*/ 	.byte	0x00, 0xf0, 0x11, 0x00


	//----- nvinfo : EIATTR_KPARAM_INFO
	.align		4
.L_2061:
        /*0028*/ 	.byte	0x04, 0x17
        /*002a*/ 	.short	(.L_2063 - .L_2062)
.L_2062:
        /*002c*/ 	.word	0x00000000
        /*0030*/ 	.short	0x0008
        /*0032*/ 	.short	0x0040
        /*0034*/ 	.byte	0x00, 0xf0, 0x11, 0x00


	//----- nvinfo : EIATTR_KPARAM_INFO
	.align		4
.L_2063:
        /*0038*/ 	.byte	0x04, 0x17
        /*003a*/ 	.short	(.L_2065 - .L_2064)
.L_2064:
        /*003c*/ 	.word	0x00000000
        /*0040*/ 	.short	0x0007
        /*0042*/ 	.short	0x0038
        /*0044*/ 	.byte	0x00, 0xf5, 0x21, 0x00


	//----- nvinfo : EIATTR_KPARAM_INFO
	.align		4
.L_2065:
        /*0048*/ 	.byte	0x04, 0x17
        /*004a*/ 	.short	(.L_2067 - .L_2066)
.L_2066:
        /*004c*/ 	.word	0x00000000
        /*0050*/ 	.short	0x0006
        /*0052*/ 	.short	0x0030
        /*0054*/ 	.byte	0x00, 0xf0, 0x21, 0x00


	//----- nvinfo : EIATTR_KPARAM_INFO
	.align		4
.L_2067:
        /*0058*/ 	.byte	0x04, 0x17
        /*005a*/ 	.short	(.L_2069 - .L_2068)
.L_2068:
        /*005c*/ 	.word	0x00000000
        /*0060*/ 	.short	0x0005
        /*0062*/ 	.short	0x0028
        /*0064*/ 	.byte	0x00, 0xf0, 0x21, 0x00


	//----- nvinfo : EIATTR_KPARAM_INFO
	.align		4
.L_2069:
        /*0068*/ 	.byte	0x04, 0x17
        /*006a*/ 	.short	(.L_2071 - .L_2070)
.L_2070:
        /*006c*/ 	.word	0x00000000
        /*0070*/ 	.short	0x0004
        /*0072*/ 	.short	0x0020
        /*0074*/ 	.byte	0x00, 0xf0, 0x21, 0x00


	//----- nvinfo : EIATTR_KPARAM_INFO
	.align		4
.L_2071:
        /*0078*/ 	.byte	0x04, 0x17
        /*007a*/ 	.short	(.L_2073 - .L_2072)
.L_2072:
        /*007c*/ 	.word	0x00000000
        /*0080*/ 	.short	0x0003
        /*0082*/ 	.short	0x0018
        /*0084*/ 	.byte	0x00, 0xf0, 0x21, 0x00


	//----- nvinfo : EIATTR_KPARAM_INFO
	.align		4
.L_2073:
        /*0088*/ 	.byte	0x04, 0x17
        /*008a*/ 	.short	(.L_2075 - .L_2074)
.L_2074:
        /*008c*/ 	.word	0x00000000
        /*0090*/ 	.short	0x0002
        /*0092*/ 	.short	0x0010
        /*0094*/ 	.byte	0x00, 0xf0, 0x21, 0x00


	//----- nvinfo : EIATTR_KPARAM_INFO
	.align		4
.L_2075:
        /*0098*/ 	.byte	0x04, 0x17
        /*009a*/ 	.short	(.L_2077 - .L_2076)
.L_2076:
        /*009c*/ 	.word	0x00000000
        /*00a0*/ 	.short	0x0001
        /*00a2*/ 	.short	0x0008
        /*00a4*/ 	.byte	0x00, 0xf5, 0x21, 0x00


	//----- nvinfo : EIATTR_KPARAM_INFO
	.align		4
.L_2077:
        /*00a8*/ 	.byte	0x04, 0x17
        /*00aa*/ 	.short	(.L_2079 - .L_2078)
.L_2078:
        /*00ac*/ 	.word	0x00000000
        /*00b0*/ 	.short	0x0000
        /*00b2*/ 	.short	0x0000
        /*00b4*/ 	.byte	0x00, 0xf5, 0x21, 0x00


	//----- nvinfo : EIATTR_SPARSE_MMA_MASK
	.align		4
.L_2079:
        /*00b8*/ 	.byte	0x03, 0x50
        /*00ba*/ 	.short	0x0000


	//----- nvinfo : EIATTR_MAXREG_COUNT
	.align		4
        /*00bc*/ 	.byte	0x03, 0x1b
        /*00be*/ 	.short	0x00ff


	//----- nvinfo : EIATTR_NUM_BARRIERS
	.align		4
        /*00c0*/ 	.byte	0x02, 0x4c
        /*00c2*/ 	.byte	0x01
	.zero		1


	//----- nvinfo : EIATTR_MERCURY_ISA_VERSION
	.align		4
        /*00c4*/ 	.byte	0x03, 0x5f
        /*00c6*/ 	.short	0x0101


	//----- nvinfo : EIATTR_COOP_GROUP_MASK_REGIDS
	.align		4
        /*00c8*/ 	.byte	0x04, 0x29
        /*00ca*/ 	.short	(.L_2081 - .L_2080)


	//   ....[0]....
.L_2080:
        /*00cc*/ 	.word	0xffffffff


	//   ....[1]....
        /*00d0*/ 	.word	0xffffffff


	//   ....[2]....
        /*00d4*/ 	.word	0xffffffff


	//   ....[3]....
        /*00d8*/ 	.word	0xffffffff


	//   ....[4]....
        /*00dc*/ 	.word	0xffffffff


	//   ....[5]....
        /*00e0*/ 	.word	0xffffffff


	//   ....[6]....
        /*00e4*/ 	.word	0xffffffff


	//   ....[7]....
        /*00e8*/ 	.word	0xffffffff


	//   ....[8]....
        /*00ec*/ 	.word	0xffffffff


	//   ....[9]....
        /*00f0*/ 	.word	0xffffffff


	//----- nvinfo : EIATTR_COOP_GROUP_INSTR_OFFSETS
	.align		4
.L_2081:
        /*00f4*/ 	.byte	0x04, 0x28
        /*00f6*/ 	.short	(.L_2083 - .L_2082)


	//   ....[0]....
.L_2082:
        /*00f8*/ 	.word	0x00001170


	//   ....[1]....
        /*00fc*/ 	.word	0x000011a0


	//   ....[2]....
        /*0100*/ 	.word	0x00001210


	//   ....[3]....
        /*0104*/ 	.word	0x00001250


	//   ....[4]....
        /*0108*/ 	.word	0x00001280


	//   ....[5]....
        /*010c*/ 	.word	0x00001620


	//   ....[6]....
        /*0110*/ 	.word	0x00001670


	//   ....[7]....
        /*0114*/ 	.word	0x000016c0


	//   ....[8]....
        /*0118*/ 	.word	0x00001700


	//   ....[9]....
        /*011c*/ 	.word	0x00001720


	//----- nvinfo : EIATTR_VRC_CTA_INIT_COUNT
	.align		4
.L_2083:
        /*0120*/ 	.byte	0x02, 0x4a
	.zero		1
	.zero		1


	//----- nvinfo : EIATTR_EXIT_INSTR_OFFSETS
	.align		4
        /*0124*/ 	.byte	0x04, 0x1c
        /*0126*/ 	.short	(.L_2085 - .L_2084)


	//   ....[0]....
.L_2084:
        /*0128*/ 	.word	0x00001cf0


	//   ....[1]....
        /*012c*/ 	.word	0x000020b0


	//   ....[2]....
        /*0130*/ 	.word	0x000023f0


	//----- nvinfo : EIATTR_CRS_STACK_SIZE
	.align		4
.L_2085:
        /*0134*/ 	.byte	0x04, 0x1e
        /*0136*/ 	.short	(.L_2087 - .L_2086)
.L_2086:
        /*0138*/ 	.word	0x00000000


	//----- nvinfo : EIATTR_CBANK_PARAM_SIZE
	.align		4
.L_2087:
        /*013c*/ 	.byte	0x03, 0x19
        /*013e*/ 	.short	0x004c


	//----- nvinfo : EIATTR_PARAM_CBANK
	.align		4
        /*0140*/ 	.byte	0x04, 0x0a
        /*0142*/ 	.short	(.L_2089 - .L_2088)
	.align		4
.L_2088:
        /*0144*/ 	.word	index@(.nv.constant0._ZN4vllm15rms_norm_kernelIfLi2ELi2EEEvPT_PKS1_lllllS4_fii)
        /*0148*/ 	.short	0x0380
        /*014a*/ 	.short	0x004c


	//----- nvinfo : EIATTR_SW_WAR
	.align		4
.L_2089:
        /*014c*/ 	.byte	0x04, 0x36
        /*014e*/ 	.short	(.L_2091 - .L_2090)
.L_2090:
        /*0150*/ 	.word	0x00000008
.L_2091:


//--------------------- .nv.info._ZN4vllm15rms_norm_kernelIfLi4ELi2EEEvPT_PKS1_lllllS4_fii --------------------------
	.section	.nv.info._ZN4vllm15rms_norm_kernelIfLi4ELi2EEEvPT_PKS1_lllllS4_fii,"",@"SHT_CUDA_INFO"
	.sectionflags	@""
	.align	4


	//----- nvinfo : EIATTR_CUDA_API_VERSION
	.align		4
        /*0000*/ 	.byte	0x04, 0x37
        /*0002*/ 	.short	(.L_2093 - .L_2092)
.L_2092:
        /*0004*/ 	.word	0x00000082


	//----- nvinfo : EIATTR_KPARAM_INFO
	.align		4
.L_2093:
        /*0008*/ 	.byte	0x04, 0x17
        /*000a*/ 	.short	(.L_2095 - .L_2094)
.L_2094:
        /*000c*/ 	.word	0x00000000
        /*0010*/ 	.short	0x000a
        /*0012*/ 	.short	0x0048
        /*0014*/ 	.byte	0x00, 0xf0, 0x11, 0x00


	//----- nvinfo : EIATTR_KPARAM_INFO
	.align		4
.L_2095:
        /*0018*/ 	.byte	0x04, 0x17
        /*001a*/ 	.short	(.L_2097 - .L_2096)
.L_2096:
        /*001c*/ 	.word	0x00000000
        /*0020*/ 	.short	0x0009
        /*0022*/ 	.short	0x0044
        /*0024*/ 	.byte	0x00, 0xf0, 0x11, 0x00


	//----- nvinfo : EIATTR_KPARAM_INFO
	.align		4
.L_2097:
        /*0028*/ 	.byte	0x04, 0x17
        /*002a*/ 	.short	(.L_2099 - .L_2098)
.L_2098:
        /*002c*/ 	.word	0x00000000
        /*0030*/ 	.short	0x0008
        /*0032*/ 	.short	0x0040
        /*0034*/ 	.byte	0x00, 0xf0, 0x11, 0x00


	//----- nvinfo : EIATTR_KPARAM_INFO
	.align		4
.L_2099:
        /*0038*/ 	.byte	0x04, 0x17
        /*003a*/ 	.short	(.L_2101 - .L_2100)
.L_2100:
        /*003c*/ 	.word	0x00000000
        /*0040*/ 	.short	0x0007
        /*0042*/ 	.short	0x0038
        /*0044*/ 	.byte	0x00, 0xf5, 0x21, 0x00


	//----- nvinfo : EIATTR_KPARAM_INFO
	.align		4
.L_2101:
        /*0048*/ 	.byte	0x04, 0x17
        /*004a*/ 	.short	(.L_2103 - .L_2102)
.L_2102:
        /*004c*/ 	.word	0x00000000
        /*0050*/ 	.short	0x0006
        /*0052*/ 	.short	0x0030
        /*0054*/ 	.byte	0x00, 0xf0, 0x21, 0x00


	//----- nvinfo : EIATTR_KPARAM_INFO
	.align		4
.L_2103:
        /*0058*/ 	.byte	0x04, 0x17
        /*005a*/ 	.short	(.L_2105 - .L_2104)
.L_2104:
        /*005c*/ 	.word	0x00000000
        /*0060*/ 	.short	0x0005
        /*0062*/ 	.short	0x0028
        /*0064*/ 	.byte	0x00, 0xf0, 0x21, 0x00


	//----- nvinfo : EIATTR_KPARAM_INFO
	.align		4
.L_2105:
        /*0068*/ 	.byte	0x04, 0x17
        /*006a*/ 	.short	(.L_2107 - .L_2106)
.L_2106:
        /*006c*/ 	.word	0x00000000
        /*0070*/ 	.short	0x0004
        /*0072*/ 	.short	0x0020
        /*0074*/ 	.byte	0x00, 0xf0, 0x21, 0x00


	//----- nvinfo : EIATTR_KPARAM_INFO
	.align		4
.L_2107:
        /*0078*/ 	.byte	0x04, 0x17
        /*007a*/ 	.short	(.L_2109 - .L_2108)
.L_2108:
        /*007c*/ 	.word	0x00000000
        /*0080*/ 	.short	0x0003
        /*0082*/ 	.short	0x0018
        /*0084*/ 	.byte	0x00, 0xf0, 0x21, 0x00


	//----- nvinfo : EIATTR_KPARAM_INFO
	.align		4
.L_2109:
        /*0088*/ 	.byte	0x04, 0x17
        /*008a*/ 	.short	(.L_2111 - .L_2110)
.L_2110:
        /*008c*/ 	.word	0x00000000
        /*0090*/ 	.short	0x0002
        /*0092*/ 	.short	0x0010
        /*0094*/ 	.byte	0x00, 0xf0, 0x21, 0x00


	//----- nvinfo : EIATTR_KPARAM_INFO
	.align		4
.L_2111:
        /*0098*/ 	.byte	0x04, 0x17
        /*009a*/ 	.short	(.L_2113 - .L_2112)
.L_2112:
        /*009c*/ 	.word	0x00000000
        /*00a0*/ 	.short	0x0001
        /*00a2*/ 	.short	0x0008
        /*00a4*/ 	.byte	0x00, 0xf5, 0x21, 0x00


	//----- nvinfo : EIATTR_KPARAM_INFO
	.align		4
.L_2113:
        /*00a8*/ 	.byte	0x04, 0x17
        /*00aa*/ 	.short	(.L_2115 - .L_2114)
.L_2114:
        /*00ac*/ 	.word	0x00000000
        /*00b0*/ 	.short	0x0000
        /*00b2*/ 	.short	0x0000
        /*00b4*/ 	.byte	0x00, 0xf5, 0x21, 0x00


	//----- nvinfo : EIATTR_SPARSE_MMA_MASK
	.align		4
.L_2115:
        /*00b8*/ 	.byte	0x03, 0x50
        /*00ba*/ 	.short	0x0000


	//----- nvinfo : EIATTR_MAXREG_COUNT
	.align		4
        /*00bc*/ 	.byte	0x03, 0x1b
        /*00be*/ 	.short	0x00ff


	//----- nvinfo : EIATTR_NUM_BARRIERS
	.align		4
        /*00c0*/ 	.byte	0x02, 0x4c
        /*00c2*/ 	.byte	0x01
	.zero		1


	//----- nvinfo : EIATTR_MERCURY_ISA_VERSION
	.align		4
        /*00c4*/ 	.byte	0x03, 0x5f
        /*00c6*/ 	.short	0x0101


	//----- nvinfo : EIATTR_COOP_GROUP_MASK_REGIDS
	.align		4
        /*00c8*/ 	.byte	0x04, 0x29
        /*00ca*/ 	.short	(.L_2117 - .L_2116)


	//   ....[0]....
.L_2116:
        /*00cc*/ 	.word	0xffffffff


	//   ....[1]....
        /*00d0*/ 	.word	0xffffffff


	//   ....[2]....
        /*00d4*/ 	.word	0xffffffff


	//   ....[3]....
        /*00d8*/ 	.word	0xffffffff


	//   ....[4]....
        /*00dc*/ 	.word	0xffffffff


	//   ....[5]....
        /*00e0*/ 	.word	0xffffffff


	//   ....[6]....
        /*00e4*/ 	.word	0xffffffff


	//   ....[7]....
        /*00e8*/ 	.word	0xffffffff


	//   ....[8]....
        /*00ec*/ 	.word	0xffffffff


	//   ....[9]....
        /*00f0*/ 	.word	0xffffffff


	//----- nvinfo : EIATTR_COOP_GROUP_INSTR_OFFSETS
	.align		4
.L_2117:
        /*00f4*/ 	.byte	0x04, 0x28
        /*00f6*/ 	.short	(.L_2119 - .L_2118)


	//   ....[0]....
.L_2118:
        /*00f8*/ 	.word	0x000013e0


	//   ....[1]....
        /*00fc*/ 	.word	0x00001410


	//   ....[2]....
        /*0100*/ 	.word	0x00001480


	//   ....[3]....
        /*0104*/ 	.word	0x000014d0


	//   ....[4]....
        /*0108*/ 	.word	0x000014f0


	//   ....[5]....
        /*010c*/ 	.word	0x00001890


	//   ....[6]....
        /*0110*/ 	.word	0x000018e0


	//   ....[7]....
        /*0114*/ 	.word	0x00001930


	//   ....[8]....
        /*0118*/ 	.word	0x00001970


	//   ....[9]....
        /*011c*/ 	.word	0x00001990


	//----- nvinfo : EIATTR_VRC_CTA_INIT_COUNT
	.align		4
.L_2119:
        /*0120*/ 	.byte	0x02, 0x4a
	.zero		1
	.zero		1


	//----- nvinfo : EIATTR_EXIT_INSTR_OFFSETS
	.align		4
        /*0124*/ 	.byte	0x04, 0x1c
        /*0126*/ 	.short	(.L_2121 - .L_2120)


	//   ....[0]....
.L_2120:
        /*0128*/ 	.word	0x00001f70


	//   ....[1]....
        /*012c*/ 	.word	0x00002370


	//   ....[2]....
        /*0130*/ 	.word	0x000027b0


	//----- nvinfo : EIATTR_CRS_STACK_SIZE
	.align		4
.L_2121:
        /*0134*/ 	.byte	0x04, 0x1e
        /*0136*/ 	.short	(.L_2123 - .L_2122)
.L_2122:
        /*0138*/ 	.word	0x00000000


	//----- nvinfo : EIATTR_CBANK_PARAM_SIZE
	.align		4
.L_2123:
        /*013c*/ 	.byte	0x03, 0x19
        /*013e*/ 	.short	0x004c


	//----- nvinfo : EIATTR_PARAM_CBANK
	.align		4
        /*0140*/ 	.byte	0x04, 0x0a
        /*0142*/ 	.short	(.L_2125 - .L_2124)
	.align		4
.L_2124:
        /*0144*/ 	.word	index@(.nv.constant0._ZN4vllm15rms_norm_kernelIfLi4ELi2EEEvPT_PKS1_lllllS4_fii)
        /*0148*/ 	.short	0x0380
        /*014a*/ 	.short	0x004c


	//----- nvinfo : EIATTR_SW_WAR
	.align		4
.L_2125:
        /*014c*/ 	.byte	0x04, 0x36
        /*014e*/ 	.short	(.L_2127 - .L_2126)
.L_2126:
        /*0150*/ 	.word	0x00000008
.L_2127:


//--------------------- .nv.info._ZN4vllm15rms_norm_kernelIfLi8ELi2EEEvPT_PKS1_lllllS4_fii --------------------------
	.section	.nv.info._ZN4vllm15rms_norm_kernelIfLi8ELi2EEEvPT_PKS1_lllllS4_fii,"",@"SHT_CUDA_INFO"
	.sectionflags	@""
	.align	4


	//----- nvinfo : EIATTR_CUDA_API_VERSION
	.align		4
        /*0000*/ 	.byte	0x04, 0x37
        /*0002*/ 	.short	(.L_2129 - .L_2128)
.L_2128:
        /*0004*/ 	.word	0x00000082


	//----- nvinfo : EIATTR_KPARAM_INFO
	.align		4
.L_2129:
        /*0008*/ 	.byte	0x04, 0x17
        /*000a*/ 	.short	(.L_2131 - .L_2130)
.L_2130:
        /*000c*/ 	.word	0x00000000
        /*0010*/ 	.short	0x000a
        /*0012*/ 	.short	0x0048
        /*0014*/ 	.byte	0x00, 0xf0, 0x11, 0x00


	//----- nvinfo : EIATTR_KPARAM_INFO
	.align		4
.L_2131:
        /*0018*/ 	.byte	0x04, 0x17
        /*001a*/ 	.short	(.L_2133 - .L_2132)
.L_2132:
        /*001c*/ 	.word	0x00000000
        /*0020*/ 	.short	0x0009
        /*0022*/ 	.short	0x0044
        /*0024*/ 	.byte	0x00, 0xf0, 0x11, 0x00


	//----- nvinfo : EIATTR_KPARAM_INFO
	.align		4
.L_2133:
        /*0028*/ 	.byte	0x04, 0x17
        /*002a*/ 	.short	(.L_2135 - .L_2134)
.L_2134:
        /*002c*/ 	.word	0x00000000
        /*0030*/ 	.short	0x0008
        /*0032*/ 	.short	0x0040
        /*0034*/ 	.byte	0x00, 0xf0, 0x11, 0x00


	//----- nvinfo : EIATTR_KPARAM_INFO
	.align		4
.L_2135:
        /*0038*/ 	.byte	0x04, 0x17
        /*003a*/ 	.short	(.L_2137 - .L_2136)
.L_2136:
        /*003c*/ 	.word	0x00000000
        /*0040*/ 	.short	0x0007
        /*0042*/ 	.short	0x0038
        /*0044*/ 	.byte	0x00, 0xf5, 0x21, 0x00


	//----- nvinfo : EIATTR_KPARAM_INFO
	.align		4
.L_2137:
        /*0048*/ 	.byte	0x04, 0x17
        /*004a*/ 	.short	(.L_2139 - .L_2138)
.L_2138:
        /*004c*/ 	.word	0x00000000
        /*0050*/ 	.short	0x0006
        /*0052*/ 	.short	0x0030
        /*0054*/ 	.byte	0x00, 0xf0, 0x21, 0x00


	//----- nvinfo : EIATTR_KPARAM_INFO
	.align		4
.L_2139:
        /*0058*/ 	.byte	0x04, 0x17
        /*005a*/ 	.short	(.L_2141 - .L_2140)
.L_2140:
        /*005c*/ 	.word	0x00000000
        /*0060*/ 	.short	0x0005
        /*0062*/ 	.short	0x0028
        /*0064*/ 	.byte	0x00, 0xf0, 0x21, 0x00


	//----- nvinfo : EIATTR_KPARAM_INFO
	.align		4
.L_2141:
        /*0068*/ 	.byte	0x04, 0x17
        /*006a*/ 	.short	(.L_2143 - .L_2142)
.L_2142:
        /*006c*/ 	.word	0x00000000
        /*0070*/ 	.short	0x0004
        /*0072*/ 	.short	0x0020
        /*0074*/ 	.byte	0x00, 0xf0, 0x21, 0x00


	//----- nvinfo : EIATTR_KPARAM_INFO
	.align		4
.L_2143:
        /*0078*/ 	.byte	0x04, 0x17
        /*007a*/ 	.short	(.L_2145 - .L_2144)
.L_2144:
        /*007c*/ 	.word	0x00000000
        /*0080*/ 	.short	0x0003
        /*0082*/ 	.short	0x0018
        /*0084*/ 	.byte	0x00, 0xf0, 0x21, 0x00


	//----- nvinfo : EIATTR_KPARAM_INFO
	.align		4
.L_2145:
        /*0088*/ 	.byte	0x04, 0x17
        /*008a*/ 	.short	(.L_2147 - .L_2146)
.L_2146:
        /*008c*/ 	.word	0x00000000
        /*0090*/ 	.short	0x0002
        /*0092*/ 	.short	0x0010
        /*0094*/ 	.byte	0x00, 0xf0, 0x21, 0x00


	//----- nvinfo : EIATTR_KPARAM_INFO
	.align		4
.L_2147:
        /*0098*/ 	.byte	0x04, 0x17
        /*009a*/ 	.short	(.L_2149 - .L_2148)
.L_2148:
        /*009c*/ 	.word	0x00000000
        /*00a0*/ 	.short	0x0001
        /*00a2*/ 	.short	0x0008
        /*00a4*/ 	.byte	0x00, 0xf5, 0x21, 0x00


	//----- nvinfo : EIATTR_KPARAM_INFO
	.align		4
.L_2149:
        /*00a8*/ 	.byte	0x04, 0x17
        /*00aa*/ 	.short	(.L_2151 - .L_2150)
.L_2150:
        /*00ac*/ 	.word	0x00000000
        /*00b0*/ 	.short	0x0000
        /*00b2*/ 	.short	0x0000
        /*00b4*/ 	.byte	0x00, 0xf5, 0x21, 0x00


	//----- nvinfo : EIATTR_SPARSE_MMA_MASK
	.align		4
.L_2151:
        /*00b8*/ 	.byte	0x03, 0x50
        /*00ba*/ 	.short	0x0000


	//----- nvinfo : EIATTR_MAXREG_COUNT
	.align		4
        /*00bc*/ 	.byte	0x03, 0x1b
        /*00be*/ 	.short	0x00ff


	//----- nvinfo : EIATTR_NUM_BARRIERS
	.align		4
        /*00c0*/ 	.byte	0x02, 0x4c
        /*00c2*/ 	.byte	0x01
	.zero		1


	//----- nvinfo : EIATTR_MERCURY_ISA_VERSION
	.align		4
        /*00c4*/ 	.byte	0x03, 0x5f
        /*00c6*/ 	.short	0x0101


	//----- nvinfo : EIATTR_COOP_GROUP_MASK_REGIDS
	.align		4
        /*00c8*/ 	.byte	0x04, 0x29
        /*00ca*/ 	.short	(.L_2153 - .L_2152)


	//   ....[0]....
.L_2152:
        /*00cc*/ 	.word	0xffffffff


	//   ....[1]....
        /*00d0*/ 	.word	0xffffffff


	//   ....[2]....
        /*00d4*/ 	.word	0xffffffff


	//   ....[3]....
        /*00d8*/ 	.word	0xffffffff


	//   ....[4]....
        /*00dc*/ 	.word	0xffffffff


	//   ....[5]....
        /*00e0*/ 	.word	0xffffffff


	//   ....[6]....
        /*00e4*/ 	.word	0xffffffff


	//   ....[7]....
        /*00e8*/ 	.word	0xffffffff


	//   ....[8]....
        /*00ec*/ 	.word	0xffffffff


	//   ....[9]....
        /*00f0*/ 	.word	0xffffffff


	//----- nvinfo : EIATTR_COOP_GROUP_INSTR_OFFSETS
	.align		4
.L_2153:
        /*00f4*/ 	.byte	0x04, 0x28
        /*00f6*/ 	.short	(.L_2155 - .L_2154)


	//   ....[0]....
.L_2154:
        /*00f8*/ 	.word	0x000017a0


	//   ....[1]....
        /*00fc*/ 	.word	0x000017d0


	//   ....[2]....
        /*0100*/ 	.word	0x00001840


	//   ....[3]....
        /*0104*/ 	.word	0x00001890


	//   ....[4]....
        /*0108*/ 	.word	0x000018b0


	//   ....[5]....
        /*010c*/ 	.word	0x00001c50


	//   ....[6]....
        /*0110*/ 	.word	0x00001ca0


	//   ....[7]....
        /*0114*/ 	.word	0x00001cf0


	//   ....[8]....
        /*0118*/ 	.word	0x00001d30


	//   ....[9]....
        /*011c*/ 	.word	0x00001d50


	//----- nvinfo : EIATTR_VRC_CTA_INIT_COUNT
	.align		4
.L_2155:
        /*0120*/ 	.byte	0x02, 0x4a
	.zero		1
	.zero		1


	//----- nvinfo : EIATTR_EXIT_INSTR_OFFSETS
	.align		4
        /*0124*/ 	.byte	0x04, 0x1c
        /*0126*/ 	.short	(.L_2157 - .L_2156)


	//   ....[0]....
.L_2156:
        /*0128*/ 	.word	0x00002330


	//   ....[1]....
        /*012c*/ 	.word	0x000027b0


	//   ....[2]....
        /*0130*/ 	.word	0x00002df0


	//----- nvinfo : EIATTR_CRS_STACK_SIZE
	.align		4
.L_2157:
        /*0134*/ 	.byte	0x04, 0x1e
        /*0136*/ 	.short	(.L_2159 - .L_2158)
.L_2158:
        /*0138*/ 	.word	0x00000000


	//----- nvinfo : EIATTR_CBANK_PARAM_SIZE
	.align		4
.L_2159:
        /*013c*/ 	.byte	0x03, 0x19
        /*013e*/ 	.short	0x004c


	//----- nvinfo : EIATTR_PARAM_CBANK
	.align		4
        /*0140*/ 	.byte	0x04, 0x0a
        /*0142*/ 	.short	(.L_2161 - .L_2160)
	.align		4
.L_2160:
        /*0144*/ 	.word	index@(.nv.constant0._ZN4vllm15rms_norm_kernelIfLi8ELi2EEEvPT_PKS1_lllllS4_fii)
        /*0148*/ 	.short	0x0380
        /*014a*/ 	.short	0x004c


	//----- nvinfo : EIATTR_SW_WAR
	.align		4
.L_2161:
        /*014c*/ 	.byte	0x04, 0x36
        /*014e*/ 	.short	(.L_2163 - .L_2162)
.L_2162:
        /*0150*/ 	.word	0x00000008
.L_2163:


//--------------------- .nv.info._ZN4vllm15rms_norm_kernelIfLi16ELi2EEEvPT_PKS1_lllllS4_fii --------------------------
	.section	.nv.info._ZN4vllm15rms_norm_kernelIfLi16ELi2EEEvPT_PKS1_lllllS4_fii,"",@"SHT_CUDA_INFO"
	.sectionflags	@""
	.align	4


	//----- nvinfo : EIATTR_CUDA_API_VERSION
	.align		4
        /*0000*/ 	.byte	0x04, 0x37
        /*0002*/ 	.short	(.L_2165 - .L_2164)
.L_2164:
        /*0004*/ 	.word	0x00000082


	//----- nvinfo : EIATTR_KPARAM_INFO
	.align		4
.L_2165:
        /*0008*/ 	.byte	0x04, 0x17
        /*000a*/ 	.short	(.L_2167 - .L_2166)
.L_2166:
        /*000c*/ 	.word	0x00000000
        /*0010*/ 	.short	0x000a
        /*0012*/ 	.short	0x0048
        /*0014*/ 	.byte	0x00, 0xf0, 0x11, 0x00


	//----- nvinfo : EIATTR_KPARAM_INFO
	.align		4
.L_2167:
        /*0018*/ 	.byte	0x04, 0x17
        /*001a*/ 	.short	(.L_2169 - .L_2168)
.L_2168:
        /*001c*/ 	.word	0x00000000
        /*0020*/ 	.short	0x0009
        /*0022*/ 	.short	0x0044
        /*0024*/ 	.byte	0x00, 0xf0, 0x11, 0x00


	//----- nvinfo : EIATTR_KPARAM_INFO
	.align		4
.L_2169:
        /*0028*/ 	.byte	0x04, 0x17
        /*002a*/ 	.short	(.L_2171 - .L_2170)
.L_2170:
        /*002c*/ 	.word	0x00000000
        /*0030*/ 	.short	0x0008
        /*0032*/ 	.short	0x0040
        /*0034*/ 	.byte	0x00, 0xf0, 0x11, 0x00


	//----- nvinfo : EIATTR_KPARAM_INFO
	.align		4
.L_2171:
        /*0038*/ 	.byte	0x04, 0x17
        /*003a*/ 	.short	(.L_2173 - .L_2172)
.L_2172:
        /*003c*/ 	.word	0x00000000
        /*0040*/ 	.short	0x0007
        /*0042*/ 	.short	0x0038
        /*0044*/ 	.byte	0x00, 0xf5, 0x21, 0x00


	//----- nvinfo : EIATTR_KPARAM_INFO
	.align		4
.L_2173:
        /*0048*/ 	.byte	0x04, 0x17
        /*004a*/ 	.short	(.L_2175 - .L_2174)
.L_2174:
        /*004c*/ 	.word	0x00000000
        /*0050*/ 	.short	0x0006
        /*0052*/ 	.short	0x0030
        /*0054*/ 	.byte	0x00, 0xf0, 0x21, 0x00


	//----- nvinfo : EIATTR_KPARAM_INFO
	.align		4
.L_2175:
        /*0058*/ 	.byte	0x04, 0x17
        /*005a*/ 	.short	(.L_2177 - .L_2176)
.L_2176:
        /*005c*/ 	.word	0x00000000
        /*0060*/ 	.short	0x0005
        /*0062*/ 	.short	0x0028
        /*0064*/ 	.byte	0x00, 0xf0, 0x21, 0x00


	//----- nvinfo : EIATTR_KPARAM_INFO
	.align		4
.L_2177:
        /*0068*/ 	.byte	0x04, 0x17
        /*006a*/ 	.short	(.L_2179 - .L_2178)
.L_2178:
        /*006c*/ 	.word	0x00000000
        /*0070*/ 	.short	0x0004
        /*0072*/ 	.short	0x0020
        /*0074*/ 	.byte	0x00, 0xf0, 0x21, 0x00


	//----- nvinfo : EIATTR_KPARAM_INFO
	.align		4
.L_2179:
        /*0078*/ 	.byte	0x04, 0x17
        /*007a*/ 	.short	(.L_2181 - .L_2180)
.L_2180:
        /*007c*/ 	.word	0x00000000
        /*0080*/ 	.short	0x0003
        /*0082*/ 	.short	0x0018
        /*0084*/ 	.byte	0x00, 0xf0, 0x21, 0x00


	//----- nvinfo : EIATTR_KPARAM_INFO
	.align		4
.L_2181:
        /*0088*/ 	.byte	0x04, 0x17
        /*008a*/ 	.short	(.L_2183 - .L_2182)
.L_2182:
        /*008c*/ 	.word	0x00000000
        /*0090*/ 	.short	0x0002
        /*0092*/ 	.short	0x0010
        /*0094*/ 	.byte	0x00, 0xf0, 0x21, 0x00


	//----- nvinfo : EIATTR_KPARAM_INFO
	.align		4
.L_2183:
        /*0098*/ 	.byte	0x04, 0x17
        /*009a*/ 	.short	(.L_2185 - .L_2184)
.L_2184:
        /*009c*/ 	.word	0x00000000
        /*00a0*/ 	.short	0x0001
        /*00a2*/ 	.short	0x0008
        /*00a4*/ 	.byte	0x00, 0xf5, 0x21, 0x00


	//----- nvinfo : EIATTR_KPARAM_INFO
	.align		4
.L_2185:
        /*00a8*/ 	.byte	0x04, 0x17
        /*00aa*/ 	.short	(.L_2187 - .L_2186)
.L_2186:
        /*00ac*/ 	.word	0x00000000
        /*00b0*/ 	.short	0x0000
        /*00b2*/ 	.short	0x0000
        /*00b4*/ 	.byte	0x00, 0xf5, 0x21, 0x00


	//----- nvinfo : EIATTR_SPARSE_MMA_MASK
	.align		4
.L_2187:
        /*00b8*/ 	.byte	0x03, 0x50
        /*00ba*/ 	.short	0x0000


	//----- nvinfo : EIATTR_MAXREG_COUNT
	.align		4
        /*00bc*/ 	.byte	0x03, 0x1b
        /*00be*/ 	.short	0x00ff


	//----- nvinfo : EIATTR_NUM_BARRIERS
	.align		4
        /*00c0*/ 	.byte	0x02, 0x4c
        /*00c2*/ 	.byte	0x01
	.zero		1


	//----- nvinfo : EIATTR_MERCURY_ISA_VERSION
	.align		4
        /*00c4*/ 	.byte	0x03, 0x5f
        /*00c6*/ 	.short	0x0101


	//----- nvinfo : EIATTR_COOP_GROUP_MASK_REGIDS
	.align		4
        /*00c8*/ 	.byte	0x04, 0x29
        /*00ca*/ 	.short	(.L_2189 - .L_2188)


	//   ....[0]....
.L_2188:
        /*00cc*/ 	.word	0xffffffff


	//   ....[1]....
        /*00d0*/ 	.word	0xffffffff


	//   ....[2]....
        /*00d4*/ 	.word	0xffffffff


	//   ....[3]....
        /*00d8*/ 	.word	0xffffffff


	//   ....[4]....
        /*00dc*/ 	.word	0xffffffff


	//   ....[5]....
        /*00e0*/ 	.word	0xffffffff


	//   ....[6]....
        /*00e4*/ 	.word	0xffffffff


	//   ....[7]....
        /*00e8*/ 	.word	0xffffffff


	//   ....[8]....
        /*00ec*/ 	.word	0xffffffff


	//   ....[9]....
        /*00f0*/ 	.word	0xffffffff


	//----- nvinfo : EIATTR_COOP_GROUP_INSTR_OFFSETS
	.align		4
.L_2189:
        /*00f4*/ 	.byte	0x04, 0x28
        /*00f6*/ 	.short	(.L_2191 - .L_2190)


	//   ....[0]....
.L_2190:
        /*00f8*/ 	.word	0x000016e0


	//   ....[1]....
        /*00fc*/ 	.word	0x00001710


	//   ....[2]....
        /*0100*/ 	.word	0x00001780


	//   ....[3]....
        /*0104*/ 	.word	0x000017c0


	//   ....[4]....
        /*0108*/ 	.word	0x000017f0


	//   ....[5]....
        /*010c*/ 	.word	0x00001b90


	//   ....[6]....
        /*0110*/ 	.word	0x00001be0


	//   ....[7]....
        /*0114*/ 	.word	0x00001c30


	//   ....[8]....
        /*0118*/ 	.word	0x00001c70


	//   ....[9]....
        /*011c*/ 	.word	0x00001c90


	//----- nvinfo : EIATTR_VRC_CTA_INIT_COUNT
	.align		4
.L_2191:
        /*0120*/ 	.byte	0x02, 0x4a
	.zero		1
	.zero		1


	//----- nvinfo : EIATTR_EXIT_INSTR_OFFSETS
	.align		4
        /*0124*/ 	.byte	0x04, 0x1c
        /*0126*/ 	.short	(.L_2193 - .L_2192)


	//   ....[0]....
.L_2192:
        /*0128*/ 	.word	0x00002260


	//   ....[1]....
        /*012c*/ 	.word	0x000027b0


	//   ....[2]....
        /*0130*/ 	.word	0x00002db0


	//----- nvinfo : EIATTR_CRS_STACK_SIZE
	.align		4
.L_2193:
        /*0134*/ 	.byte	0x04, 0x1e
        /*0136*/ 	.short	(.L_2195 - .L_2194)
.L_2194:
        /*0138*/ 	.word	0x00000000


	//----- nvinfo : EIATTR_CBANK_PARAM_SIZE
	.align		4
.L_2195:
        /*013c*/ 	.byte	0x03, 0x19
        /*013e*/ 	.short	0x004c


	//----- nvinfo : EIATTR_PARAM_CBANK
	.align		4
        /*0140*/ 	.byte	0x04, 0x0a
        /*0142*/ 	.short	(.L_2197 - .L_2196)
	.align		4
.L_2196:
        /*0144*/ 	.word	index@(.nv.constant0._ZN4vllm15rms_norm_kernelIfLi16ELi2EEEvPT_PKS1_lllllS4_fii)
        /*0148*/ 	.short	0x0380
        /*014a*/ 	.short	0x004c


	//----- nvinfo : EIATTR_SW_WAR
	.align		4
.L_2197:
        /*014c*/ 	.byte	0x04, 0x36
        /*014e*/ 	.short	(.L_2199 - .L_2198)
.L_2198:
        /*0150*/ 	.word	0x00000008
.L_2199:


//--------------------- .nv.info._ZN3cub18CUB_300001_SM_10306detail11EmptyKernelIvEEvv --------------------------
	.section	.nv.info._ZN3cub18CUB_300001_SM_10306detail11EmptyKernelIvEEvv,"",@"SHT_CUDA_INFO"
	.sectionflags	@""
	.align	4


	//----- nvinfo : EIATTR_CUDA_API_VERSION
	.align		4
        /*0000*/ 	.byte	0x04, 0x37
        /*0002*/ 	.short	(.L_2201 - .L_2200)
.L_2200:
        /*0004*/ 	.word	0x00000082


	//----- nvinfo : EIATTR_SPARSE_MMA_MASK
	.align		4
.L_2201:
        /*0008*/ 	.byte	0x03, 0x50
        /*000a*/ 	.short	0x0000


	//----- nvinfo : EIATTR_MAXREG_COUNT
	.align		4
        /*000c*/ 	.byte	0x03, 0x1b
        /*000e*/ 	.short	0x00ff


	//----- nvinfo : EIATTR_MERCURY_ISA_VERSION
	.align		4
        /*0010*/ 	.byte	0x03, 0x5f
        /*0012*/ 	.short	0x0101


	//----- nvinfo : EIATTR_VRC_CTA_INIT_COUNT
	.align		4
        /*0014*/ 	.byte	0x02, 0x4a
	.zero		1
	.zero		1


	//----- nvinfo : EIATTR_EXIT_INSTR_OFFSETS
	.align		4
        /*0018*/ 	.byte	0x04, 0x1c
        /*001a*/ 	.short	(.L_2203 - .L_2202)


	//   ....[0]....
.L_2202:
        /*001c*/ 	.word	0x00000010


	//----- nvinfo : EIATTR_SW_WAR
	.align		4
.L_2203:
        /*0020*/ 	.byte	0x04, 0x36
        /*0022*/ 	.short	(.L_2205 - .L_2204)
.L_2204:
        /*0024*/ 	.word	0x00000008
.L_2205:


//--------------------- .nv.callgraph             --------------------------
	.section	.nv.callgraph,"",@"SHT_CUDA_CALLGRAPH"
	.align	4
	.sectionentsize	8
	.align		4
        /*0000*/ 	.word	0x00000000
	.align		4
        /*0004*/ 	.word	0xffffffff
	.align		4
        /*0008*/ 	.word	0x00000000
	.align		4
        /*000c*/ 	.word	0xfffffffe
	.align		4
        /*0010*/ 	.word	0x00000000
	.align		4
        /*0014*/ 	.word	0xfffffffd
	.align		4
        /*0018*/ 	.word	0x00000000
	.align		4
        /*001c*/ 	.word	0xfffffffc


//--------------------- .nv.constant4             --------------------------
	.section	.nv.constant4,"a",@progbits
	.align	8
	.align		8
.nv.constant4:
        /*0000*/ 	.dword	_ZN51_INTERNAL_8a329067_20_layernorm_kernels_cu_1fdca12f4cuda3std3__45__cpo5beginE
	.align		8
        /*0008*/ 	.dword	_ZN51_INTERNAL_8a329067_20_layernorm_kernels_cu_1fdca12f4cuda3std3__45__cpo3endE
	.align		8
        /*0010*/ 	.dword	_ZN51_INTERNAL_8a329067_20_layernorm_kernels_cu_1fdca12f4cuda3std3__45__cpo6cbeginE
	.align		8
        /*0018*/ 	.dword	_ZN51_INTERNAL_8a329067_20_layernorm_kernels_cu_1fdca12f4cuda3std3__45__cpo4cendE
	.align		8
        /*0020*/ 	.dword	_ZN51_INTERNAL_8a329067_20_layernorm_kernels_cu_1fdca12f4cuda3std3__45__cpo6rbeginE
	.align		8
        /*0028*/ 	.dword	_ZN51_INTERNAL_8a329067_20_layernorm_kernels_cu_1fdca12f4cuda3std3__45__cpo4rendE
	.align		8
        /*0030*/ 	.dword	_ZN51_INTERNAL_8a329067_20_layernorm_kernels_cu_1fdca12f4cuda3std3__45__cpo7crbeginE
	.align		8
        /*0038*/ 	.dword	_ZN51_INTERNAL_8a329067_20_layernorm_kernels_cu_1fdca12f4cuda3std3__45__cpo5crendE
	.align		8
        /*0040*/ 	.dword	_ZN51_INTERNAL_8a329067_20_layernorm_kernels_cu_1fdca12f4cuda3std3__453_GLOBAL__N__8a329067_20_layernorm_kernels_cu_1fdca12f6ignoreE
	.align		8
        /*0048*/ 	.dword	_ZN51_INTERNAL_8a329067_20_layernorm_kernels_cu_1fdca12f4cuda3std3__419piecewise_constructE
	.align		8
        /*0050*/ 	.dword	_ZN51_INTERNAL_8a329067_20_layernorm_kernels_cu_1fdca12f4cuda3std3__48in_placeE
	.align		8
        /*0058*/ 	.dword	_ZN51_INTERNAL_8a329067_20_layernorm_kernels_cu_1fdca12f4cuda3std3__420unreachable_sentinelE
	.align		8
        /*0060*/ 	.dword	_ZN51_INTERNAL_8a329067_20_layernorm_kernels_cu_1fdca12f4cuda3std3__47nulloptE
	.align		8
        /*0068*/ 	.dword	_ZN51_INTERNAL_8a329067_20_layernorm_kernels_cu_1fdca12f4cuda3std3__48unexpectE
	.align		8
        /*0070*/ 	.dword	_ZN51_INTERNAL_8a329067_20_layernorm_kernels_cu_1fdca12f4cuda3std6ranges3__45__cpo4swapE
	.align		8
        /*0078*/ 	.dword	_ZN51_INTERNAL_8a329067_20_layernorm_kernels_cu_1fdca12f4cuda3std6ranges3__45__cpo9iter_moveE
	.align		8
        /*0080*/ 	.dword	_ZN51_INTERNAL_8a329067_20_layernorm_kernels_cu_1fdca12f4cuda3std6ranges3__45__cpo5beginE
	.align		8
        /*0088*/ 	.dword	_ZN51_INTERNAL_8a329067_20_layernorm_kernels_cu_1fdca12f4cuda3std6ranges3__45__cpo3endE
	.align		8
        /*0090*/ 	.dword	_ZN51_INTERNAL_8a329067_20_layernorm_kernels_cu_1fdca12f4cuda3std6ranges3__45__cpo6cbeginE
	.align		8
        /*0098*/ 	.dword	_ZN51_INTERNAL_8a329067_20_layernorm_kernels_cu_1fdca12f4cuda3std6ranges3__45__cpo4cendE
	.align		8
        /*00a0*/ 	.dword	_ZN51_INTERNAL_8a329067_20_layernorm_kernels_cu_1fdca12f4cuda3std6ranges3__45__cpo7advanceE
	.align		8
        /*00a8*/ 	.dword	_ZN51_INTERNAL_8a329067_20_layernorm_kernels_cu_1fdca12f4cuda3std6ranges3__45__cpo9iter_swapE
	.align		8
        /*00b0*/ 	.dword	_ZN51_INTERNAL_8a329067_20_layernorm_kernels_cu_1fdca12f4cuda3std6ranges3__45__cpo4nextE
	.align		8
        /*00b8*/ 	.dword	_ZN51_INTERNAL_8a329067_20_layernorm_kernels_cu_1fdca12f4cuda3std6ranges3__45__cpo4prevE
	.align		8
        /*00c0*/ 	.dword	_ZN51_INTERNAL_8a329067_20_layernorm_kernels_cu_1fdca12f4cuda3std6ranges3__45__cpo4dataE
	.align		8
        /*00c8*/ 	.dword	_ZN51_INTERNAL_8a329067_20_layernorm_kernels_cu_1fdca12f4cuda3std6ranges3__45__cpo5cdataE
	.align		8
        /*00d0*/ 	.dword	_ZN51_INTERNAL_8a329067_20_layernorm_kernels_cu_1fdca12f4cuda3std6ranges3__45__cpo4sizeE
	.align		8
        /*00d8*/ 	.dword	_ZN51_INTERNAL_8a329067_20_layernorm_kernels_cu_1fdca12f4cuda3std6ranges3__45__cpo5ssizeE
	.align		8
        /*00e0*/ 	.dword	_ZN51_INTERNAL_8a329067_20_layernorm_kernels_cu_1fdca12f4cuda3std6ranges3__45__cpo8distanceE
	.align		8
        /*00e8*/ 	.dword	_ZN51_INTERNAL_8a329067_20_layernorm_kernels_cu_1fdca12f6thrust24THRUST_300001_SM_1030_NS6system6detail10sequential3seqE
	.align		8
        /*00f0*/ 	.dword	_ZN51_INTERNAL_8a329067_20_layernorm_kernels_cu_1fdca12f6thrust24THRUST_300001_SM_1030_NS12placeholders2_1E
	.align		8
        /*00f8*/ 	.dword	_ZN51_INTERNAL_8a329067_20_layernorm_kernels_cu_1fdca12f6thrust24THRUST_300001_SM_1030_NS12placeholders2_2E
	.align		8
        /*0100*/ 	.dword	_ZN51_INTERNAL_8a329067_20_layernorm_kernels_cu_1fdca12f6thrust24THRUST_300001_SM_1030_NS12placeholders2_3E
	.align		8
        /*0108*/ 	.dword	_ZN51_INTERNAL_8a329067_20_layernorm_kernels_cu_1fdca12f6thrust24THRUST_300001_SM_1030_NS12placeholders2_4E
	.align		8
        /*0110*/ 	.dword	_ZN51_INTERNAL_8a329067_20_layernorm_kernels_cu_1fdca12f6thrust24THRUST_300001_SM_1030_NS12placeholders2_5E
	.align		8
        /*0118*/ 	.dword	_ZN51_INTERNAL_8a329067_20_layernorm_kernels_cu_1fdca12f6thrust24THRUST_300001_SM_1030_NS12placeholders2_6E
	.align		8
        /*0120*/ 	.dword	_ZN51_INTERNAL_8a329067_20_layernorm_kernels_cu_1fdca12f6thrust24THRUST_300001_SM_1030_NS12placeholders2_7E
	.align		8
        /*0128*/ 	.dword	_ZN51_INTERNAL_8a329067_20_layernorm_kernels_cu_1fdca12f6thrust24THRUST_300001_SM_1030_NS12placeholders2_8E
	.align		8
        /*0130*/ 	.dword	_ZN51_INTERNAL_8a329067_20_layernorm_kernels_cu_1fdca12f6thrust24THRUST_300001_SM_1030_NS12placeholders2_9E
	.align		8
        /*0138*/ 	.dword	_ZN51_INTERNAL_8a329067_20_layernorm_kernels_cu_1fdca12f6thrust24THRUST_300001_SM_1030_NS12placeholders3_10E


//--------------------- .text._ZN4vllm25fused_add_rms_norm_kernelIN3c108BFloat16ELi0EEENSt9enable_ifIXooeqT0_Li0Entsr4vllm12_typeConvertIT_EE6existsEvE4typeEPS4_lS7_PKS4_fii --------------------------
	.section	.text._ZN4vllm25fused_add_rms_norm_kernelIN3c108BFloat16ELi0EEENSt9enable_ifIXooeqT0_Li0Entsr4vllm12_typeConvertIT_EE6existsEvE4typeEPS4_lS7_PKS4_fii,"ax",@progbits
	.align	128
        .global         _ZN4vllm25fused_add_rms_norm_kernelIN3c108BFloat16ELi0EEENSt9enable_ifIXooeqT0_Li0Entsr4vllm12_typeConvertIT_EE6existsEvE4typeEPS4_lS7_PKS4_fii
        .type           _ZN4vllm25fused_add_rms_norm_kernelIN3c108BFloat16ELi0EEENSt9enable_ifIXooeqT0_Li0Entsr4vllm12_typeConvertIT_EE6existsEvE4typeEPS4_lS7_PKS4_fii,@function
        .size           _ZN4vllm25fused_add_rms_norm_kernelIN3c108BFloat16ELi0EEENSt9enable_ifIXooeqT0_Li0Entsr4vllm12_typeConvertIT_EE6existsEvE4typeEPS4_lS7_PKS4_fii,(.L_x_1379 - _ZN4vllm25fused_add_rms_norm_kernelIN3c108BFloat16ELi0EEENSt9enable_ifIXooeqT0_Li0Entsr4vllm12_typeConvertIT_EE6existsEvE4typeEPS4_lS7_PKS4_fii)
        .other          _ZN4vllm25fused_add_rms_norm_kernelIN3c108BFloat16ELi0EEENSt9enable_ifIXooeqT0_Li0Entsr4vllm12_typeConvertIT_EE6existsEvE4typeEPS4_lS7_PKS4_fii,@"STO_CUDA_ENTRY STV_DEFAULT"
_ZN4vllm25fused_add_rms_norm_kernelIN3c108BFloat16ELi0EEENSt9enable_ifIXooeqT0_Li0Entsr4vllm12_typeConvertIT_EE6existsEvE4typeEPS4_lS7_PKS4_fii:
.text._ZN4vllm25fused_add_rms_norm_kernelIN3c108BFloat16ELi0EEENSt9enable_ifIXooeqT0_Li0Entsr4vllm12_typeConvertIT_EE6existsEvE4typeEPS4_lS7_PKS4_fii:
[----:B------:R-:W-:Y:S01]  /*0000*/  LDC R1, c[0x0][0x37c] ;  /* 0x0000df00ff017b82 */ /* 0x000fe20000000800 */
[----:B------:R-:W0:Y:S01]  /*0010*/  S2R R3, SR_TID.X ;  /* 0x0000000000037919 */ /* 0x000e220000002100 */
[----:B------:R-:W0:Y:S01]  /*0020*/  LDCU UR8, c[0x0][0x3a8] ;  /* 0x00007500ff0877ac */ /* 0x000e220008000800 */
[----:B------:R-:W-:Y:S01]  /*0030*/  BSSY.RECONVERGENT B0, `(.L_x_0) ;  /* 0x000001f000007945 */ /* 0x000fe20003800200 */
[----:B------:R-:W-:Y:S01]  /*0040*/  HFMA2 R2, -RZ, RZ, 0, 0 ;  /* 0x00000000ff027431 */ /* 0x000fe200000001ff */
[----:B------:R-:W1:Y:S01]  /*0050*/  LDCU.64 UR6, c[0x0][0x358] ;  /* 0x00006b00ff0677ac */ /* 0x000e620008000a00 */
[----:B------:R-:W2:Y:S01]  /*0060*/  LDCU.128 UR12, c[0x0][0x380] ;  /* 0x00007000ff0c77ac */ /* 0x000ea20008000c00 */
[----:B0-----:R-:W-:-:S13]  /*0070*/  ISETP.GE.AND P0, PT, R3, UR8, PT ;  /* 0x0000000803007c0c */ /* 0x001fda000bf06270 */
[----:B-12---:R-:W-:Y:S05]  /*0080*/  @P0 BRA `(.L_x_1) ;  /* 0x0000000000640947 */ /* 0x006fea0003800000 */
[----:B------:R-:W0:Y:S01]  /*0090*/  S2R R17, SR_CTAID.X ;  /* 0x0000000000117919 */ /* 0x000e220000002500 */
[----:B------:R-:W1:Y:S01]  /*00a0*/  LDC R12, c[0x0][0x360] ;  /* 0x0000d800ff0c7b82 */ /* 0x000e620000000800 */
[----:B------:R-:W-:Y:S02]  /*00b0*/  MOV R2, RZ ;  /* 0x000000ff00027202 */ /* 0x000fe40000000f00 */
[----:B------:R-:W-:-:S05]  /*00c0*/  MOV R13, R3 ;  /* 0x00000003000d7202 */ /* 0x000fca0000000f00 */
[----:B------:R-:W2:Y:S02]  /*00d0*/  LDC.64 R4, c[0x0][0x390] ;  /* 0x0000e400ff047b82 */ /* 0x000ea40000000a00 */
.L_x_2:
[----:B---3--:R-:W-:Y:S02]  /*00e0*/  SHF.R.S32.HI R7, RZ, 0x1f, R13 ;  /* 0x0000001fff077819 */ /* 0x008fe4000001140d */
[----:B------:R-:W-:-:S05]  /*00f0*/  MOV R6, R13 ;  /* 0x0000000d00067202 */ /* 0x000fca0000000f00 */
[----:B0-----:R-:W-:-:S04]  /*0100*/  IMAD.WIDE.U32 R8, R17, UR14, R6 ;  /* 0x0000000e11087c25 */ /* 0x001fc8000f8e0006 */
[C---:B------:R-:W-:Y:S01]  /*0110*/  IMAD R7, R17.reuse, UR8, R13 ;  /* 0x0000000811077c24 */ /* 0x040fe2000f8e020d */
[----:B------:R-:W-:Y:S01]  /*0120*/  LEA R10, P0, R8, UR12, 0x1 ;  /* 0x0000000c080a7c11 */ /* 0x000fe2000f8008ff */
[----:B------:R-:W-:Y:S02]  /*0130*/  IMAD R9, R17, UR15, R9 ;  /* 0x0000000f11097c24 */ /* 0x000fe4000f8e0209 */
[----:B--2---:R-:W-:-:S03]  /*0140*/  IMAD.WIDE.U32 R6, R7, 0x2, R4 ;  /* 0x0000000207067825 */ /* 0x004fc600078e0004 */
[----:B------:R-:W-:Y:S02]  /*0150*/  LEA.HI.X R11, R8, UR13, R9, 0x1, P0 ;  /* 0x0000000d080b7c11 */ /* 0x000fe400080f0c09 */
[----:B------:R-:W2:Y:S04]  /*0160*/  LDG.E.U16 R0, desc[UR6][R6.64] ;  /* 0x0000000606007981 */ /* 0x000ea8000c1e1500 */
[----:B------:R-:W3:Y:S01]  /*0170*/  LDG.E.U16 R10, desc[UR6][R10.64] ;  /* 0x000000060a0a7981 */ /* 0x000ee2000c1e1500 */
[----:B-1----:R-:W-:-:S04]  /*0180*/  IADD3 R13, PT, PT, R12, R13, RZ ;  /* 0x0000000d0c0d7210 */ /* 0x002fc80007ffe0ff */
[----:B------:R-:W-:Y:S02]  /*0190*/  ISETP.GE.AND P0, PT, R13, UR8, PT ;  /* 0x000000080d007c0c */ /* 0x000fe4000bf06270 */
[----:B--2---:R-:W-:Y:S02]  /*01a0*/  SHF.L.U32 R9, R0, 0x10, RZ ;  /* 0x0000001000097819 */ /* 0x004fe400000006ff */
[----:B---3--:R-:W-:-:S05]  /*01b0*/  SHF.L.U32 R0, R10, 0x10, RZ ;  /* 0x000000100a007819 */ /* 0x008fca00000006ff */
[----:B------:R-:W-:-:S04]  /*01c0*/  FADD.FTZ R0, R0, R9 ;  /* 0x0000000900007221 */ /* 0x000fc80000010000 */
[----:B------:R-:W0:Y:S02]  /*01d0*/  F2F.BF16.F32 R9, R0 ;  /* 0x0000000000097304 */ /* 0x000e240000202000 */
[----:B0-----:R3:W-:Y:S01]  /*01e0*/  STG.E.U16 desc[UR6][R6.64], R9 ;  /* 0x0000000906007986 */ /* 0x0017e2000c101506 */
[----:B------:R-:W-:-:S05]  /*01f0*/  SHF.L.U32 R15, R9, 0x10, RZ ;  /* 0x00000010090f7819 */ /* 0x000fca00000006ff */
[----:B------:R-:W-:Y:S01]  /*0200*/  FFMA.FTZ R2, R15, R15, R2 ;  /* 0x0000000f0f027223 */ /* 0x000fe20000010002 */
[----:B------:R-:W-:Y:S06]  /*0210*/  @!P0 BRA `(.L_x_2) ;  /* 0xfffffffc00b08947 */ /* 0x000fec000383ffff */
.L_x_1:
[----:B------:R-:W-:Y:S05]  /*0220*/  BSYNC.RECONVERGENT B0 ;  /* 0x0000000000007941 */ /* 0x000fea0003800200 */
.L_x_0:
[----:B------:R-:W0:Y:S01]  /*0230*/  LDC R0, c[0x0][0x360] ;  /* 0x0000d800ff007b82 */ /* 0x000e220000000800 */
[----:B------:R-:W-:Y:S01]  /*0240*/  BSSY.RECONVERGENT B0, `(.L_x_3) ;  /* 0x00000b5000007945 */ /* 0x000fe20003800200 */
[----:B0-----:R-:W-:-:S13]  /*0250*/  ISETP.GE.U32.AND P0, PT, R0, 0x400, PT ;  /* 0x000004000000780c */ /* 0x001fda0003f06070 */
[----:B------:R-:W-:Y:S05]  /*0260*/  @!P0 BRA `(.L_x_4) ;  /* 0x0000000400108947 */ /* 0x000fea0003800000 */
[----:B------:R-:W0:Y:S01]  /*0270*/  SHFL.DOWN P0, R5, R2, 0x1, 0x1f ;  /* 0x08201f0002057f89 */ /* 0x000e220000000000 */
[----:B------:R-:W1:Y:S01]  /*0280*/  S2R R8, SR_LANEID ;  /* 0x0000000000087919 */ /* 0x000e620000000000 */
[----:B0-----:R-:W-:-:S05]  /*0290*/  @P0 FADD R5, R5, R2 ;  /* 0x0000000205050221 */ /* 0x001fca0000000000 */
[----:B------:R-:W0:Y:S01]  /*02a0*/  SHFL.DOWN P0, R4, R5, 0x2, 0x1f ;  /* 0x08401f0005047f89 */ /* 0x000e220000000000 */
[----:B-1----:R-:W-:-:S13]  /*02b0*/  ISETP.NE.AND P1, PT, R8, RZ, PT ;  /* 0x000000ff0800720c */ /* 0x002fda0003f25270 */
[----:B---3--:R-:W1:Y:S01]  /*02c0*/  @!P1 S2R R9, SR_CgaCtaId ;  /* 0x0000000000099919 */ /* 0x008e620000008800 */
[----:B------:R-:W-:Y:S02]  /*02d0*/  @!P1 MOV R8, 0x400 ;  /* 0x0000040000089802 */ /* 0x000fe40000000f00 */
[----:B------:R-:W-:Y:S01]  /*02e0*/  @!P1 SHF.R.U32.HI R2, RZ, 0x3, R3 ;  /* 0x00000003ff029819 */ /* 0x000fe20000011603 */
[----:B0-----:R-:W-:Y:S01]  /*02f0*/  @P0 FADD R4, R5, R4 ;  /* 0x0000000405040221 */ /* 0x001fe20000000000 */
[----:B------:R-:W-:Y:S02]  /*0300*/  @!P1 IADD3 R8, PT, PT, R8, 0x4, RZ ;  /* 0x0000000408089810 */ /* 0x000fe40007ffe0ff */
[----:B------:R-:W-:Y:S02]  /*0310*/  @!P1 LOP3.LUT R2, R2, 0x7c, RZ, 0xc0, !PT ;  /* 0x0000007c02029812 */ /* 0x000fe400078ec0ff */
[----:B------:R-:W0:Y:S01]  /*0320*/  SHFL.DOWN P0, R7, R4, 0x4, 0x1f ;  /* 0x08801f0004077f89 */ /* 0x000e220000000000 */
[----:B-1----:R-:W-:Y:S01]  /*0330*/  @!P1 LEA R5, R9, R8, 0x18 ;  /* 0x0000000809059211 */ /* 0x002fe200078ec0ff */
[----:B0-----:R-:W-:-:S03]  /*0340*/  @P0 FADD R7, R4, R7 ;  /* 0x0000000704070221 */ /* 0x001fc60000000000 */
[----:B------:R-:W-:Y:S02]  /*0350*/  @!P1 IADD3 R2, PT, PT, R2, R5, RZ ;  /* 0x0000000502029210 */ /* 0x000fe40007ffe0ff */
[----:B------:R-:W0:Y:S02]  /*0360*/  SHFL.DOWN P0, R6, R7, 0x8, 0x1f ;  /* 0x09001f0007067f89 */ /* 0x000e240000000000 */
[----:B0-----:R-:W-:-:S05]  /*0370*/  @P0 FADD R6, R7, R6 ;  /* 0x0000000607060221 */ /* 0x001fca0000000000 */
[----:B------:R-:W0:Y:S02]  /*0380*/  SHFL.DOWN P0, R13, R6, 0x10, 0x1f ;  /* 0x0a001f00060d7f89 */ /* 0x000e240000000000 */
[----:B0-----:R-:W-:Y:S01]  /*0390*/  @P0 FADD R13, R6, R13 ;  /* 0x0000000d060d0221 */ /* 0x001fe20000000000 */
[----:B------:R-:W-:-:S04]  /*03a0*/  ISETP.NE.AND P0, PT, R3, RZ, PT ;  /* 0x000000ff0300720c */ /* 0x000fc80003f05270 */
[----:B------:R1:W-:Y:S01]  /*03b0*/  @!P1 STS [R2+0x20], R13 ;  /* 0x0000200d02009388 */ /* 0x0003e20000000800 */
[----:B------:R-:W-:Y:S08]  /*03c0*/  BAR.SYNC.DEFER_BLOCKING 0x0 ;  /* 0x0000000000007b1d */ /* 0x000ff00000010000 */
[----:B------:R-:W-:Y:S05]  /*03d0*/  @P0 BRA `(.L_x_5) ;  /* 0x00000008006c0947 */ /* 0x000fea0003800000 */
[----:B------:R-:W0:Y:S01]  /*03e0*/  S2UR UR5, SR_CgaCtaId ;  /* 0x00000000000579c3 */ /* 0x000e220000008800 */
[----:B------:R-:W-:Y:S02]  /*03f0*/  UMOV UR4, 0x400 ;  /* 0x0000040000047882 */ /* 0x000fe40000000000 */
[----:B0-----:R-:W-:-:S06]  /*0400*/  ULEA UR4, UR5, UR4, 0x18 ;  /* 0x0000000405047291 */ /* 0x001fcc000f8ec0ff */
[----:B-1----:R-:W-:-:S05]  /*0410*/  MOV R2, UR4 ;  /* 0x0000000400027c02 */ /* 0x002fca0008000f00 */
[----:B------:R-:W0:Y:S04]  /*0420*/  LDS.64 R14, [R2+0x28] ;  /* 0x00002800020e7984 */ /* 0x000e280000000a00 */
[----:B------:R-:W1:Y:S04]  /*0430*/  LDS.128 R8, [R2+0x30] ;  /* 0x0000300002087984 */ /* 0x000e680000000c00 */
[----:B------:R-:W2:Y:S04]  /*0440*/  LDS.128 R16, [R2+0x40] ;  /* 0x0000400002107984 */ /* 0x000ea80000000c00 */
[----:B------:R-:W3:Y:S01]  /*0450*/  LDS.128 R4, [R2+0x50] ;  /* 0x0000500002047984 */ /* 0x000ee20000000c00 */
[----:B0-----:R-:W-:-:S04]  /*0460*/  FADD.FTZ R14, R13, R14 ;  /* 0x0000000e0d0e7221 */ /* 0x001fc80000010000 */
[----:B------:R-:W-:-:S04]  /*0470*/  FADD.FTZ R15, R14, R15 ;  /* 0x0000000f0e0f7221 */ /* 0x000fc80000010000 */
[----:B-1----:R-:W-:Y:S02]  /*0480*/  FADD.FTZ R8, R15, R8 ;  /* 0x000000080f087221 */ /* 0x002fe40000010000 */
[----:B------:R-:W0:Y:S02]  /*0490*/  LDS.128 R12, [R2+0x60] ;  /* 0x00006000020c7984 */ /* 0x000e240000000c00 */
[----:B------:R-:W-:-:S04]  /*04a0*/  FADD.FTZ R9, R8, R9 ;  /* 0x0000000908097221 */ /* 0x000fc80000010000 */
[----:B------:R-:W-:-:S04]  /*04b0*/  FADD.FTZ R10, R9, R10 ;  /* 0x0000000a090a7221 */ /* 0x000fc80000010000 */
[----:B------:R-:W-:-:S04]  /*04c0*/  FADD.FTZ R11, R10, R11 ;  /* 0x0000000b0a0b7221 */ /* 0x000fc80000010000 */
[----:B--2---:R-:W-:Y:S02]  /*04d0*/  FADD.FTZ R16, R11, R16 ;  /* 0x000000100b107221 */ /* 0x004fe40000010000 */
[----:B------:R-:W1:Y:S02]  /*04e0*/  LDS.128 R8, [R2+0x70] ;  /* 0x0000700002087984 */ /* 0x000e640000000c00 */
[----:B------:R-:W-:-:S04]  /*04f0*/  FADD.FTZ R17, R16, R17 ;  /* 0x0000001110117221 */ /* 0x000fc80000010000 */
[----:B------:R-:W-:-:S04]  /*0500*/  FADD.FTZ R18, R17, R18 ;  /* 0x0000001211127221 */ /* 0x000fc80000010000 */
[----:B------:R-:W-:-:S04]  /*0510*/  FADD.FTZ R19, R18, R19 ;  /* 0x0000001312137221 */ /* 0x000fc80000010000 */
[----:B---3--:R-:W-:Y:S02]  /*0520*/  FADD.FTZ R4, R19, R4 ;  /* 0x0000000413047221 */ /* 0x008fe40000010000 */
[----:B------:R-:W2:Y:S02]  /*0530*/  LDS.128 R16, [R2+0x80] ;  /* 0x0000800002107984 */ /* 0x000ea40000000c00 */
[----:B------:R-:W-:-:S04]  /*0540*/  FADD.FTZ R5, R4, R5 ;  /* 0x0000000504057221 */ /* 0x000fc80000010000 */
[----:B------:R-:W-:-:S04]  /*0550*/  FADD.FTZ R6, R5, R6 ;  /* 0x0000000605067221 */ /* 0x000fc80000010000 */
[----:B------:R-:W-:-:S04]  /*0560*/  FADD.FTZ R7, R6, R7 ;  /* 0x0000000706077221 */ /* 0x000fc80000010000 */
[----:B0-----:R-:W-:Y:S02]  /*0570*/  FADD.FTZ R12, R7, R12 ;  /* 0x0000000c070c7221 */ /* 0x001fe40000010000 */
[----:B------:R-:W0:Y:S02]  /*0580*/  LDS.128 R4, [R2+0x90] ;  /* 0x0000900002047984 */ /* 0x000e240000000c00 */
[----:B------:R-:W-:-:S04]  /*0590*/  FADD.FTZ R13, R12, R13 ;  /* 0x0000000d0c0d7221 */ /* 0x000fc80000010000 */
[----:B------:R-:W-:-:S04]  /*05a0*/  FADD.FTZ R14, R13, R14 ;  /* 0x0000000e0d0e7221 */ /* 0x000fc80000010000 */
[----:B------:R-:W-:-:S04]  /*05b0*/  FADD.FTZ R15, R14, R15 ;  /* 0x0000000f0e0f7221 */ /* 0x000fc80000010000 */
[----:B-1----:R-:W-:-:S04]  /*05c0*/  FADD.FTZ R8, R15, R8 ;  /* 0x000000080f087221 */ /* 0x002fc80000010000 */
[----:B------:R-:W-:-:S04]  /*05d0*/  FADD.FTZ R9, R8, R9 ;  /* 0x0000000908097221 */ /* 0x000fc80000010000 */
[----:B------:R-:W-:Y:S02]  /*05e0*/  FADD.FTZ R10, R9, R10 ;  /* 0x0000000a090a7221 */ /* 0x000fe40000010000 */
[----:B------:R-:W1:Y:S02]  /*05f0*/  LDS R9, [R2+0xa0] ;  /* 0x0000a00002097984 */ /* 0x000e640000000800 */
[----:B------:R-:W-:-:S04]  /*0600*/  FADD.FTZ R11, R10, R11 ;  /* 0x0000000b0a0b7221 */ /* 0x000fc80000010000 */
[----:B--2---:R-:W-:-:S04]  /*0610*/  FADD.FTZ R16, R11, R16 ;  /* 0x000000100b107221 */ /* 0x004fc80000010000 */
[----:B------:R-:W-:-:S04]  /*0620*/  FADD.FTZ R17, R16, R17 ;  /* 0x0000001110117221 */ /* 0x000fc80000010000 */
[----:B------:R-:W-:-:S04]  /*0630*/  FADD.FTZ R18, R17, R18 ;  /* 0x0000001211127221 */ /* 0x000fc80000010000 */
[----:B------:R-:W-:-:S04]  /*0640*/  FADD.FTZ R19, R18, R19 ;  /* 0x0000001312137221 */ /* 0x000fc80000010000 */
[----:B0-----:R-:W-:-:S04]  /*0650*/  FADD.FTZ R4, R19, R4 ;  /* 0x0000000413047221 */ /* 0x001fc80000010000 */
[----:B------:R-:W-:-:S04]  /*0660*/  FADD.FTZ R5, R4, R5 ;  /* 0x0000000504057221 */ /* 0x000fc80000010000 */
[----:B------:R-:W-:-:S04]  /*0670*/  FADD.FTZ R6, R5, R6 ;  /* 0x0000000605067221 */ /* 0x000fc80000010000 */
[----:B------:R-:W-:-:S04]  /*0680*/  FADD.FTZ R6, R6, R7 ;  /* 0x0000000706067221 */ /* 0x000fc80000010000 */
[----:B-1----:R-:W-:Y:S01]  /*0690*/  FADD.FTZ R20, R6, R9 ;  /* 0x0000000906147221 */ /* 0x002fe20000010000 */
[----:B------:R-:W-:Y:S06]  /*06a0*/  BRA `(.L_x_6) ;  /* 0x0000000400a07947 */ /* 0x000fec0003800000 */
.L_x_4:
[----:B------:R-:W-:Y:S01]  /*06b0*/  LOP3.LUT R4, R3, 0x3e0, RZ, 0xc0, !PT ;  /* 0x000003e003047812 */ /* 0x000fe200078ec0ff */
[----:B------:R-:W0:Y:S03]  /*06c0*/  S2R R8, SR_LANEID ;  /* 0x0000000000087919 */ /* 0x000e260000000000 */
[----:B------:R-:W-:Y:S02]  /*06d0*/  IADD3 R5, PT, PT, R4, 0x20, RZ ;  /* 0x0000002004057810 */ /* 0x000fe40007ffe0ff */
[----:B---3--:R-:W-:Y:S02]  /*06e0*/  LOP3.LUT R7, RZ, R4, RZ, 0x33, !PT ;  /* 0x00000004ff077212 */ /* 0x008fe400078e33ff */
[-C--:B------:R-:W-:Y:S02]  /*06f0*/  ISETP.GT.U32.AND P0, PT, R5, R0.reuse, PT ;  /* 0x000000000500720c */ /* 0x080fe40003f04070 */
[----:B------:R-:W-:-:S04]  /*0700*/  IADD3 R7, PT, PT, R7, R0, RZ ;  /* 0x0000000007077210 */ /* 0x000fc80007ffe0ff */
[----:B------:R-:W-:-:S06]  /*0710*/  SEL R7, R7, 0x1f, P0 ;  /* 0x0000001f07077807 */ /* 0x000fcc0000000000 */
[----:B------:R-:W1:Y:S01]  /*0720*/  SHFL.DOWN P0, R4, R2, 0x1, R7 ;  /* 0x0820000002047989 */ /* 0x000e620000000007 */
[----:B0-----:R-:W-:Y:S01]  /*0730*/  ISETP.NE.AND P1, PT, R8, RZ, PT ;  /* 0x000000ff0800720c */ /* 0x001fe20003f25270 */
[----:B-1----:R-:W-:-:S12]  /*0740*/  @P0 FADD R4, R4, R2 ;  /* 0x0000000204040221 */ /* 0x002fd80000000000 */
[----:B------:R-:W0:Y:S01]  /*0750*/  @!P1 S2R R11, SR_CgaCtaId ;  /* 0x00000000000b9919 */ /* 0x000e220000008800 */
[----:B------:R-:W-:Y:S02]  /*0760*/  @!P1 MOV R8, 0x400 ;  /* 0x0000040000089802 */ /* 0x000fe40000000f00 */
[----:B------:R-:W-:Y:S01]  /*0770*/  @!P1 SHF.R.U32.HI R2, RZ, 0x3, R3 ;  /* 0x00000003ff029819 */ /* 0x000fe20000011603 */
[----:B------:R-:W1:Y:S01]  /*0780*/  SHFL.DOWN P0, R5, R4, 0x2, R7 ;  /* 0x0840000004057989 */ /* 0x000e620000000007 */
[----:B------:R-:W-:Y:S02]  /*0790*/  @!P1 IADD3 R8, PT, PT, R8, 0x4, RZ ;  /* 0x0000000408089810 */ /* 0x000fe40007ffe0ff */
[----:B------:R-:W-:Y:S01]  /*07a0*/  @!P1 LOP3.LUT R2, R2, 0x7c, RZ, 0xc0, !PT ;  /* 0x0000007c02029812 */ /* 0x000fe200078ec0ff */
[----:B-1----:R-:W-:Y:S01]  /*07b0*/  @P0 FADD R5, R4, R5 ;  /* 0x0000000504050221 */ /* 0x002fe20000000000 */
[----:B0-----:R-:W-:-:S04]  /*07c0*/  @!P1 LEA R11, R11, R8, 0x18 ;  /* 0x000000080b0b9211 */ /* 0x001fc800078ec0ff */
[----:B------:R-:W0:Y:S01]  /*07d0*/  SHFL.DOWN P0, R6, R5, 0x4, R7 ;  /* 0x0880000005067989 */ /* 0x000e220000000007 */
[----:B------:R-:W-:Y:S01]  /*07e0*/  @!P1 IADD3 R11, PT, PT, R2, R11, RZ ;  /* 0x0000000b020b9210 */ /* 0x000fe20007ffe0ff */
[----:B0-----:R-:W-:-:S05]  /*07f0*/  @P0 FADD R6, R5, R6 ;  /* 0x0000000605060221 */ /* 0x001fca0000000000 */
[----:B------:R-:W0:Y:S02]  /*0800*/  SHFL.DOWN P0, R9, R6, 0x8, R7 ;  /* 0x0900000006097989 */ /* 0x000e240000000007 */
[----:B0-----:R-:W-:-:S05]  /*0810*/  @P0 FADD R9, R6, R9 ;  /* 0x0000000906090221 */ /* 0x001fca0000000000 */
[----:B------:R-:W0:Y:S02]  /*0820*/  SHFL.DOWN P0, R20, R9, 0x10, R7 ;  /* 0x0a00000009147989 */ /* 0x000e240000000007 */
[----:B0-----:R-:W-:Y:S01]  /*0830*/  @P0 FADD R20, R9, R20 ;  /* 0x0000001409140221 */ /* 0x001fe20000000000 */
[----:B------:R-:W-:-:S04]  /*0840*/  ISETP.NE.AND P0, PT, R3, RZ, PT ;  /* 0x000000ff0300720c */ /* 0x000fc80003f05270 */
[----:B------:R0:W-:Y:S01]  /*0850*/  @!P1 STS [R11+0x20], R20 ;  /* 0x000020140b009388 */ /* 0x0001e20000000800 */
[----:B------:R-:W-:Y:S08]  /*0860*/  BAR.SYNC.DEFER_BLOCKING 0x0 ;  /* 0x0000000000007b1d */ /* 0x000ff00000010000 */
[----:B------:R-:W-:Y:S05]  /*0870*/  @P0 BRA `(.L_x_5) ;  /* 0x0000000400440947 */ /* 0x000fea0003800000 */
[----:B------:R-:W1:Y:S01]  /*0880*/  S2UR UR5, SR_CgaCtaId ;  /* 0x00000000000579c3 */ /* 0x000e620000008800 */
[----:B------:R-:W-:Y:S01]  /*0890*/  UMOV UR4, 0x400 ;  /* 0x0000040000047882 */ /* 0x000fe20000000000 */
[C---:B------:R-:W-:Y:S02]  /*08a0*/  ISETP.GT.U32.AND P0, PT, R0.reuse, 0x20, PT ;  /* 0x000000200000780c */ /* 0x040fe40003f04070 */
[C---:B------:R-:W-:Y:S02]  /*08b0*/  ISETP.GT.U32.AND P2, PT, R0.reuse, 0x40, PT ;  /* 0x000000400000780c */ /* 0x040fe40003f44070 */
[C---:B------:R-:W-:Y:S02]  /*08c0*/  ISETP.GT.U32.AND P3, PT, R0.reuse, 0x60, PT ;  /* 0x000000600000780c */ /* 0x040fe40003f64070 */
[----:B------:R-:W-:Y:S01]  /*08d0*/  ISETP.GT.U32.AND P1, PT, R0, 0x80, PT ;  /* 0x000000800000780c */ /* 0x000fe20003f24070 */
[----:B-1----:R-:W-:-:S06]  /*08e0*/  ULEA UR4, UR5, UR4, 0x18 ;  /* 0x0000000405047291 */ /* 0x002fcc000f8ec0ff */
[----:B------:R-:W-:-:S05]  /*08f0*/  MOV R2, UR4 ;  /* 0x0000000400027c02 */ /* 0x000fca0008000f00 */
[----:B------:R-:W1:Y:S04]  /*0900*/  LDS.64 R12, [R2+0x28] ;  /* 0x00002800020c7984 */ /* 0x000e680000000a00 */
[----:B0-----:R-:W0:Y:S04]  /*0910*/  LDS.128 R8, [R2+0x30] ;  /* 0x0000300002087984 */ /* 0x001e280000000c00 */
[----:B------:R-:W2:Y:S04]  /*0920*/  LDS.128 R16, [R2+0x40] ;  /* 0x0000400002107984 */ /* 0x000ea80000000c00 */
[----:B------:R-:W3:Y:S01]  /*0930*/  LDS.128 R4, [R2+0x50] ;  /* 0x0000500002047984 */ /* 0x000ee20000000c00 */
[----:B-1----:R-:W-:Y:S01]  /*0940*/  @P0 FADD.FTZ R20, R20, R12 ;  /* 0x0000000c14140221 */ /* 0x002fe20000010000 */
[----:B------:R-:W-:-:S03]  /*0950*/  ISETP.GT.U32.AND P0, PT, R0, 0xa0, PT ;  /* 0x000000a00000780c */ /* 0x000fc60003f04070 */
[----:B------:R-:W-:Y:S01]  /*0960*/  @P2 FADD.FTZ R20, R20, R13 ;  /* 0x0000000d14142221 */ /* 0x000fe20000010000 */
[----:B------:R-:W-:Y:S01]  /*0970*/  ISETP.GT.U32.AND P2, PT, R0, 0xc0, PT ;  /* 0x000000c00000780c */ /* 0x000fe20003f44070 */
[----:B------:R-:W1:Y:S02]  /*0980*/  LDS.128 R12, [R2+0x60] ;  /* 0x00006000020c7984 */ /* 0x000e640000000c00 */
[----:B0-----:R-:W-:Y:S01]  /*0990*/  @P3 FADD.FTZ R20, R20, R8 ;  /* 0x0000000814143221 */ /* 0x001fe20000010000 */
[----:B------:R-:W-:-:S03]  /*09a0*/  ISETP.GT.U32.AND P3, PT, R0, 0xe0, PT ;  /* 0x000000e00000780c */ /* 0x000fc60003f64070 */
[----:B------:R-:W-:Y:S01]  /*09b0*/  @P1 FADD.FTZ R20, R20, R9 ;  /* 0x0000000914141221 */ /* 0x000fe20000010000 */
[----:B------:R-:W-:-:S03]  /*09c0*/  ISETP.GT.U32.AND P1, PT, R0, 0x100, PT ;  /* 0x000001000000780c */ /* 0x000fc60003f24070 */
[----:B------:R-:W-:Y:S01]  /*09d0*/  @P0 FADD.FTZ R20, R20, R10 ;  /* 0x0000000a14140221 */ /* 0x000fe20000010000 */
[----:B------:R-:W-:-:S03]  /*09e0*/  ISETP.GT.U32.AND P0, PT, R0, 0x120, PT ;  /* 0x000001200000780c */ /* 0x000fc60003f04070 */
[----:B------:R-:W-:Y:S01]  /*09f0*/  @P2 FADD.FTZ R20, R20, R11 ;  /* 0x0000000b14142221 */ /* 0x000fe20000010000 */
[----:B------:R-:W-:Y:S01]  /*0a00*/  ISETP.GT.U32.AND P2, PT, R0, 0x160, PT ;  /* 0x000001600000780c */ /* 0x000fe20003f44070 */
[----:B------:R-:W0:Y:S02]  /*0a10*/  LDS.128 R8, [R2+0x70] ;  /* 0x0000700002087984 */ /* 0x000e240000000c00 */
[----:B--2---:R-:W-:Y:S01]  /*0a20*/  @P3 FADD.FTZ R20, R20, R16 ;  /* 0x0000001014143221 */ /* 0x004fe20000010000 */
[----:B------:R-:W-:-:S03]  /*0a30*/  ISETP.GT.U32.AND P3, PT, R0, 0x140, PT ;  /* 0x000001400000780c */ /* 0x000fc60003f64070 */
[----:B------:R-:W-:Y:S01]  /*0a40*/  @P1 FADD.FTZ R20, R20, R17 ;  /* 0x0000001114141221 */ /* 0x000fe20000010000 */
[----:B------:R-:W-:-:S03]  /*0a50*/  ISETP.GT.U32.AND P1, PT, R0, 0x180, PT ;  /* 0x000001800000780c */ /* 0x000fc60003f24070 */
[----:B------:R-:W-:Y:S01]  /*0a60*/  @P0 FADD.FTZ R20, R20, R18 ;  /* 0x0000001214140221 */ /* 0x000fe20000010000 */
[----:B------:R-:W-:-:S05]  /*0a70*/  ISETP.GT.U32.AND P0, PT, R0, 0x1a0, PT ;  /* 0x000001a00000780c */ /* 0x000fca0003f04070 */
[----:B------:R-:W-:Y:S01]  /*0a80*/  @P3 FADD.FTZ R20, R20, R19 ;  /* 0x0000001314143221 */ /* 0x000fe20000010000 */
[----:B------:R-:W-:Y:S01]  /*0a90*/  ISETP.GT.U32.AND P3, PT, R0, 0x1c0, PT ;  /* 0x000001c00000780c */ /* 0x000fe20003f64070 */
[----:B------:R-:W2:Y:S02]  /*0aa0*/  LDS.128 R16, [R2+0x80] ;  /* 0x0000800002107984 */ /* 0x000ea40000000c00 */
[----:B---3--:R-:W-:Y:S01]  /*0ab0*/  @P2 FADD.FTZ R20, R20, R4 ;  /* 0x0000000414142221 */ /* 0x008fe20000010000 */
[----:B------:R-:W-:-:S03]  /*0ac0*/  ISETP.GT.U32.AND P2, PT, R0, 0x1e0, PT ;  /* 0x000001e00000780c */ /* 0x000fc60003f44070 */
[----:B------:R-:W-:Y:S01]  /*0ad0*/  @P1 FADD.FTZ R20, R20, R5 ;  /* 0x0000000514141221 */ /* 0x000fe20000010000 */
[----:B------:R-:W-:-:S03]  /*0ae0*/  ISETP.GT.U32.AND P1, PT, R0, 0x200, PT ;  /* 0x000002000000780c */ /* 0x000fc60003f24070 */
[----:B------:R-:W-:Y:S01]  /*0af0*/  @P0 FADD.FTZ R20, R20, R6 ;  /* 0x0000000614140221 */ /* 0x000fe20000010000 */
[----:B------:R-:W-:-:S03]  /*0b00*/  ISETP.GT.U32.AND P0, PT, R0, 0x220, PT ;  /* 0x000002200000780c */ /* 0x000fc60003f04070 */
[----:B------:R-:W-:Y:S01]  /*0b10*/  @P3 FADD.FTZ R20, R20, R7 ;  /* 0x0000000714143221 */ /* 0x000fe20000010000 */
[----:B------:R-:W-:Y:S01]  /*0b20*/  ISETP.GT.U32.AND P3, PT, R0, 0x240, PT ;  /* 0x000002400000780c */ /* 0x000fe20003f64070 */
[----:B------:R-:W3:Y:S02]  /*0b30*/  LDS.128 R4, [R2+0x90] ;  /* 0x0000900002047984 */ /* 0x000ee40000000c00 */
[----:B-1----:R-:W-:Y:S01]  /*0b40*/  @P2 FADD.FTZ R20, R20, R12 ;  /* 0x0000000c14142221 */ /* 0x002fe20000010000 */
[----:B------:R-:W-:-:S03]  /*0b50*/  ISETP.GT.U32.AND P2, PT, R0, 0x260, PT ;  /* 0x000002600000780c */ /* 0x000fc60003f44070 */
[----:B------:R-:W-:Y:S01]  /*0b60*/  @P1 FADD.FTZ R20, R20, R13 ;  /* 0x0000000d14141221 */ /* 0x000fe20000010000 */
[----:B------:R-:W-:-:S03]  /*0b70*/  ISETP.GT.U32.AND P1, PT, R0, 0x280, PT ;  /* 0x000002800000780c */ /* 0x000fc60003f24070 */
[----:B------:R-:W-:Y:S01]  /*0b80*/  @P0 FADD.FTZ R20, R20, R14 ;  /* 0x0000000e14140221 */ /* 0x000fe20000010000 */
[----:B------:R-:W-:-:S03]  /*0b90*/  ISETP.GT.U32.AND P0, PT, R0, 0x2a0, PT ;  /* 0x000002a00000780c */ /* 0x000fc60003f04070 */
[----:B------:R-:W-:Y:S01]  /*0ba0*/  @P3 FADD.FTZ R20, R20, R15 ;  /* 0x0000000f14143221 */ /* 0x000fe20000010000 */
[----:B------:R-:W-:-:S03]  /*0bb0*/  ISETP.GT.U32.AND P3, PT, R0, 0x300, PT ;  /* 0x000003000000780c */ /* 0x000fc60003f64070 */
[----:B0-----:R-:W-:Y:S01]  /*0bc0*/  @P2 FADD.FTZ R20, R20, R8 ;  /* 0x0000000814142221 */ /* 0x001fe20000010000 */
[----:B------:R-:W-:-:S03]  /*0bd0*/  ISETP.GT.U32.AND P2, PT, R0, 0x2c0, PT ;  /* 0x000002c00000780c */ /* 0x000fc60003f44070 */
[----:B------:R-:W-:Y:S01]  /*0be0*/  @P1 FADD.FTZ R20, R20, R9 ;  /* 0x0000000914141221 */ /* 0x000fe20000010000 */
[----:B------:R-:W-:Y:S01]  /*0bf0*/  ISETP.GT.U32.AND P1, PT, R0, 0x2e0, PT ;  /* 0x000002e00000780c */ /* 0x000fe20003f24070 */
[----:B------:R-:W0:Y:S02]  /*0c00*/  LDS R9, [R2+0xa0] ;  /* 0x0000a00002097984 */ /* 0x000e240000000800 */
[----:B------:R-:W-:Y:S01]  /*0c10*/  @P0 FADD.FTZ R20, R20, R10 ;  /* 0x0000000a14140221 */ /* 0x000fe20000010000 */
[----:B------:R-:W-:-:S05]  /*0c20*/  ISETP.GT.U32.AND P0, PT, R0, 0x320, PT ;  /* 0x000003200000780c */ /* 0x000fca0003f04070 */
[----:B------:R-:W-:Y:S01]  /*0c30*/  @P2 FADD.FTZ R20, R20, R11 ;  /* 0x0000000b14142221 */ /* 0x000fe20000010000 */
[----:B------:R-:W-:-:S03]  /*0c40*/  ISETP.GT.U32.AND P2, PT, R0, 0x340, PT ;  /* 0x000003400000780c */ /* 0x000fc60003f44070 */
[----:B--2---:R-:W-:Y:S01]  /*0c50*/  @P1 FADD.FTZ R20, R20, R16 ;  /* 0x0000001014141221 */ /* 0x004fe20000010000 */
[----:B------:R-:W-:-:S03]  /*0c60*/  ISETP.GT.U32.AND P1, PT, R0, 0x360, PT ;  /* 0x000003600000780c */ /* 0x000fc60003f24070 */
[----:B------:R-:W-:Y:S01]  /*0c70*/  @P3 FADD.FTZ R20, R20, R17 ;  /* 0x0000001114143221 */ /* 0x000fe20000010000 */
[----:B------:R-:W-:-:S03]  /*0c80*/  ISETP.GT.U32.AND P3, PT, R0, 0x380, PT ;  /* 0x000003800000780c */ /* 0x000fc60003f64070 */
[----:B------:R-:W-:Y:S01]  /*0c90*/  @P0 FADD.FTZ R20, R20, R18 ;  /* 0x0000001214140221 */ /* 0x000fe20000010000 */
[----:B------:R-:W-:-:S03]  /*0ca0*/  ISETP.GT.U32.AND P0, PT, R0, 0x3a0, PT ;  /* 0x000003a00000780c */ /* 0x000fc60003f04070 */
[----:B------:R-:W-:Y:S01]  /*0cb0*/  @P2 FADD.FTZ R20, R20, R19 ;  /* 0x0000001314142221 */ /* 0x000fe20000010000 */
[----:B------:R-:W-:-:S03]  /*0cc0*/  ISETP.GT.U32.AND P2, PT, R0, 0x3c0, PT ;  /* 0x000003c00000780c */ /* 0x000fc60003f44070 */
[----:B---3--:R-:W-:Y:S01]  /*0cd0*/  @P1 FADD.FTZ R20, R20, R4 ;  /* 0x0000000414141221 */ /* 0x008fe20000010000 */
[----:B------:R-:W-:-:S03]  /*0ce0*/  ISETP.GT.U32.AND P1, PT, R0, 0x3e0, PT ;  /* 0x000003e00000780c */ /* 0x000fc60003f24070 */
[----:B------:R-:W-:-:S04]  /*0cf0*/  @P3 FADD.FTZ R20, R20, R5 ;  /* 0x0000000514143221 */ /* 0x000fc80000010000 */
[----:B------:R-:W-:-:S04]  /*0d00*/  @P0 FADD.FTZ R20, R20, R6 ;  /* 0x0000000614140221 */ /* 0x000fc80000010000 */
[----:B------:R-:W-:-:S04]  /*0d10*/  @P2 FADD.FTZ R20, R20, R7 ;  /* 0x0000000714142221 */ /* 0x000fc80000010000 */
[----:B0-----:R-:W-:-:S07]  /*0d20*/  @P1 FADD.FTZ R20, R20, R9 ;  /* 0x0000000914141221 */ /* 0x001fce0000010000 */
.L_x_6:
[----:B------:R-:W-:Y:S01]  /*0d30*/  I2FP.F32.S32 R4, UR8 ;  /* 0x0000000800047c45 */ /* 0x000fe20008201400 */
[----:B------:R-:W0:Y:S03]  /*0d40*/  LDCU UR4, c[0x0][0x3a0] ;  /* 0x00007400ff0477ac */ /* 0x000e260008000800 */
[----:B------:R-:W0:Y:S02]  /*0d50*/  MUFU.RCP R5, R4 ;  /* 0x0000000400057308 */ /* 0x000e240000001000 */
[----:B0-----:R-:W-:-:S06]  /*0d60*/  FFMA.FTZ R20, R5, R20, UR4 ;  /* 0x0000000405147e23 */ /* 0x001fcc0008010014 */
[----:B------:R-:W0:Y:S02]  /*0d70*/  MUFU.RSQ R5, R20 ;  /* 0x0000001400057308 */ /* 0x000e240000001400 */
[----:B0-----:R2:W-:Y:S02]  /*0d80*/  STS [R2], R5 ;  /* 0x0000000502007388 */ /* 0x0015e40000000800 */
.L_x_5:
[----:B------:R-:W-:Y:S05]  /*0d90*/  BSYNC.RECONVERGENT B0 ;  /* 0x0000000000007941 */ /* 0x000fea0003800200 */
.L_x_3:
[----:B------:R-:W-:Y:S01]  /*0da0*/  BAR.SYNC.DEFER_BLOCKING 0x0 ;  /* 0x0000000000007b1d */ /* 0x000fe20000010000 */
[----:B------:R-:W-:-:S13]  /*0db0*/  ISETP.GE.AND P0, PT, R3, UR8, PT ;  /* 0x0000000803007c0c */ /* 0x000fda000bf06270 */
[----:B------:R-:W-:Y:S05]  /*0dc0*/  @P0 EXIT ;  /* 0x000000000000094d */ /* 0x000fea0003800000 */
[----:B------:R-:W3:Y:S01]  /*0dd0*/  S2UR UR5, SR_CgaCtaId ;  /* 0x00000000000579c3 */ /* 0x000ee20000008800 */
[----:B------:R-:W-:Y:S01]  /*0de0*/  UMOV UR4, 0x400 ;  /* 0x0000040000047882 */ /* 0x000fe20000000000 */
[----:B------:R-:W4:Y:S01]  /*0df0*/  S2R R8, SR_CTAID.X ;  /* 0x0000000000087919 */ /* 0x000f220000002500 */
[----:B------:R-:W0:Y:S05]  /*0e00*/  LDCU.128 UR12, c[0x0][0x380] ;  /* 0x00007000ff0c77ac */ /* 0x000e2a0008000c00 */
[----:B------:R-:W0:Y:S08]  /*0e10*/  LDC.64 R6, c[0x0][0x390] ;  /* 0x0000e400ff067b82 */ /* 0x000e300000000a00 */
[----:B--2---:R-:W2:Y:S01]  /*0e20*/  LDC.64 R4, c[0x0][0x398] ;  /* 0x0000e600ff047b82 */ /* 0x004ea20000000a00 */
[----:B---3--:R-:W-:-:S09]  /*0e30*/  ULEA UR4, UR5, UR4, 0x18 ;  /* 0x0000000405047291 */ /* 0x008fd2000f8ec0ff */
[----:B-1----:R-:W1:Y:S03]  /*0e40*/  LDS R2, [UR4] ;  /* 0x00000004ff027984 */ /* 0x002e660008000800 */
.L_x_7:
[----:B0--34-:R-:W-:-:S04]  /*0e50*/  IMAD R11, R8, UR8, R3 ;  /* 0x00000008080b7c24 */ /* 0x019fc8000f8e0203 */
[----:B------:R-:W-:-:S06]  /*0e60*/  IMAD.WIDE.U32 R10, R11, 0x2, R6 ;  /* 0x000000020b0a7825 */ /* 0x000fcc00078e0006 */
[----:B------:R0:W3:Y:S01]  /*0e70*/  LDG.E.U16 R10, desc[UR6][R10.64] ;  /* 0x000000060a0a7981 */ /* 0x0000e2000c1e1500 */
[----:B--2---:R-:W-:-:S06]  /*0e80*/  IMAD.WIDE R12, R3, 0x2, R4 ;  /* 0x00000002030c7825 */ /* 0x004fcc00078e0204 */
[----:B------:R-:W2:Y:S01]  /*0e90*/  LDG.E.U16.CONSTANT R12, desc[UR6][R12.64] ;  /* 0x000000060c0c7981 */ /* 0x000ea2000c1e9500 */
[----:B------:R-:W-:Y:S02]  /*0ea0*/  SHF.R.S32.HI R15, RZ, 0x1f, R3 ;  /* 0x0000001fff0f7819 */ /* 0x000fe40000011403 */
[-C--:B------:R-:W-:Y:S02]  /*0eb0*/  MOV R14, R3.reuse ;  /* 0x00000003000e7202 */ /* 0x080fe40000000f00 */
[----:B------:R-:W-:-:S03]  /*0ec0*/  IADD3 R3, PT, PT, R0, R3, RZ ;  /* 0x0000000300037210 */ /* 0x000fc60007ffe0ff */
[----:B------:R-:W-:-:S04]  /*0ed0*/  IMAD.WIDE.U32 R14, R8, UR14, R14 ;  /* 0x0000000e080e7c25 */ /* 0x000fc8000f8e000e */
[----:B0-----:R-:W-:Y:S01]  /*0ee0*/  IMAD R11, R8, UR15, R15 ;  /* 0x0000000f080b7c24 */ /* 0x001fe2000f8e020f */
[----:B---3--:R-:W-:Y:S02]  /*0ef0*/  SHF.L.U32 R9, R10, 0x10, RZ ;  /* 0x000000100a097819 */ /* 0x008fe400000006ff */
[----:B------:R-:W-:-:S03]  /*0f00*/  LEA R10, P0, R14, UR12, 0x1 ;  /* 0x0000000c0e0a7c11 */ /* 0x000fc6000f8008ff */
[----:B-1----:R-:W-:Y:S01]  /*0f10*/  FMUL.FTZ R9, R2, R9 ;  /* 0x0000000902097220 */ /* 0x002fe20000410000 */
[----:B------:R-:W-:Y:S02]  /*0f20*/  LEA.HI.X R11, R14, UR13, R11, 0x1, P0 ;  /* 0x0000000d0e0b7c11 */ /* 0x000fe400080f0c0b */
[----:B--2---:R-:W-:Y:S02]  /*0f30*/  SHF.L.U32 R17, R12, 0x10, RZ ;  /* 0x000000100c117819 */ /* 0x004fe400000006ff */
[----:B------:R-:W-:Y:S01]  /*0f40*/  ISETP.GE.AND P0, PT, R3, UR8, PT ;  /* 0x0000000803007c0c */ /* 0x000fe2000bf06270 */
[----:B------:R-:W0:Y:S02]  /*0f50*/  F2F.BF16.F32 R9, R9 ;  /* 0x0000000900097304 */ /* 0x000e240000202000 */
[----:B0-----:R-:W-:-:S05]  /*0f60*/  SHF.L.U32 R16, R9, 0x10, RZ ;  /* 0x0000001009107819 */ /* 0x001fca00000006ff */
[----:B------:R-:W-:-:S05]  /*0f70*/  FMUL.FTZ R16, R16, R17 ;  /* 0x0000001110107220 */ /* 0x000fca0000410000 */
[----:B------:R-:W-:-:S05]  /*0f80*/  F2FP.BF16.F32.PACK_AB R16, RZ, R16 ;  /* 0x00000010ff10723e */ /* 0x000fca00000010ff */
[----:B------:R3:W-:Y:S01]  /*0f90*/  STG.E.U16 desc[UR6][R10.64], R16 ;  /* 0x000000100a007986 */ /* 0x0007e2000c101506 */
[----:B------:R-:W-:Y:S05]  /*0fa0*/  @!P0 BRA `(.L_x_7) ;  /* 0xfffffffc00a88947 */ /* 0x000fea000383ffff */
[----:B------:R-:W-:Y:S05]  /*0fb0*/  EXIT ;  /* 0x000000000000794d */ /* 0x000fea0003800000 */
.L_x_8:
[----:B------:R-:W-:-:S00]  /*0fc0*/  BRA `(.L_x_8) ;  /* 0xfffffffc00fc7947 */ /* 0x000fc0000383ffff */
[----:B------:R-:W-:-:S00]  /*0fd0*/  NOP ;  /* 0x0000000000007918 */ /* 0x000fc00000000000 */
        /* <DEDUP_REMOVED lines=10> */
.L_x_1379:


//--------------------- .text._ZN4vllm25fused_add_rms_norm_kernelIN3c104HalfELi0EEENSt9enable_ifIXooeqT0_Li0Entsr4vllm12_typeConvertIT_EE6existsEvE4typeEPS4_lS7_PKS4_fii --------------------------
	.section	.text._ZN4vllm25fused_add_rms_norm_kernelIN3c104HalfELi0EEENSt9enable_ifIXooeqT0_Li0Entsr4vllm12_typeConvertIT_EE6existsEvE4typeEPS4_lS7_PKS4_fii,"ax",@progbits
	.align	128
        .global         _ZN4vllm25fused_add_rms_norm_kernelIN3c104HalfELi0EEENSt9enable_ifIXooeqT0_Li0Entsr4vllm12_typeConvertIT_EE6existsEvE4typeEPS4_lS7_PKS4_fii
        .type           _ZN4vllm25fused_add_rms_norm_kernelIN3c104HalfELi0EEENSt9enable_ifIXooeqT0_Li0Entsr4vllm12_typeConvertIT_EE6existsEvE4typeEPS4_lS7_PKS4_fii,@function
        .size           _ZN4vllm25fused_add_rms_norm_kernelIN3c104HalfELi0EEENSt9enable_ifIXooeqT0_Li0Entsr4vllm12_typeConvertIT_EE6existsEvE4typeEPS4_lS7_PKS4_fii,(.L_x_1380 - _ZN4vllm25fused_add_rms_norm_kernelIN3c104HalfELi0EEENSt9enable_ifIXooeqT0_Li0Entsr4vllm12_typeConvertIT_EE6existsEvE4typeEPS4_lS7_PKS4_fii)
        .other          _ZN4vllm25fused_add_rms_norm_kernelIN3c104HalfELi0EEENSt9enable_ifIXooeqT0_Li0Entsr4vllm12_typeConvertIT_EE6existsEvE4typeEPS4_lS7_PKS4_fii,@"STO_CUDA_ENTRY STV_DEFAULT"
_ZN4vllm25fused_add_rms_norm_kernelIN3c104HalfELi0EEENSt9enable_ifIXooeqT0_Li0Entsr4vllm12_typeConvertIT_EE6existsEvE4typeEPS4_lS7_PKS4_fii:
.text._ZN4vllm25fused_add_rms_norm_kernelIN3c104HalfELi0EEENSt9enable_ifIXooeqT0_Li0Entsr4vllm12_typeConvertIT_EE6existsEvE4typeEPS4_lS7_PKS4_fii:
        /* <DEDUP_REMOVED lines=14> */
.L_x_11:
        /* <DEDUP_REMOVED lines=11> */
[----:B------:R-:W-:Y:S01]  /*0190*/  ISETP.GE.AND P0, PT, R13, UR8, PT ;  /* 0x000000080d007c0c */ /* 0x000fe2000bf06270 */
[----:B--2---:R-:W-:Y:S02]  /*01a0*/  HADD2.F32 R9, -RZ, R0.H0_H0 ;  /* 0x20000000ff097230 */ /* 0x004fe40000004100 */
[----:B---3--:R-:W-:-:S05]  /*01b0*/  HADD2.F32 R0, -RZ, R10.H0_H0 ;  /* 0x2000000aff007230 */ /* 0x008fca0000004100 */
[----:B------:R-:W-:-:S05]  /*01c0*/  FADD.FTZ R0, R0, R9 ;  /* 0x0000000900007221 */ /* 0x000fca0000010000 */
[----:B------:R-:W-:-:S05]  /*01d0*/  F2FP.F16.F32.PACK_AB R0, RZ, R0 ;  /* 0x00000000ff00723e */ /* 0x000fca00000000ff */
[----:B------:R3:W-:Y:S01]  /*01e0*/  STG.E.U16 desc[UR6][R6.64], R0 ;  /* 0x0000000006007986 */ /* 0x0007e2000c101506 */
[----:B------:R-:W-:-:S05]  /*01f0*/  HADD2.F32 R9, -RZ, R0.H0_H0 ;  /* 0x20000000ff097230 */ /* 0x000fca0000004100 */
[----:B------:R-:W-:Y:S01]  /*0200*/  FFMA.FTZ R2, R9, R9, R2 ;  /* 0x0000000909027223 */ /* 0x000fe20000010002 */
[----:B------:R-:W-:Y:S06]  /*0210*/  @!P0 BRA `(.L_x_11) ;  /* 0xfffffffc00b08947 */ /* 0x000fec000383ffff */
.L_x_10:
[----:B------:R-:W-:Y:S05]  /*0220*/  BSYNC.RECONVERGENT B0 ;  /* 0x0000000000007941 */ /* 0x000fea0003800200 */
.L_x_9:
[----:B---3--:R-:W0:Y:S01]  /*0230*/  LDC R0, c[0x0][0x360] ;  /* 0x0000d800ff007b82 */ /* 0x008e220000000800 */
        /* <DEDUP_REMOVED lines=8> */
[----:B------:R-:W1:Y:S01]  /*02c0*/  @!P1 S2R R9, SR_CgaCtaId ;  /* 0x0000000000099919 */ /* 0x000e620000008800 */
        /* <DEDUP_REMOVED lines=62> */
.L_x_13:
[----:B------:R-:W-:Y:S01]  /*06b0*/  LOP3.LUT R4, R3, 0x3e0, RZ, 0xc0, !PT ;  /* 0x000003e003047812 */ /* 0x000fe200078ec0ff */
[----:B------:R-:W0:Y:S03]  /*06c0*/  S2R R8, SR_LANEID ;  /* 0x0000000000087919 */ /* 0x000e260000000000 */
[----:B------:R-:W-:Y:S02]  /*06d0*/  IADD3 R5, PT, PT, R4, 0x20, RZ ;  /* 0x0000002004057810 */ /* 0x000fe40007ffe0ff */
[----:B------:R-:W-:Y:S02]  /*06e0*/  LOP3.LUT R7, RZ, R4, RZ, 0x33, !PT ;  /* 0x00000004ff077212 */ /* 0x000fe400078e33ff */
        /* <DEDUP_REMOVED lines=100> */
.L_x_15:
[----:B------:R-:W-:Y:S01]  /*0d30*/  I2FP.F32.S32 R4, UR8 ;  /* 0x0000000800047c45 */ /* 0x000fe20008201400 */
[----:B------:R-:W0:Y:S03]  /*0d40*/  LDCU UR4, c[0x0][0x3a0] ;  /* 0x00007400ff0477ac */ /* 0x000e260008000800 */
[----:B------:R-:W0:Y:S02]  /*0d50*/  MUFU.RCP R5, R4 ;  /* 0x0000000400057308 */ /* 0x000e240000001000 */
[----:B0-----:R-:W-:-:S06]  /*0d60*/  FFMA.FTZ R20, R5, R20, UR4 ;  /* 0x0000000405147e23 */ /* 0x001fcc0008010014 */
[----:B------:R-:W0:Y:S02]  /*0d70*/  MUFU.RSQ R5, R20 ;  /* 0x0000001400057308 */ /* 0x000e240000001400 */
[----:B0-----:R2:W-:Y:S02]  /*0d80*/  STS [R2], R5 ;  /* 0x0000000502007388 */ /* 0x0015e40000000800 */
.L_x_14:
[----:B------:R-:W-:Y:S05]  /*0d90*/  BSYNC.RECONVERGENT B0 ;  /* 0x0000000000007941 */ /* 0x000fea0003800200 */
.L_x_12:
        /* <DEDUP_REMOVED lines=11> */
.L_x_16:
        /* <DEDUP_REMOVED lines=9> */
[----:B0-----:R-:W-:Y:S02]  /*0ee0*/  IMAD R11, R8, UR15, R15 ;  /* 0x0000000f080b7c24 */ /* 0x001fe4000f8e020f */
[----:B---3--:R-:W-:Y:S01]  /*0ef0*/  HADD2.F32 R9, -RZ, R10.H0_H0 ;  /* 0x2000000aff097230 */ /* 0x008fe20000004100 */
[----:B------:R-:W-:-:S04]  /*0f00*/  LEA R10, P0, R14, UR12, 0x1 ;  /* 0x0000000c0e0a7c11 */ /* 0x000fc8000f8008ff */
[----:B-1----:R-:W-:Y:S01]  /*0f10*/  FMUL.FTZ R9, R2, R9 ;  /* 0x0000000902097220 */ /* 0x002fe20000410000 */
[----:B------:R-:W-:Y:S01]  /*0f20*/  LEA.HI.X R11, R14, UR13, R11, 0x1, P0 ;  /* 0x0000000d0e0b7c11 */ /* 0x000fe200080f0c0b */
[----:B--2---:R-:W-:Y:S01]  /*0f30*/  HADD2.F32 R16, -RZ, R12.H0_H0 ;  /* 0x2000000cff107230 */ /* 0x004fe20000004100 */
[----:B------:R-:W-:Y:S02]  /*0f40*/  ISETP.GE.AND P0, PT, R3, UR8, PT ;  /* 0x0000000803007c0c */ /* 0x000fe4000bf06270 */
[----:B------:R-:W-:-:S05]  /*0f50*/  F2FP.F16.F32.PACK_AB R9, RZ, R9 ;  /* 0x00000009ff09723e */ /* 0x000fca00000000ff */
[----:B------:R-:W-:-:S05]  /*0f60*/  HADD2.F32 R9, -RZ, R9.H0_H0 ;  /* 0x20000009ff097230 */ /* 0x000fca0000004100 */
[----:B------:R-:W-:-:S05]  /*0f70*/  FMUL.FTZ R9, R9, R16 ;  /* 0x0000001009097220 */ /* 0x000fca0000410000 */
[----:B------:R-:W-:-:S05]  /*0f80*/  F2FP.F16.F32.PACK_AB R9, RZ, R9 ;  /* 0x00000009ff09723e */ /* 0x000fca00000000ff */
[----:B------:R3:W-:Y:S01]  /*0f90*/  STG.E.U16 desc[UR6][R10.64], R9 ;  /* 0x000000090a007986 */ /* 0x0007e2000c101506 */
[----:B------:R-:W-:Y:S05]  /*0fa0*/  @!P0 BRA `(.L_x_16) ;  /* 0xfffffffc00a88947 */ /* 0x000fea000383ffff */
[----:B------:R-:W-:Y:S05]  /*0fb0*/  EXIT ;  /* 0x000000000000794d */ /* 0x000fea0003800000 */
.L_x_17:
        /* <DEDUP_REMOVED lines=12> */
.L_x_1380:


//--------------------- .text._ZN4vllm25fused_add_rms_norm_kernelIfLi0EEENSt9enable_ifIXooeqT0_Li0Entsr4vllm12_typeConvertIT_EE6existsEvE4typeEPS2_lS5_PKS2_fii --------------------------
	.section	.text._ZN4vllm25fused_add_rms_norm_kernelIfLi0EEENSt9enable_ifIXooeqT0_Li0Entsr4vllm12_typeConvertIT_EE6existsEvE4typeEPS2_lS5_PKS2_fii,"ax",@progbits
	.align	128
        .global         _ZN4vllm25fused_add_rms_norm_kernelIfLi0EEENSt9enable_ifIXooeqT0_Li0Entsr4vllm12_typeConvertIT_EE6existsEvE4typeEPS2_lS5_PKS2_fii
        .type           _ZN4vllm25fused_add_rms_norm_kernelIfLi0EEENSt9enable_ifIXooeqT0_Li0Entsr4vllm12_typeConvertIT_EE6existsEvE4typeEPS2_lS5_PKS2_fii,@function
        .size           _ZN4vllm25fused_add_rms_norm_kernelIfLi0EEENSt9enable_ifIXooeqT0_Li0Entsr4vllm12_typeConvertIT_EE6existsEvE4typeEPS2_lS5_PKS2_fii,(.L_x_1381 - _ZN4vllm25fused_add_rms_norm_kernelIfLi0EEENSt9enable_ifIXooeqT0_Li0Entsr4vllm12_typeConvertIT_EE6existsEvE4typeEPS2_lS5_PKS2_fii)
        .other          _ZN4vllm25fused_add_rms_norm_kernelIfLi0EEENSt9enable_ifIXooeqT0_Li0Entsr4vllm12_typeConvertIT_EE6existsEvE4typeEPS2_lS5_PKS2_fii,@"STO_CUDA_ENTRY STV_DEFAULT"
_ZN4vllm25fused_add_rms_norm_kernelIfLi0EEENSt9enable_ifIXooeqT0_Li0Entsr4vllm12_typeConvertIT_EE6existsEvE4typeEPS2_lS5_PKS2_fii:
.text._ZN4vllm25fused_add_rms_norm_kernelIfLi0EEENSt9enable_ifIXooeqT0_Li0Entsr4vllm12_typeConvertIT_EE6existsEvE4typeEPS2_lS5_PKS2_fii:
        /* <DEDUP_REMOVED lines=14> */
.L_x_20:
[----:B---3--:R-:W-:Y:S02]  /*00e0*/  SHF.R.S32.HI R7, RZ, 0x1f, R13 ;  /* 0x0000001fff077819 */ /* 0x008fe4000001140d */
[----:B------:R-:W-:-:S05]  /*00f0*/  MOV R6, R13 ;  /* 0x0000000d00067202 */ /* 0x000fca0000000f00 */
[----:B0-----:R-:W-:-:S04]  /*0100*/  IMAD.WIDE.U32 R8, R15, UR14, R6 ;  /* 0x0000000e0f087c25 */ /* 0x001fc8000f8e0006 */
[C---:B------:R-:W-:Y:S01]  /*0110*/  IMAD R9, R15.reuse, UR15, R9 ;  /* 0x0000000f0f097c24 */ /* 0x040fe2000f8e0209 */
[----:B------:R-:W-:Y:S01]  /*0120*/  LEA R10, P0, R8, UR12, 0x2 ;  /* 0x0000000c080a7c11 */ /* 0x000fe2000f8010ff */
[----:B------:R-:W-:-:S03]  /*0130*/  IMAD R7, R15, UR8, R13 ;  /* 0x000000080f077c24 */ /* 0x000fc6000f8e020d */
[----:B------:R-:W-:Y:S01]  /*0140*/  LEA.HI.X R11, R8, UR13, R9, 0x2, P0 ;  /* 0x0000000d080b7c11 */ /* 0x000fe200080f1409 */
[----:B--2---:R-:W-:-:S04]  /*0150*/  IMAD.WIDE.U32 R6, R7, 0x4, R4 ;  /* 0x0000000407067825 */ /* 0x004fc800078e0004 */
[----:B------:R-:W2:Y:S04]  /*0160*/  LDG.E R10, desc[UR6][R10.64] ;  /* 0x000000060a0a7981 */ /* 0x000ea8000c1e1900 */
[----:B------:R-:W2:Y:S01]  /*0170*/  LDG.E R9, desc[UR6][R6.64] ;  /* 0x0000000606097981 */ /* 0x000ea2000c1e1900 */
[----:B-1----:R-:W-:-:S04]  /*0180*/  IADD3 R13, PT, PT, R0, R13, RZ ;  /* 0x0000000d000d7210 */ /* 0x002fc80007ffe0ff */
[----:B------:R-:W-:Y:S01]  /*0190*/  ISETP.GE.AND P0, PT, R13, UR8, PT ;  /* 0x000000080d007c0c */ /* 0x000fe2000bf06270 */
[----:B--2---:R-:W-:-:S05]  /*01a0*/  FADD.FTZ R9, R10, R9 ;  /* 0x000000090a097221 */ /* 0x004fca0000010000 */
[----:B------:R3:W-:Y:S01]  /*01b0*/  STG.E desc[UR6][R6.64], R9 ;  /* 0x0000000906007986 */ /* 0x0007e2000c101906 */
[----:B------:R-:W-:-:S06]  /*01c0*/  FFMA.FTZ R2, R9, R9, R2 ;  /* 0x0000000909027223 */ /* 0x000fcc0000010002 */
[----:B------:R-:W-:Y:S05]  /*01d0*/  @!P0 BRA `(.L_x_20) ;  /* 0xfffffffc00c08947 */ /* 0x000fea000383ffff */
.L_x_19:
[----:B------:R-:W-:Y:S05]  /*01e0*/  BSYNC.RECONVERGENT B0 ;  /* 0x0000000000007941 */ /* 0x000fea0003800200 */
.L_x_18:
        /* <DEDUP_REMOVED lines=72> */
.L_x_22:
        /* <DEDUP_REMOVED lines=104> */
.L_x_24:
[----:B------:R-:W-:Y:S01]  /*0cf0*/  I2FP.F32.S32 R4, UR8 ;  /* 0x0000000800047c45 */ /* 0x000fe20008201400 */
[----:B------:R-:W0:Y:S03]  /*0d00*/  LDCU UR4, c[0x0][0x3a0] ;  /* 0x00007400ff0477ac */ /* 0x000e260008000800 */
[----:B------:R-:W0:Y:S02]  /*0d10*/  MUFU.RCP R5, R4 ;  /* 0x0000000400057308 */ /* 0x000e240000001000 */
[----:B0-----:R-:W-:-:S06]  /*0d20*/  FFMA.FTZ R20, R5, R20, UR4 ;  /* 0x0000000405147e23 */ /* 0x001fcc0008010014 */
[----:B------:R-:W0:Y:S02]  /*0d30*/  MUFU.RSQ R5, R20 ;  /* 0x0000001400057308 */ /* 0x000e240000001400 */
[----:B0-----:R2:W-:Y:S02]  /*0d40*/  STS [R2], R5 ;  /* 0x0000000502007388 */ /* 0x0015e40000000800 */
.L_x_23:
[----:B------:R-:W-:Y:S05]  /*0d50*/  BSYNC.RECONVERGENT B0 ;  /* 0x0000000000007941 */ /* 0x000fea0003800200 */
.L_x_21:
        /* <DEDUP_REMOVED lines=11> */
.L_x_25:
[----:B----4-:R-:W-:Y:S02]  /*0e10*/  IMAD R9, R17, UR8, R3 ;  /* 0x0000000811097c24 */ /* 0x010fe4000f8e0203 */
[----:B0-2---:R-:W-:-:S04]  /*0e20*/  IMAD.WIDE R10, R3, 0x4, R4 ;  /* 0x00000004030a7825 */ /* 0x005fc800078e0204 */
[----:B------:R-:W-:Y:S02]  /*0e30*/  IMAD.WIDE.U32 R8, R9, 0x4, R6 ;  /* 0x0000000409087825 */ /* 0x000fe400078e0006 */
[----:B------:R-:W2:Y:S04]  /*0e40*/  LDG.E.CONSTANT R10, desc[UR6][R10.64] ;  /* 0x000000060a0a7981 */ /* 0x000ea8000c1e9900 */
[----:B------:R-:W1:Y:S01]  /*0e50*/  LDG.E R9, desc[UR6][R8.64] ;  /* 0x0000000608097981 */ /* 0x000e62000c1e1900 */
[----:B---3--:R-:W-:Y:S02]  /*0e60*/  SHF.R.S32.HI R13, RZ, 0x1f, R3 ;  /* 0x0000001fff0d7819 */ /* 0x008fe40000011403 */
[----:B------:R-:W-:-:S05]  /*0e70*/  MOV R12, R3 ;  /* 0x00000003000c7202 */ /* 0x000fca0000000f00 */
[----:B------:R-:W-:-:S04]  /*0e80*/  IMAD.WIDE.U32 R12, R17, UR14, R12 ;  /* 0x0000000e110c7c25 */ /* 0x000fc8000f8e000c */
[----:B------:R-:W-:Y:S01]  /*0e90*/  IMAD R15, R17, UR15, R13 ;  /* 0x0000000f110f7c24 */ /* 0x000fe2000f8e020d */
[----:B------:R-:W-:-:S04]  /*0ea0*/  LEA R14, P0, R12, UR12, 0x2 ;  /* 0x0000000c0c0e7c11 */ /* 0x000fc8000f8010ff */
[----:B------:R-:W-:Y:S02]  /*0eb0*/  LEA.HI.X R15, R12, UR13, R15, 0x2, P0 ;  /* 0x0000000d0c0f7c11 */ /* 0x000fe400080f140f */
[----:B------:R-:W-:-:S04]  /*0ec0*/  IADD3 R3, PT, PT, R0, R3, RZ ;  /* 0x0000000300037210 */ /* 0x000fc80007ffe0ff */
[----:B------:R-:W-:Y:S01]  /*0ed0*/  ISETP.GE.AND P0, PT, R3, UR8, PT ;  /* 0x0000000803007c0c */ /* 0x000fe2000bf06270 */
[----:B-1----:R-:W-:-:S04]  /*0ee0*/  FMUL.FTZ R13, R2, R9 ;  /* 0x00000009020d7220 */ /* 0x002fc80000410000 */
[----:B--2---:R-:W-:-:S05]  /*0ef0*/  FMUL.FTZ R13, R13, R10 ;  /* 0x0000000a0d0d7220 */ /* 0x004fca0000410000 */
[----:B------:R3:W-:Y:S03]  /*0f00*/  STG.E desc[UR6][R14.64], R13 ;  /* 0x0000000d0e007986 */ /* 0x0007e6000c101906 */
[----:B------:R-:W-:Y:S05]  /*0f10*/  @!P0 BRA `(.L_x_25) ;  /* 0xfffffffc00bc8947 */ /* 0x000fea000383ffff */
[----:B------:R-:W-:Y:S05]  /*0f20*/  EXIT ;  /* 0x000000000000794d */ /* 0x000fea0003800000 */
.L_x_26:
        /* <DEDUP_REMOVED lines=13> */
.L_x_1381:


//--------------------- .text._ZN4vllm25fused_add_rms_norm_kernelIN3c108BFloat16ELi8EEENSt9enable_ifIXaagtT0_Li0Esr4vllm12_typeConvertIT_EE6existsEvE4typeEPS4_lS7_PKS4_fii --------------------------
	.section	.text._ZN4vllm25fused_add_rms_norm_kernelIN3c108BFloat16ELi8EEENSt9enable_ifIXaagtT0_Li0Esr4vllm12_typeConvertIT_EE6existsEvE4typeEPS4_lS7_PKS4_fii,"ax",@progbits
	.align	128
        .global         _ZN4vllm25fused_add_rms_norm_kernelIN3c108BFloat16ELi8EEENSt9enable_ifIXaagtT0_Li0Esr4vllm12_typeConvertIT_EE6existsEvE4typeEPS4_lS7_PKS4_fii
        .type           _ZN4vllm25fused_add_rms_norm_kernelIN3c108BFloat16ELi8EEENSt9enable_ifIXaagtT0_Li0Esr4vllm12_typeConvertIT_EE6existsEvE4typeEPS4_lS7_PKS4_fii,@function
        .size           _ZN4vllm25fused_add_rms_norm_kernelIN3c108BFloat16ELi8EEENSt9enable_ifIXaagtT0_Li0Esr4vllm12_typeConvertIT_EE6existsEvE4typeEPS4_lS7_PKS4_fii,(.L_x_1382 - _ZN4vllm25fused_add_rms_norm_kernelIN3c108BFloat16ELi8EEENSt9enable_ifIXaagtT0_Li0Esr4vllm12_typeConvertIT_EE6existsEvE4typeEPS4_lS7_PKS4_fii)
        .other          _ZN4vllm25fused_add_rms_norm_kernelIN3c108BFloat16ELi8EEENSt9enable_ifIXaagtT0_Li0Esr4vllm12_typeConvertIT_EE6existsEvE4typeEPS4_lS7_PKS4_fii,@"STO_CUDA_ENTRY STV_DEFAULT"
_ZN4vllm25fused_add_rms_norm_kernelIN3c108BFloat16ELi8EEENSt9enable_ifIXaagtT0_Li0Esr4vllm12_typeConvertIT_EE6existsEvE4typeEPS4_lS7_PKS4_fii:
.text._ZN4vllm25fused_add_rms_norm_kernelIN3c108BFloat16ELi8EEENSt9enable_ifIXaagtT0_Li0Esr4vllm12_typeConvertIT_EE6existsEvE4typeEPS4_lS7_PKS4_fii:
[----:B------:R-:W-:Y:S01]  /*0000*/  LDC R1, c[0x0][0x37c] ;  /* 0x0000df00ff017b82 */ /* 0x000fe20000000800 */
[----:B------:R-:W0:Y:S01]  /*0010*/  LDCU UR9, c[0x0][0x3a8] ;  /* 0x00007500ff0977ac */ /* 0x000e220008000800 */
[----:B------:R-:W1:Y:S01]  /*0020*/  S2R R3, SR_TID.X ;  /* 0x0000000000037919 */ /* 0x000e620000002100 */
[----:B------:R-:W-:Y:S01]  /*0030*/  BSSY.RECONVERGENT B0, `(.L_x_27) ;  /* 0x00000c1000007945 */ /* 0x000fe20003800200 */
[----:B------:R-:W-:Y:S01]  /*0040*/  HFMA2 R2, -RZ, RZ, 0, 0 ;  /* 0x00000000ff027431 */ /* 0x000fe200000001ff */
[----:B------:R-:W2:Y:S01]  /*0050*/  LDCU.64 UR6, c[0x0][0x388] ;  /* 0x00007100ff0677ac */ /* 0x000ea20008000a00 */
[----:B------:R-:W3:Y:S01]  /*0060*/  LDCU.64 UR10, c[0x0][0x358] ;  /* 0x00006b00ff0a77ac */ /* 0x000ee20008000a00 */
[----:B------:R-:W4:Y:S01]  /*0070*/  LDCU.64 UR14, c[0x0][0x380] ;  /* 0x00007000ff0e77ac */ /* 0x000f220008000a00 */
[----:B0-----:R-:W-:Y:S02]  /*0080*/  USHF.R.S32.HI UR4, URZ, 0x1f, UR9 ;  /* 0x0000001fff047899 */ /* 0x001fe40008011409 */
[----:B--2---:R-:W-:-:S02]  /*0090*/  USHF.R.S32.HI UR5, URZ, 0x1f, UR7 ;  /* 0x0000001fff057899 */ /* 0x004fc40008011407 */
[----:B------:R-:W-:Y:S02]  /*00a0*/  ULEA.HI UR4, UR4, UR9, URZ, 0x3 ;  /* 0x0000000904047291 */ /* 0x000fe4000f8f18ff */
[----:B------:R-:W-:Y:S02]  /*00b0*/  ULEA.HI UR5, UP0, UR5, UR6, URZ, 0x3 ;  /* 0x0000000605057291 */ /* 0x000fe4000f8118ff */
[----:B------:R-:W-:Y:S02]  /*00c0*/  USHF.R.S32.HI UR6, URZ, 0x3, UR4 ;  /* 0x00000003ff067899 */ /* 0x000fe40008011404 */
[----:B------:R-:W-:-:S04]  /*00d0*/  UIADD3.X UR7, UPT, UPT, URZ, UR7, URZ, UP0, !UPT ;  /* 0x00000007ff077290 */ /* 0x000fc800087fe4ff */
[----:B-1----:R-:W-:Y:S01]  /*00e0*/  ISETP.GE.AND P0, PT, R3, UR6, PT ;  /* 0x0000000603007c0c */ /* 0x002fe2000bf06270 */
[----:B------:R-:W-:Y:S02]  /*00f0*/  USHF.R.S64 UR4, UR5, 0x3, UR7 ;  /* 0x0000000305047899 */ /* 0x000fe40008001007 */
[----:B------:R-:W-:-:S10]  /*0100*/  USHF.R.S32.HI UR7, URZ, 0x3, UR7 ;  /* 0x00000003ff077899 */ /* 0x000fd40008011407 */
[----:B---34-:R-:W-:Y:S05]  /*0110*/  @P0 BRA `(.L_x_28) ;  /* 0x0000000800c80947 */ /* 0x018fea0003800000 */
[----:B------:R-:W0:Y:S01]  /*0120*/  LDC R0, c[0x0][0x360] ;  /* 0x0000d800ff007b82 */ /* 0x000e220000000800 */
[----:B------:R-:W1:Y:S01]  /*0130*/  S2R R12, SR_CTAID.X ;  /* 0x00000000000c7919 */ /* 0x000e620000002500 */
[----:B------:R-:W-:Y:S01]  /*0140*/  BSSY.RECONVERGENT B1, `(.L_x_29) ;  /* 0x0000051000017945 */ /* 0x000fe20003800200 */
[----:B0-----:R-:W0:Y:S01]  /*0150*/  I2F.U32.RP R8, R0 ;  /* 0x0000000000087306 */ /* 0x001e220000209000 */
[----:B------:R-:W-:Y:S01]  /*0160*/  IMAD.IADD R6, R3, 0x1, R0 ;  /* 0x0000000103067824 */ /* 0x000fe200078e0200 */
[----:B------:R-:W-:-:S04]  /*0170*/  ISETP.NE.U32.AND P2, PT, R0, RZ, PT ;  /* 0x000000ff0000720c */ /* 0x000fc80003f45070 */
[C---:B------:R-:W-:Y:S02]  /*0180*/  ISETP.GE.U32.AND P0, PT, R6.reuse, UR6, PT ;  /* 0x0000000606007c0c */ /* 0x040fe4000bf06070 */
[----:B------:R-:W-:Y:S01]  /*0190*/  VIMNMX.U32 R7, PT, PT, R6, UR6, !PT ;  /* 0x0000000606077c48 */ /* 0x000fe2000ffe0000 */
[----:B-1----:R-:W-:Y:S01]  /*01a0*/  IMAD.WIDE.U32 R24, R12, UR4, RZ ;  /* 0x000000040c187c25 */ /* 0x002fe2000f8e00ff */
[----:B------:R-:W-:-:S04]  /*01b0*/  SEL R2, RZ, 0x1, P0 ;  /* 0x00000001ff027807 */ /* 0x000fc80000000000 */
[----:B------:R-:W-:Y:S01]  /*01c0*/  IADD3 R7, PT, PT, R7, -R6, -R2 ;  /* 0x8000000607077210 */ /* 0x000fe20007ffe802 */
[----:B0-----:R-:W0:Y:S02]  /*01d0*/  MUFU.RCP R8, R8 ;  /* 0x0000000800087308 */ /* 0x001e240000001000 */
[----:B0-----:R-:W-:-:S06]  /*01e0*/  VIADD R4, R8, 0xffffffe ;  /* 0x0ffffffe08047836 */ /* 0x001fcc0000000000 */
[----:B------:R0:W1:Y:S02]  /*01f0*/  F2I.FTZ.U32.TRUNC.NTZ R5, R4 ;  /* 0x0000000400057305 */ /* 0x000064000021f000 */
[----:B0-----:R-:W-:Y:S02]  /*0200*/  MOV R4, RZ ;  /* 0x000000ff00047202 */ /* 0x001fe40000000f00 */
[----:B-1----:R-:W-:-:S05]  /*0210*/  IADD3 R9, PT, PT, RZ, -R5, RZ ;  /* 0x80000005ff097210 */ /* 0x002fca0007ffe0ff */
[----:B------:R-:W-:-:S04]  /*0220*/  IMAD R9, R9, R0, RZ ;  /* 0x0000000009097224 */ /* 0x000fc800078e02ff */
[----:B------:R-:W-:-:S06]  /*0230*/  IMAD.HI.U32 R8, R5, R9, R4 ;  /* 0x0000000905087227 */ /* 0x000fcc00078e0004 */
[----:B------:R-:W-:-:S04]  /*0240*/  IMAD.HI.U32 R5, R8, R7, RZ ;  /* 0x0000000708057227 */ /* 0x000fc800078e00ff */
[----:B------:R-:W-:-:S04]  /*0250*/  IMAD.MOV R4, RZ, RZ, -R5 ;  /* 0x000000ffff047224 */ /* 0x000fc800078e0a05 */
[----:B------:R-:W-:-:S05]  /*0260*/  IMAD R7, R0, R4, R7 ;  /* 0x0000000400077224 */ /* 0x000fca00078e0207 */
[----:B------:R-:W-:-:S13]  /*0270*/  ISETP.GE.U32.AND P0, PT, R7, R0, PT ;  /* 0x000000000700720c */ /* 0x000fda0003f06070 */
[----:B------:R-:W-:Y:S01]  /*0280*/  @P0 IADD3 R7, PT, PT, R7, -R0, RZ ;  /* 0x8000000007070210 */ /* 0x000fe20007ffe0ff */
[----:B------:R-:W-:-:S03]  /*0290*/  @P0 VIADD R5, R5, 0x1 ;  /* 0x0000000105050836 */ /* 0x000fc60000000000 */
[----:B------:R-:W-:Y:S01]  /*02a0*/  ISETP.GE.U32.AND P1, PT, R7, R0, PT ;  /* 0x000000000700720c */ /* 0x000fe20003f26070 */
[C---:B------:R-:W-:Y:S02]  /*02b0*/  IMAD R7, R12.reuse, UR7, RZ ;  /* 0x000000070c077c24 */ /* 0x040fe4000f8e02ff */
[----:B------:R-:W-:-:S10]  /*02c0*/  IMAD R12, R12, UR6, RZ ;  /* 0x000000060c0c7c24 */ /* 0x000fd4000f8e02ff */
[----:B------:R-:W-:Y:S02]  /*02d0*/  @P1 IADD3 R5, PT, PT, R5, 0x1, RZ ;  /* 0x0000000105051810 */ /* 0x000fe40007ffe0ff */
[----:B------:R-:W-:-:S05]  /*02e0*/  @!P2 LOP3.LUT R5, RZ, R0, RZ, 0x33, !PT ;  /* 0x00000000ff05a212 */ /* 0x000fca00078e33ff */
[----:B------:R-:W-:Y:S02]  /*02f0*/  IMAD.IADD R2, R2, 0x1, R5 ;  /* 0x0000000102027824 */ /* 0x000fe400078e0205 */
[----:B------:R-:W-:-:S03]  /*0300*/  IMAD.MOV.U32 R5, RZ, RZ, R3 ;  /* 0x000000ffff057224 */ /* 0x000fc600078e0003 */
[C---:B------:R-:W-:Y:S02]  /*0310*/  LOP3.LUT R4, R2.reuse, 0x1, RZ, 0xc0, !PT ;  /* 0x0000000102047812 */ /* 0x040fe400078ec0ff */
[----:B------:R-:W-:Y:S02]  /*0320*/  ISETP.NE.AND P1, PT, R2, RZ, PT ;  /* 0x000000ff0200720c */ /* 0x000fe40003f25270 */
[----:B------:R-:W-:Y:S02]  /*0330*/  ISETP.NE.U32.AND P0, PT, R4, 0x1, PT ;  /* 0x000000010400780c */ /* 0x000fe40003f05070 */
[----:B------:R-:W-:Y:S02]  /*0340*/  MOV R2, RZ ;  /* 0x000000ff00027202 */ /* 0x000fe40000000f00 */
[----:B------:R-:W-:-:S09]  /*0350*/  IADD3 R4, PT, PT, R25, R7, RZ ;  /* 0x0000000719047210 */ /* 0x000fd20007ffe0ff */
[----:B------:R-:W-:Y:S05]  /*0360*/  @!P0 BRA `(.L_x_30) ;  /* 0x0000000000b88947 */ /* 0x000fea0003800000 */
[----:B------:R-:W0:Y:S01]  /*0370*/  LDC.64 R14, c[0x0][0x390] ;  /* 0x0000e400ff0e7b82 */ /* 0x000e220000000a00 */
[----:B------:R-:W1:Y:S01]  /*0380*/  LDCU.64 UR12, c[0x0][0x380] ;  /* 0x00007000ff0c77ac */ /* 0x000e620008000a00 */
[C---:B------:R-:W-:Y:S01]  /*0390*/  IADD3 R2, P0, PT, R3.reuse, R24, RZ ;  /* 0x0000001803027210 */ /* 0x040fe20007f1e0ff */
[----:B------:R-:W-:-:S03]  /*03a0*/  IMAD.IADD R5, R3, 0x1, R12 ;  /* 0x0000000103057824 */ /* 0x000fc600078e020c */
[----:B------:R-:W-:Y:S02]  /*03b0*/  IADD3.X R7, PT, PT, RZ, R4, RZ, P0, !PT ;  /* 0x00000004ff077210 */ /* 0x000fe400007fe4ff */
[----:B-1----:R-:W-:-:S04]  /*03c0*/  LEA R8, P0, R2, UR12, 0x4 ;  /* 0x0000000c02087c11 */ /* 0x002fc8000f8020ff */
[----:B------:R-:W-:Y:S01]  /*03d0*/  LEA.HI.X R9, R2, UR13, R7, 0x4, P0 ;  /* 0x0000000d02097c11 */ /* 0x000fe200080f2407 */
[----:B0-----:R-:W-:-:S05]  /*03e0*/  IMAD.WIDE R14, R5, 0x10, R14 ;  /* 0x00000010050e7825 */ /* 0x001fca00078e020e */
[----:B------:R-:W2:Y:S04]  /*03f0*/  LDG.E.64 R18, desc[UR10][R14.64] ;  /* 0x0000000a0e127981 */ /* 0x000ea8000c1e1b00 */
[----:B------:R-:W2:Y:S04]  /*0400*/  LDG.E.128 R8, desc[UR10][R8.64] ;  /* 0x0000000a08087981 */ /* 0x000ea8000c1e1d00 */
[----:B------:R-:W3:Y:S01]  /*0410*/  LDG.E.64 R16, desc[UR10][R14.64+0x8] ;  /* 0x0000080a0e107981 */ /* 0x000ee2000c1e1b00 */
[----:B--2---:R-:W-:Y:S02]  /*0420*/  HADD2.BF16_V2 R9, R9, R19 ;  /* 0x0000001309097230 */ /* 0x004fe40000200000 */
[----:B------:R-:W-:-:S02]  /*0430*/  HFMA2.BF16_V2 R8, R8, 1, 1, R18 ;  /* 0x3f803f8008087831 */ /* 0x000fc40000200012 */
[----:B---3--:R-:W-:Y:S01]  /*0440*/  HFMA2.BF16_V2 R10, R10, 1, 1, R16 ;  /* 0x3f803f800a0a7831 */ /* 0x008fe20000200010 */
[C---:B------:R-:W-:Y:S01]  /*0450*/  PRMT R2, R9.reuse, 0x7632, R2 ;  /* 0x0000763209027816 */ /* 0x040fe20000000002 */
[----:B------:R-:W-:Y:S01]  /*0460*/  HADD2.BF16_V2 R11, R11, R17 ;  /* 0x000000110b0b7230 */ /* 0x000fe20000200000 */
[----:B------:R-:W-:Y:S02]  /*0470*/  PRMT R5, R8, 0x7632, R5 ;  /* 0x0000763208057816 */ /* 0x000fe40000000005 */
[----:B------:R-:W-:Y:S02]  /*0480*/  PRMT R9, R9, 0x5410, R2 ;  /* 0x0000541009097816 */ /* 0x000fe40000000002 */
[----:B------:R-:W-:Y:S01]  /*0490*/  SHF.L.U32 R2, R2, 0x10, RZ ;  /* 0x0000001002027819 */ /* 0x000fe200000006ff */
[----:B------:R-:W-:Y:S01]  /*04a0*/  IMAD.U32 R7, R5, 0x10000, RZ ;  /* 0x0001000005077824 */ /* 0x000fe200078e00ff */
[--C-:B------:R-:W-:Y:S02]  /*04b0*/  PRMT R8, R8, 0x5410, R5.reuse ;  /* 0x0000541008087816 */ /* 0x100fe40000000005 */
[----:B------:R-:W-:Y:S01]  /*04c0*/  PRMT R5, R10, 0x7632, R5 ;  /* 0x000076320a057816 */ /* 0x000fe20000000005 */
[----:B------:R-:W-:Y:S01]  /*04d0*/  FMUL.FTZ R18, R2, R2 ;  /* 0x0000000202127220 */ /* 0x000fe20000410000 */
[----:B------:R-:W-:Y:S01]  /*04e0*/  PRMT R2, R11, 0x7632, R2 ;  /* 0x000076320b027816 */ /* 0x000fe20000000002 */
[----:B------:R-:W-:Y:S01]  /*04f0*/  FMUL.FTZ R16, R7, R7 ;  /* 0x0000000707107220 */ /* 0x000fe20000410000 */
[----:B------:R-:W-:Y:S01]  /*0500*/  IMAD.U32 R7, R8, 0x10000, RZ ;  /* 0x0001000008077824 */ /* 0x000fe200078e00ff */
[----:B------:R-:W-:Y:S01]  /*0510*/  PRMT R10, R10, 0x5410, R5 ;  /* 0x000054100a0a7816 */ /* 0x000fe20000000005 */
[----:B------:R-:W-:Y:S01]  /*0520*/  IMAD.U32 R5, R5, 0x10000, RZ ;  /* 0x0001000005057824 */ /* 0x000fe200078e00ff */
[----:B------:R-:W-:Y:S01]  /*0530*/  PRMT R11, R11, 0x5410, R2 ;  /* 0x000054100b0b7816 */ /* 0x000fe20000000002 */
[----:B------:R-:W-:Y:S01]  /*0540*/  FFMA.FTZ R16, R7, R7, R16 ;  /* 0x0000000707107223 */ /* 0x000fe20000010010 */
[----:B------:R-:W-:Y:S01]  /*0550*/  SHF.L.U32 R13, R9, 0x10, RZ ;  /* 0x00000010090d7819 */ /* 0x000fe200000006ff */
[----:B------:R-:W-:Y:S01]  /*0560*/  FMUL.FTZ R5, R5, R5 ;  /* 0x0000000505057220 */ /* 0x000fe20000410000 */
[----:B------:R-:W-:Y:S01]  /*0570*/  SHF.L.U32 R17, R2, 0x10, RZ ;  /* 0x0000001002117819 */ /* 0x000fe200000006ff */
[----:B------:R0:W-:Y:S01]  /*0580*/  STG.E.128 desc[UR10][R14.64], R8 ;  /* 0x000000080e007986 */ /* 0x0001e2000c101d0a */
[----:B------:R-:W-:Y:S01]  /*0590*/  FADD.FTZ R16, RZ, R16 ;  /* 0x00000010ff107221 */ /* 0x000fe20000010000 */
[----:B------:R-:W-:Y:S01]  /*05a0*/  FFMA.FTZ R13, R13, R13, R18 ;  /* 0x0000000d0d0d7223 */ /* 0x000fe20000010012 */
[----:B------:R-:W-:Y:S01]  /*05b0*/  IMAD.U32 R2, R10, 0x10000, RZ ;  /* 0x000100000a027824 */ /* 0x000fe200078e00ff */
[----:B------:R-:W-:-:S02]  /*05c0*/  SHF.L.U32 R7, R11, 0x10, RZ ;  /* 0x000000100b077819 */ /* 0x000fc400000006ff */
[----:B------:R-:W-:Y:S01]  /*05d0*/  FADD.FTZ R13, R16, R13 ;  /* 0x0000000d100d7221 */ /* 0x000fe20000010000 */
[----:B------:R-:W-:Y:S01]  /*05e0*/  FMUL.FTZ R16, R17, R17 ;  /* 0x0000001111107220 */ /* 0x000fe20000410000 */
[----:B------:R-:W-:Y:S01]  /*05f0*/  FFMA.FTZ R2, R2, R2, R5 ;  /* 0x0000000202027223 */ /* 0x000fe20000010005 */
[----:B------:R-:W-:Y:S02]  /*0600*/  IMAD.MOV.U32 R5, RZ, RZ, R6 ;  /* 0x000000ffff057224 */ /* 0x000fe400078e0006 */
[----:B------:R-:W-:Y:S01]  /*0610*/  FFMA.FTZ R7, R7, R7, R16 ;  /* 0x0000000707077223 */ /* 0x000fe20000010010 */
[----:B------:R-:W-:-:S04]  /*0620*/  FADD.FTZ R2, R13, R2 ;  /* 0x000000020d027221 */ /* 0x000fc80000010000 */
[----:B------:R-:W-:-:S04]  /*0630*/  FADD.FTZ R2, R2, R7 ;  /* 0x0000000702027221 */ /* 0x000fc80000010000 */
[----:B0-----:R-:W-:-:S07]  /*0640*/  FADD.FTZ R2, RZ, R2 ;  /* 0x00000002ff027221 */ /* 0x001fce0000010000 */
.L_x_30:
[----:B------:R-:W-:Y:S05]  /*0650*/  BSYNC.RECONVERGENT B1 ;  /* 0x0000000000017941 */ /* 0x000fea0003800200 */
.L_x_29:
[----:B------:R-:W-:Y:S05]  /*0660*/  @!P1 BRA `(.L_x_28) ;  /* 0x0000000400749947 */ /* 0x000fea0003800000 */
[----:B------:R-:W0:Y:S01]  /*0670*/  LDC.64 R6, c[0x0][0x390] ;  /* 0x0000e400ff067b82 */ /* 0x000e220000000a00 */
[----:B------:R-:W-:Y:S01]  /*0680*/  IADD3 R17, PT, PT, R12, R5, RZ ;  /* 0x000000050c117210 */ /* 0x000fe20007ffe0ff */
[----:B------:R-:W-:-:S07]  /*0690*/  IMAD.IADD R23, R5, 0x1, R0 ;  /* 0x0000000105177824 */ /* 0x000fce00078e0200 */
.L_x_31:
[----:B------:R-:W-:Y:S01]  /*06a0*/  IADD3 R8, P0, PT, R5, R24, RZ ;  /* 0x0000001805087210 */ /* 0x000fe20007f1e0ff */
[----:B0-----:R-:W-:-:S03]  /*06b0*/  IMAD.WIDE R18, R17, 0x10, R6 ;  /* 0x0000001011127825 */ /* 0x001fc600078e0206 */
[----:B------:R-:W-:Y:S02]  /*06c0*/  IADD3.X R9, PT, PT, RZ, R4, RZ, P0, !PT ;  /* 0x00000004ff097210 */ /* 0x000fe400007fe4ff */
[C---:B------:R-:W-:Y:S01]  /*06d0*/  LEA R10, P0, R8.reuse, UR14, 0x4 ;  /* 0x0000000e080a7c11 */ /* 0x040fe2000f8020ff */
[----:B------:R-:W2:Y:S03]  /*06e0*/  LDG.E.64 R14, desc[UR10][R18.64] ;  /* 0x0000000a120e7981 */ /* 0x000ea6000c1e1b00 */
[----:B------:R-:W-:Y:S01]  /*06f0*/  LEA.HI.X R11, R8, UR15, R9, 0x4, P0 ;  /* 0x0000000f080b7c11 */ /* 0x000fe200080f2409 */
[----:B------:R-:W3:Y:S05]  /*0700*/  LDG.E.64 R12, desc[UR10][R18.64+0x8] ;  /* 0x0000080a120c7981 */ /* 0x000eea000c1e1b00 */
[----:B------:R-:W2:Y:S01]  /*0710*/  LDG.E.128 R8, desc[UR10][R10.64] ;  /* 0x0000000a0a087981 */ /* 0x000ea2000c1e1d00 */
[----:B------:R-:W-:-:S05]  /*0720*/  IADD3 R16, P0, PT, R23, R24, RZ ;  /* 0x0000001817107210 */ /* 0x000fca0007f1e0ff */
[----:B------:R-:W-:Y:S01]  /*0730*/  IMAD.X R21, RZ, RZ, R4, P0 ;  /* 0x000000ffff157224 */ /* 0x000fe200000e0604 */
[----:B------:R-:W-:-:S04]  /*0740*/  LEA R28, P0, R16, UR14, 0x4 ;  /* 0x0000000e101c7c11 */ /* 0x000fc8000f8020ff */
[----:B------:R-:W-:Y:S02]  /*0750*/  LEA.HI.X R29, R16, UR15, R21, 0x4, P0 ;  /* 0x0000000f101d7c11 */ /* 0x000fe400080f2415 */
[----:B------:R-:W-:-:S04]  /*0760*/  LEA R26, P0, R0, R18, 0x4 ;  /* 0x00000012001a7211 */ /* 0x000fc800078020ff */
[----:B------:R-:W-:Y:S01]  /*0770*/  IADD3.X R27, PT, PT, RZ, R19, RZ, P0, !PT ;  /* 0x00000013ff1b7210 */ /* 0x000fe200007fe4ff */
[----:B--2---:R-:W-:Y:S02]  /*0780*/  HFMA2.BF16_V2 R8, R8, 1, 1, R14 ;  /* 0x3f803f8008087831 */ /* 0x004fe4000020000e */
[----:B------:R-:W-:Y:S02]  /*0790*/  HADD2.BF16_V2 R9, R9, R15 ;  /* 0x0000000f09097230 */ /* 0x000fe40000200000 */
[----:B---3--:R-:W-:Y:S02]  /*07a0*/  HFMA2.BF16_V2 R10, R10, 1, 1, R12 ;  /* 0x3f803f800a0a7831 */ /* 0x008fe4000020000c */
[----:B------:R-:W-:Y:S01]  /*07b0*/  HADD2.BF16_V2 R12, R11, R13 ;  /* 0x0000000d0b0c7230 */ /* 0x000fe20000200000 */
[----:B------:R-:W-:Y:S02]  /*07c0*/  PRMT R11, R8, 0x7632, R11 ;  /* 0x00007632080b7816 */ /* 0x000fe4000000000b */
[----:B------:R-:W-:-:S02]  /*07d0*/  PRMT R21, R9, 0x7632, R21 ;  /* 0x0000763209157816 */ /* 0x000fc40000000015 */
[----:B------:R-:W-:Y:S02]  /*07e0*/  PRMT R22, R10, 0x7632, R22 ;  /* 0x000076320a167816 */ /* 0x000fe40000000016 */
[----:B------:R-:W-:Y:S02]  /*07f0*/  PRMT R16, R12, 0x7632, R16 ;  /* 0x000076320c107816 */ /* 0x000fe40000000010 */
[----:B------:R-:W-:Y:S02]  /*0800*/  PRMT R8, R8, 0x5410, R11 ;  /* 0x0000541008087816 */ /* 0x000fe4000000000b */
[----:B------:R-:W-:Y:S02]  /*0810*/  SHF.L.U32 R13, R11, 0x10, RZ ;  /* 0x000000100b0d7819 */ /* 0x000fe400000006ff */
[----:B------:R-:W-:Y:S02]  /*0820*/  PRMT R9, R9, 0x5410, R21 ;  /* 0x0000541009097816 */ /* 0x000fe40000000015 */
[----:B------:R-:W-:Y:S01]  /*0830*/  PRMT R10, R10, 0x5410, R22 ;  /* 0x000054100a0a7816 */ /* 0x000fe20000000016 */
[----:B------:R-:W-:Y:S01]  /*0840*/  FMUL.FTZ R13, R13, R13 ;  /* 0x0000000d0d0d7220 */ /* 0x000fe20000410000 */
[----:B------:R-:W-:Y:S01]  /*0850*/  PRMT R11, R12, 0x5410, R16 ;  /* 0x000054100c0b7816 */ /* 0x000fe20000000010 */
[----:B------:R-:W-:-:S04]  /*0860*/  IMAD.U32 R12, R8, 0x10000, RZ ;  /* 0x00010000080c7824 */ /* 0x000fc800078e00ff */
[----:B------:R0:W-:Y:S01]  /*0870*/  STG.E.128 desc[UR10][R18.64], R8 ;  /* 0x0000000812007986 */ /* 0x0001e2000c101d0a */
[----:B------:R-:W-:Y:S01]  /*0880*/  IMAD.U32 R21, R21, 0x10000, RZ ;  /* 0x0001000015157824 */ /* 0x000fe200078e00ff */
[----:B------:R-:W-:-:S03]  /*0890*/  SHF.L.U32 R20, R9, 0x10, RZ ;  /* 0x0000001009147819 */ /* 0x000fc600000006ff */
[----:B------:R-:W-:Y:S01]  /*08a0*/  FMUL.FTZ R21, R21, R21 ;  /* 0x0000001515157220 */ /* 0x000fe20000410000 */
[----:B0-----:R-:W-:Y:S01]  /*08b0*/  FFMA.FTZ R8, R12, R12, R13 ;  /* 0x0000000c0c087223 */ /* 0x001fe2000001000d */
[----:B------:R-:W2:Y:S04]  /*08c0*/  LDG.E.64 R18, desc[UR10][R26.64] ;  /* 0x0000000a1a127981 */ /* 0x000ea8000c1e1b00 */
[----:B------:R0:W2:Y:S02]  /*08d0*/  LDG.E.128 R12, desc[UR10][R28.64] ;  /* 0x0000000a1c0c7981 */ /* 0x0000a4000c1e1d00 */
[----:B0-----:R-:W-:Y:S02]  /*08e0*/  FFMA.FTZ R29, R20, R20, R21 ;  /* 0x00000014141d7223 */ /* 0x001fe40000010015 */
[----:B------:R-:W3:Y:S01]  /*08f0*/  LDG.E.64 R20, desc[UR10][R26.64+0x8] ;  /* 0x0000080a1a147981 */ /* 0x000ee2000c1e1b00 */
[----:B------:R-:W-:Y:S01]  /*0900*/  IMAD.U32 R22, R22, 0x10000, RZ ;  /* 0x0001000016167824 */ /* 0x000fe200078e00ff */
[----:B------:R-:W-:-:S03]  /*0910*/  SHF.L.U32 R10, R10, 0x10, RZ ;  /* 0x000000100a0a7819 */ /* 0x000fc600000006ff */
[----:B------:R-:W-:Y:S01]  /*0920*/  FMUL.FTZ R9, R22, R22 ;  /* 0x0000001616097220 */ /* 0x000fe20000410000 */
[----:B------:R-:W-:-:S03]  /*0930*/  FADD.FTZ R8, RZ, R8 ;  /* 0x00000008ff087221 */ /* 0x000fc60000010000 */
[----:B------:R-:W-:Y:S01]  /*0940*/  FFMA.FTZ R10, R10, R10, R9 ;  /* 0x0000000a0a0a7223 */ /* 0x000fe20000010009 */
[----:B------:R-:W-:Y:S01]  /*0950*/  FADD.FTZ R29, R8, R29 ;  /* 0x0000001d081d7221 */ /* 0x000fe20000010000 */
[----:B------:R-:W-:-:S05]  /*0960*/  SHF.L.U32 R16, R16, 0x10, RZ ;  /* 0x0000001010107819 */ /* 0x000fca00000006ff */
[----:B------:R-:W-:Y:S01]  /*0970*/  FMUL.FTZ R16, R16, R16 ;  /* 0x0000001010107220 */ /* 0x000fe20000410000 */
[----:B------:R-:W-:-:S04]  /*0980*/  IADD3 R5, PT, PT, R0, R5, R0 ;  /* 0x0000000500057210 */ /* 0x000fc80007ffe000 */
[----:B------:R-:W-:Y:S02]  /*0990*/  ISETP.GE.AND P0, PT, R5, UR6, PT ;  /* 0x0000000605007c0c */ /* 0x000fe4000bf06270 */
[C---:B------:R-:W-:Y:S02]  /*09a0*/  LEA R17, R0.reuse, R17, 0x1 ;  /* 0x0000001100117211 */ /* 0x040fe400078e08ff */
[----:B------:R-:W-:Y:S01]  /*09b0*/  LEA R23, R0, R23, 0x1 ;  /* 0x0000001700177211 */ /* 0x000fe200078e08ff */
[----:B--2---:R-:W-:Y:S02]  /*09c0*/  HFMA2.BF16_V2 R12, R12, 1, 1, R18 ;  /* 0x3f803f800c0c7831 */ /* 0x004fe40000200012 */
[----:B------:R-:W-:-:S03]  /*09d0*/  HADD2.BF16_V2 R9, R13, R19 ;  /* 0x000000130d097230 */ /* 0x000fc60000200000 */
[C---:B------:R-:W-:Y:S02]  /*09e0*/  PRMT R13, R12.reuse, 0x7632, R13 ;  /* 0x000076320c0d7816 */ /* 0x040fe4000000000d */
[----:B------:R-:W-:Y:S02]  /*09f0*/  PRMT R18, R9, 0x7632, R18 ;  /* 0x0000763209127816 */ /* 0x000fe40000000012 */
[----:B------:R-:W-:Y:S01]  /*0a00*/  PRMT R8, R12, 0x5410, R13 ;  /* 0x000054100c087816 */ /* 0x000fe2000000000d */
[----:B------:R-:W-:Y:S01]  /*0a10*/  IMAD.U32 R19, R13, 0x10000, RZ ;  /* 0x000100000d137824 */ /* 0x000fe200078e00ff */
[----:B------:R-:W-:Y:S01]  /*0a20*/  PRMT R9, R9, 0x5410, R18 ;  /* 0x0000541009097816 */ /* 0x000fe20000000012 */
[----:B---3--:R-:W-:Y:S01]  /*0a30*/  HFMA2.BF16_V2 R14, R14, 1, 1, R20 ;  /* 0x3f803f800e0e7831 */ /* 0x008fe20000200014 */
[----:B------:R-:W-:Y:S01]  /*0a40*/  SHF.L.U32 R12, R8, 0x10, RZ ;  /* 0x00000010080c7819 */ /* 0x000fe200000006ff */
[----:B------:R-:W-:Y:S01]  /*0a50*/  FMUL.FTZ R19, R19, R19 ;  /* 0x0000001313137220 */ /* 0x000fe20000410000 */
[----:B------:R-:W-:Y:S01]  /*0a60*/  IMAD.U32 R20, R18, 0x10000, RZ ;  /* 0x0001000012147824 */ /* 0x000fe200078e00ff */
[----:B------:R-:W-:Y:S01]  /*0a70*/  SHF.L.U32 R13, R11, 0x10, RZ ;  /* 0x000000100b0d7819 */ /* 0x000fe200000006ff */
[----:B------:R-:W-:-:S02]  /*0a80*/  HADD2.BF16_V2 R11, R15, R21 ;  /* 0x000000150f0b7230 */ /* 0x000fc40000200000 */
[----:B------:R-:W-:Y:S01]  /*0a90*/  FFMA.FTZ R12, R12, R12, R19 ;  /* 0x0000000c0c0c7223 */ /* 0x000fe20000010013 */
[----:B------:R-:W-:Y:S01]  /*0aa0*/  SHF.L.U32 R18, R9, 0x10, RZ ;  /* 0x0000001009127819 */ /* 0x000fe200000006ff */
[----:B------:R-:W-:Y:S01]  /*0ab0*/  FMUL.FTZ R19, R20, R20 ;  /* 0x0000001414137220 */ /* 0x000fe20000410000 */
[--C-:B------:R-:W-:Y:S01]  /*0ac0*/  FFMA.FTZ R13, R13, R13, R16.reuse ;  /* 0x0000000d0d0d7223 */ /* 0x100fe20000010010 */
[----:B------:R-:W-:Y:S02]  /*0ad0*/  PRMT R16, R11, 0x7632, R16 ;  /* 0x000076320b107816 */ /* 0x000fe40000000010 */
[--C-:B------:R-:W-:Y:S01]  /*0ae0*/  FFMA.FTZ R18, R18, R18, R19.reuse ;  /* 0x0000001212127223 */ /* 0x100fe20000010013 */
[----:B------:R-:W-:Y:S01]  /*0af0*/  PRMT R19, R14, 0x7632, R19 ;  /* 0x000076320e137816 */ /* 0x000fe20000000013 */
[----:B------:R-:W-:Y:S01]  /*0b00*/  FADD.FTZ R15, RZ, R12 ;  /* 0x0000000cff0f7221 */ /* 0x000fe20000010000 */
[----:B------:R-:W-:Y:S01]  /*0b10*/  FADD.FTZ R12, R29, R10 ;  /* 0x0000000a1d0c7221 */ /* 0x000fe20000010000 */
[----:B------:R-:W-:-:S02]  /*0b20*/  PRMT R11, R11, 0x5410, R16 ;  /* 0x000054100b0b7816 */ /* 0x000fc40000000010 */
[----:B------:R-:W-:Y:S01]  /*0b30*/  PRMT R10, R14, 0x5410, R19 ;  /* 0x000054100e0a7816 */ /* 0x000fe20000000013 */
[----:B------:R-:W-:Y:S01]  /*0b40*/  FADD.FTZ R15, R15, R18 ;  /* 0x000000120f0f7221 */ /* 0x000fe20000010000 */
[----:B------:R-:W-:-:S03]  /*0b50*/  IMAD.U32 R18, R19, 0x10000, RZ ;  /* 0x0001000013127824 */ /* 0x000fc600078e00ff */
[----:B------:R1:W-:Y:S01]  /*0b60*/  STG.E.128 desc[UR10][R26.64], R8 ;  /* 0x000000081a007986 */ /* 0x0003e2000c101d0a */
[----:B------:R-:W-:Y:S01]  /*0b70*/  SHF.L.U32 R20, R16, 0x10, RZ ;  /* 0x0000001010147819 */ /* 0x000fe200000006ff */
[----:B------:R-:W-:Y:S01]  /*0b80*/  FMUL.FTZ R19, R18, R18 ;  /* 0x0000001212137220 */ /* 0x000fe20000410000 */
[----:B------:R-:W-:Y:S01]  /*0b90*/  SHF.L.U32 R14, R10, 0x10, RZ ;  /* 0x000000100a0e7819 */ /* 0x000fe200000006ff */
[----:B------:R-:W-:Y:S02]  /*0ba0*/  IMAD.U32 R16, R11, 0x10000, RZ ;  /* 0x000100000b107824 */ /* 0x000fe400078e00ff */
[----:B------:R-:W-:Y:S02]  /*0bb0*/  FMUL.FTZ R21, R20, R20 ;  /* 0x0000001414157220 */ /* 0x000fe40000410000 */
[----:B------:R-:W-:Y:S01]  /*0bc0*/  FFMA.FTZ R14, R14, R14, R19 ;  /* 0x0000000e0e0e7223 */ /* 0x000fe20000010013 */
[----:B------:R-:W-:Y:S01]  /*0bd0*/  FADD.FTZ R13, R12, R13 ;  /* 0x0000000d0c0d7221 */ /* 0x000fe20000010000 */
[----:B------:R-:W-:-:S02]  /*0be0*/  FFMA.FTZ R21, R16, R16, R21 ;  /* 0x0000001010157223 */ /* 0x000fc40000010015 */
[----:B------:R-:W-:Y:S01]  /*0bf0*/  FADD.FTZ R14, R15, R14 ;  /* 0x0000000e0f0e7221 */ /* 0x000fe20000010000 */
[----:B------:R-:W-:-:S03]  /*0c00*/  FADD.FTZ R2, R13, R2 ;  /* 0x000000020d027221 */ /* 0x000fc60000010000 */
[----:B------:R-:W-:-:S04]  /*0c10*/  FADD.FTZ R21, R14, R21 ;  /* 0x000000150e157221 */ /* 0x000fc80000010000 */
[----:B------:R-:W-:Y:S01]  /*0c20*/  FADD.FTZ R2, R2, R21 ;  /* 0x0000001502027221 */ /* 0x000fe20000010000 */
[----:B-1----:R-:W-:Y:S06]  /*0c30*/  @!P0 BRA `(.L_x_31) ;  /* 0xfffffff800988947 */ /* 0x002fec000383ffff */
.L_x_28:
[----:B------:R-:W-:Y:S05]  /*0c40*/  BSYNC.RECONVERGENT B0 ;  /* 0x0000000000007941 */ /* 0x000fea0003800200 */
.L_x_27:
        /* <DEDUP_REMOVED lines=12> */
[----:B0-----:R-:W-:Y:S02]  /*0d10*/  @P0 FADD R4, R5, R4 ;  /* 0x0000000405040221 */ /* 0x001fe40000000000 */
[----:B------:R-:W-:Y:S01]  /*0d20*/  @!P1 VIADD R8, R8, 0x4 ;  /* 0x0000000408089836 */ /* 0x000fe20000000000 */
[----:B------:R-:W-:Y:S02]  /*0d30*/  @!P1 LOP3.LUT R2, R2, 0x7c, RZ, 0xc0, !PT ;  /* 0x0000007c02029812 */ /* 0x000fe400078ec0ff */
[----:B------:R-:W0:Y:S02]  /*0d40*/  SHFL.DOWN P0, R7, R4, 0x4, 0x1f ;  /* 0x08801f0004077f89 */ /* 0x000e240000000000 */
        /* <DEDUP_REMOVED lines=56> */
.L_x_33:
[----:B------:R-:W-:Y:S01]  /*10d0*/  LOP3.LUT R4, R3, 0x3e0, RZ, 0xc0, !PT ;  /* 0x000003e003047812 */ /* 0x000fe200078ec0ff */
[----:B------:R-:W0:Y:S03]  /*10e0*/  S2R R8, SR_LANEID ;  /* 0x0000000000087919 */ /* 0x000e260000000000 */
[----:B------:R-:W-:Y:S01]  /*10f0*/  LOP3.LUT R7, RZ, R4, RZ, 0x33, !PT ;  /* 0x00000004ff077212 */ /* 0x000fe200078e33ff */
[----:B------:R-:W-:-:S03]  /*1100*/  VIADD R5, R4, 0x20 ;  /* 0x0000002004057836 */ /* 0x000fc60000000000 */
[-C--:B------:R-:W-:Y:S02]  /*1110*/  IADD3 R7, PT, PT, R7, R0.reuse, RZ ;  /* 0x0000000007077210 */ /* 0x080fe40007ffe0ff */
[----:B------:R-:W-:-:S04]  /*1120*/  ISETP.GT.U32.AND P0, PT, R5, R0, PT ;  /* 0x000000000500720c */ /* 0x000fc80003f04070 */
[----:B------:R-:W-:-:S08]  /*1130*/  SEL R7, R7, 0x1f, P0 ;  /* 0x0000001f07077807 */ /* 0x000fd00000000000 */
        /* <DEDUP_REMOVED lines=12> */
[----:B------:R-:W-:Y:S02]  /*1200*/  @!P1 IMAD.IADD R11, R2, 0x1, R11 ;  /* 0x00000001020b9824 */ /* 0x000fe400078e020b */
        /* <DEDUP_REMOVED lines=84> */
.L_x_35:
[----:B------:R-:W-:Y:S01]  /*1750*/  I2FP.F32.S32 R4, UR9 ;  /* 0x0000000900047c45 */ /* 0x000fe20008201400 */
[----:B------:R-:W0:Y:S03]  /*1760*/  LDCU UR5, c[0x0][0x3a0] ;  /* 0x00007400ff0577ac */ /* 0x000e260008000800 */
[----:B------:R-:W0:Y:S02]  /*1770*/  MUFU.RCP R5, R4 ;  /* 0x0000000400057308 */ /* 0x000e240000001000 */
[----:B0-----:R-:W-:-:S06]  /*1780*/  FFMA.FTZ R20, R5, R20, UR5 ;  /* 0x0000000505147e23 */ /* 0x001fcc0008010014 */
[----:B------:R-:W0:Y:S02]  /*1790*/  MUFU.RSQ R5, R20 ;  /* 0x0000001400057308 */ /* 0x000e240000001400 */
[----:B0-----:R2:W-:Y:S02]  /*17a0*/  STS [R2], R5 ;  /* 0x0000000502007388 */ /* 0x0015e40000000800 */
.L_x_34:
[----:B------:R-:W-:Y:S05]  /*17b0*/  BSYNC.RECONVERGENT B0 ;  /* 0x0000000000007941 */ /* 0x000fea0003800200 */
.L_x_32:
[----:B------:R-:W-:Y:S01]  /*17c0*/  BAR.SYNC.DEFER_BLOCKING 0x0 ;  /* 0x0000000000007b1d */ /* 0x000fe20000010000 */
[----:B------:R-:W-:-:S13]  /*17d0*/  ISETP.GE.AND P0, PT, R3, UR6, PT ;  /* 0x0000000603007c0c */ /* 0x000fda000bf06270 */
[----:B------:R-:W-:Y:S05]  /*17e0*/  @P0 EXIT ;  /* 0x000000000000094d */ /* 0x000fea0003800000 */
[----:B------:R-:W3:Y:S01]  /*17f0*/  I2F.U32.RP R6, R0 ;  /* 0x0000000000067306 */ /* 0x000ee20000209000 */
[----:B------:R-:W-:Y:S01]  /*1800*/  IADD3 R10, PT, PT, R3, R0, RZ ;  /* 0x00000000030a7210 */ /* 0x000fe20007ffe0ff */
[----:B------:R-:W4:Y:S01]  /*1810*/  S2UR UR9, SR_CgaCtaId ;  /* 0x00000000000979c3 */ /* 0x000f220000008800 */
[----:B------:R-:W-:Y:S01]  /*1820*/  ISETP.NE.U32.AND P2, PT, R0, RZ, PT ;  /* 0x000000ff0000720c */ /* 0x000fe20003f45070 */
[----:B------:R-:W-:Y:S01]  /*1830*/  UMOV UR5, 0x400 ;  /* 0x0000040000057882 */ /* 0x000fe20000000000 */
[C---:B------:R-:W-:Y:S01]  /*1840*/  ISETP.GE.U32.AND P0, PT, R10.reuse, UR6, PT ;  /* 0x000000060a007c0c */ /* 0x040fe2000bf06070 */
[----:B------:R-:W-:Y:S01]  /*1850*/  BSSY.RECONVERGENT B0, `(.L_x_36) ;  /* 0x0000055000007945 */ /* 0x000fe20003800200 */
[----:B------:R-:W-:Y:S02]  /*1860*/  VIMNMX.U32 R7, PT, PT, R10, UR6, !PT ;  /* 0x000000060a077c48 */ /* 0x000fe4000ffe0000 */
[----:B-12---:R-:W-:Y:S01]  /*1870*/  SEL R2, RZ, 0x1, P0 ;  /* 0x00000001ff027807 */ /* 0x006fe20000000000 */
[----:B------:R-:W1:Y:S03]  /*1880*/  S2UR UR8, SR_CTAID.X ;  /* 0x00000000000879c3 */ /* 0x000e660000002500 */
[----:B------:R-:W-:Y:S01]  /*1890*/  IADD3 R7, PT, PT, R7, -R10, -R2 ;  /* 0x8000000a07077210 */ /* 0x000fe20007ffe802 */
[----:B---3--:R-:W2:Y:S01]  /*18a0*/  MUFU.RCP R6, R6 ;  /* 0x0000000600067308 */ /* 0x008ea20000001000 */
[----:B----4-:R-:W-:Y:S01]  /*18b0*/  ULEA UR9, UR9, UR5, 0x18 ;  /* 0x0000000509097291 */ /* 0x010fe2000f8ec0ff */
[----:B--2---:R-:W-:Y:S01]  /*18c0*/  IADD3 R4, PT, PT, R6, 0xffffffe, RZ ;  /* 0x0ffffffe06047810 */ /* 0x004fe20007ffe0ff */
[----:B-1----:R-:W-:-:S02]  /*18d0*/  UIMAD.WIDE.U32 UR4, UR4, UR8, URZ ;  /* 0x00000008040472a5 */ /* 0x002fc4000f8e00ff */
[----:B------:R-:W-:-:S03]  /*18e0*/  UIMAD UR7, UR7, UR8, URZ ;  /* 0x00000008070772a4 */ /* 0x000fc6000f8e02ff */
[----:B------:R1:W2:Y:S01]  /*18f0*/  F2I.FTZ.U32.TRUNC.NTZ R5, R4 ;  /* 0x0000000400057305 */ /* 0x0002a2000021f000 */
[----:B------:R-:W-:Y:S02]  /*1900*/  UIMAD UR8, UR6, UR8, URZ ;  /* 0x00000008060872a4 */ /* 0x000fe4000f8e02ff */
[----:B------:R-:W-:Y:S01]  /*1910*/  UIADD3 UR7, UPT, UPT, UR5, UR7, URZ ;  /* 0x0000000705077290 */ /* 0x000fe2000fffe0ff */
[----:B-1----:R-:W-:Y:S01]  /*1920*/  MOV R4, RZ ;  /* 0x000000ff00047202 */ /* 0x002fe20000000f00 */
[----:B--2---:R-:W-:-:S04]  /*1930*/  IMAD.MOV R9, RZ, RZ, -R5 ;  /* 0x000000ffff097224 */ /* 0x004fc800078e0a05 */
[----:B------:R-:W-:-:S04]  /*1940*/  IMAD R9, R9, R0, RZ ;  /* 0x0000000009097224 */ /* 0x000fc800078e02ff */
[----:B------:R-:W-:-:S06]  /*1950*/  IMAD.HI.U32 R6, R5, R9, R4 ;  /* 0x0000000905067227 */ /* 0x000fcc00078e0004 */
[----:B------:R-:W-:-:S04]  /*1960*/  IMAD.HI.U32 R5, R6, R7, RZ ;  /* 0x0000000706057227 */ /* 0x000fc800078e00ff */
[----:B------:R-:W-:-:S04]  /*1970*/  IMAD.MOV R4, RZ, RZ, -R5 ;  /* 0x000000ffff047224 */ /* 0x000fc800078e0a05 */
[----:B------:R-:W-:-:S05]  /*1980*/  IMAD R7, R0, R4, R7 ;  /* 0x0000000400077224 */ /* 0x000fca00078e0207 */
[----:B------:R-:W-:-:S13]  /*1990*/  ISETP.GE.U32.AND P0, PT, R7, R0, PT ;  /* 0x000000000700720c */ /* 0x000fda0003f06070 */
[-C--:B------:R-:W-:Y:S02]  /*19a0*/  @P0 IADD3 R7, PT, PT, R7, -R0.reuse, RZ ;  /* 0x8000000007070210 */ /* 0x080fe40007ffe0ff */
[----:B------:R-:W-:Y:S02]  /*19b0*/  @P0 IADD3 R5, PT, PT, R5, 0x1, RZ ;  /* 0x0000000105050810 */ /* 0x000fe40007ffe0ff */
[----:B------:R-:W-:-:S13]  /*19c0*/  ISETP.GE.U32.AND P1, PT, R7, R0, PT ;  /* 0x000000000700720c */ /* 0x000fda0003f26070 */
[----:B------:R-:W-:Y:S01]  /*19d0*/  @P1 VIADD R5, R5, 0x1 ;  /* 0x0000000105051836 */ /* 0x000fe20000000000 */
[----:B------:R-:W-:-:S04]  /*19e0*/  @!P2 LOP3.LUT R5, RZ, R0, RZ, 0x33, !PT ;  /* 0x00000000ff05a212 */ /* 0x000fc800078e33ff */
[----:B------:R-:W-:-:S04]  /*19f0*/  IADD3 R2, PT, PT, R2, R5, RZ ;  /* 0x0000000502027210 */ /* 0x000fc80007ffe0ff */
[C---:B------:R-:W-:Y:S02]  /*1a00*/  LOP3.LUT R4, R2.reuse, 0x1, RZ, 0xc0, !PT ;  /* 0x0000000102047812 */ /* 0x040fe400078ec0ff */
[----:B------:R-:W-:Y:S02]  /*1a10*/  ISETP.NE.AND P1, PT, R2, RZ, PT ;  /* 0x000000ff0200720c */ /* 0x000fe40003f25270 */
[----:B------:R-:W-:Y:S01]  /*1a20*/  ISETP.NE.U32.AND P0, PT, R4, 0x1, PT ;  /* 0x000000010400780c */ /* 0x000fe20003f05070 */
[----:B------:R-:W1:-:S12]  /*1a30*/  LDS R2, [UR9] ;  /* 0x00000009ff027984 */ /* 0x000e580008000800 */
[----:B------:R-:W-:Y:S05]  /*1a40*/  @!P0 BRA `(.L_x_37) ;  /* 0x0000000000d48947 */ /* 0x000fea0003800000 */
[----:B------:R-:W2:Y:S01]  /*1a50*/  LDC.64 R18, c[0x0][0x398] ;  /* 0x0000e600ff127b82 */ /* 0x000ea20000000a00 */
[C---:B------:R-:W-:Y:S01]  /*1a60*/  IADD3 R7, PT, PT, R3.reuse, UR8, RZ ;  /* 0x0000000803077c10 */ /* 0x040fe2000fffe0ff */
[----:B------:R-:W3:Y:S06]  /*1a70*/  LDCU.64 UR12, c[0x0][0x380] ;  /* 0x00007000ff0c77ac */ /* 0x000eec0008000a00 */
[----:B------:R-:W4:Y:S01]  /*1a80*/  LDC.64 R4, c[0x0][0x390] ;  /* 0x0000e400ff047b82 */ /* 0x000f220000000a00 */
[----:B--2---:R-:W-:-:S05]  /*1a90*/  IMAD.WIDE.U32 R18, R3, 0x10, R18 ;  /* 0x0000001003127825 */ /* 0x004fca00078e0012 */
[----:B------:R-:W2:Y:S01]  /*1aa0*/  LDG.E.U16.CONSTANT R12, desc[UR10][R18.64] ;  /* 0x0000000a120c7981 */ /* 0x000ea2000c1e9500 */
[----:B----4-:R-:W-:-:S03]  /*1ab0*/  IMAD.WIDE R4, R7, 0x10, R4 ;  /* 0x0000001007047825 */ /* 0x010fc600078e0204 */
[----:B------:R-:W2:Y:S04]  /*1ac0*/  LDG.E.U16.CONSTANT R15, desc[UR10][R18.64+0x2] ;  /* 0x0000020a120f7981 */ /* 0x000ea8000c1e9500 */
[----:B------:R-:W4:Y:S04]  /*1ad0*/  LDG.E.U16.CONSTANT R17, desc[UR10][R18.64+0x4] ;  /* 0x0000040a12117981 */ /* 0x000f28000c1e9500 */
[----:B------:R-:W5:Y:S04]  /*1ae0*/  LDG.E.128 R4, desc[UR10][R4.64] ;  /* 0x0000000a04047981 */ /* 0x000f68000c1e1d00 */
[----:B0-----:R-:W4:Y:S04]  /*1af0*/  LDG.E.U16.CONSTANT R20, desc[UR10][R18.64+0x6] ;  /* 0x0000060a12147981 */ /* 0x001f28000c1e9500 */
[----:B------:R-:W4:Y:S04]  /*1b00*/  LDG.E.U16.CONSTANT R14, desc[UR10][R18.64+0x8] ;  /* 0x0000080a120e7981 */ /* 0x000f28000c1e9500 */
[----:B------:R-:W4:Y:S04]  /*1b10*/  LDG.E.U16.CONSTANT R13, desc[UR10][R18.64+0xa] ;  /* 0x00000a0a120d7981 */ /* 0x000f28000c1e9500 */
[----:B------:R-:W4:Y:S04]  /*1b20*/  LDG.E.U16.CONSTANT R11, desc[UR10][R18.64+0xc] ;  /* 0x00000c0a120b7981 */ /* 0x000f28000c1e9500 */
[----:B------:R0:W4:Y:S01]  /*1b30*/  LDG.E.U16.CONSTANT R16, desc[UR10][R18.64+0xe] ;  /* 0x00000e0a12107981 */ /* 0x000122000c1e9500 */
[----:B------:R-:W-:-:S05]  /*1b40*/  IADD3 R3, P0, PT, R3, UR4, RZ ;  /* 0x0000000403037c10 */ /* 0x000fca000ff1e0ff */
[----:B------:R-:W-:Y:S01]  /*1b50*/  IMAD.X R22, RZ, RZ, UR7, P0 ;  /* 0x00000007ff167e24 */ /* 0x000fe200080e06ff */
[----:B---3--:R-:W-:-:S04]  /*1b60*/  LEA R8, P0, R3, UR12, 0x4 ;  /* 0x0000000c03087c11 */ /* 0x008fc8000f8020ff */
[----:B------:R-:W-:Y:S02]  /*1b70*/  LEA.HI.X R9, R3, UR13, R22, 0x4, P0 ;  /* 0x0000000d03097c11 */ /* 0x000fe400080f2416 */
[--C-:B--2---:R-:W-:Y:S02]  /*1b80*/  PRMT R3, R12, 0x5410, R15.reuse ;  /* 0x000054100c037816 */ /* 0x104fe4000000000f */
[C---:B-----5:R-:W-:Y:S02]  /*1b90*/  PRMT R15, R7.reuse, 0x7632, R15 ;  /* 0x00007632070f7816 */ /* 0x060fe4000000000f */
[----:B------:R-:W-:Y:S01]  /*1ba0*/  SHF.L.U32 R23, R7, 0x10, RZ ;  /* 0x0000001007177819 */ /* 0x000fe200000006ff */
[----:B0-----:R-:W-:Y:S01]  /*1bb0*/  IMAD.U32 R19, R5, 0x10000, RZ ;  /* 0x0001000005137824 */ /* 0x001fe200078e00ff */
[C---:B------:R-:W-:Y:S02]  /*1bc0*/  PRMT R7, R6.reuse, 0x7632, R7 ;  /* 0x0000763206077816 */ /* 0x040fe40000000007 */
[----:B------:R-:W-:-:S02]  /*1bd0*/  SHF.L.U32 R21, R6, 0x10, RZ ;  /* 0x0000001006157819 */ /* 0x000fc400000006ff */
[----:B------:R-:W-:Y:S02]  /*1be0*/  PRMT R6, R5, 0x7632, R6 ;  /* 0x0000763205067816 */ /* 0x000fe40000000006 */
[C---:B------:R-:W-:Y:S02]  /*1bf0*/  PRMT R5, R4.reuse, 0x7632, R5 ;  /* 0x0000763204057816 */ /* 0x040fe40000000005 */
[----:B------:R-:W-:Y:S01]  /*1c00*/  SHF.L.U32 R25, R15, 0x10, RZ ;  /* 0x000000100f197819 */ /* 0x000fe200000006ff */
[----:B------:R-:W-:Y:S01]  /*1c10*/  IMAD.U32 R15, R7, 0x10000, RZ ;  /* 0x00010000070f7824 */ /* 0x000fe200078e00ff */
[----:B----4-:R-:W-:Y:S02]  /*1c20*/  PRMT R12, R17, 0x5410, R20 ;  /* 0x00005410110c7816 */ /* 0x010fe40000000014 */
[----:B------:R-:W-:Y:S02]  /*1c30*/  SHF.L.U32 R17, R4, 0x10, RZ ;  /* 0x0000001004117819 */ /* 0x000fe400000006ff */
[----:B------:R-:W-:-:S02]  /*1c40*/  SHF.L.U32 R7, R6, 0x10, RZ ;  /* 0x0000001006077819 */ /* 0x000fc400000006ff */
[----:B------:R-:W-:Y:S01]  /*1c50*/  SHF.L.U32 R5, R5, 0x10, RZ ;  /* 0x0000001005057819 */ /* 0x000fe200000006ff */
[C---:B-1----:R-:W-:Y:S01]  /*1c60*/  FMUL.FTZ R4, R2.reuse, R23 ;  /* 0x0000001702047220 */ /* 0x042fe20000410000 */
[C---:B------:R-:W-:Y:S01]  /*1c70*/  FMUL.FTZ R25, R2.reuse, R25 ;  /* 0x0000001902197220 */ /* 0x040fe20000410000 */
[C---:B------:R-:W-:Y:S01]  /*1c80*/  FMUL.FTZ R21, R2.reuse, R21 ;  /* 0x0000001502157220 */ /* 0x040fe20000410000 */
[C---:B------:R-:W-:Y:S01]  /*1c90*/  FMUL.FTZ R19, R2.reuse, R19 ;  /* 0x0000001302137220 */ /* 0x040fe20000410000 */
[C---:B------:R-:W-:Y:S01]  /*1ca0*/  FMUL.FTZ R17, R2.reuse, R17 ;  /* 0x0000001102117220 */ /* 0x040fe20000410000 */
[C---:B------:R-:W-:Y:S01]  /*1cb0*/  FMUL.FTZ R20, R2.reuse, R15 ;  /* 0x0000000f02147220 */ /* 0x040fe20000410000 */
[C---:B------:R-:W-:Y:S01]  /*1cc0*/  FMUL.FTZ R18, R2.reuse, R7 ;  /* 0x0000000702127220 */ /* 0x040fe20000410000 */
[----:B------:R-:W-:Y:S01]  /*1cd0*/  FMUL.FTZ R6, R2, R5 ;  /* 0x0000000502067220 */ /* 0x000fe20000410000 */
[----:B------:R-:W-:Y:S02]  /*1ce0*/  F2FP.BF16.F32.PACK_AB R7, R25, R4 ;  /* 0x000000041907723e */ /* 0x000fe400000010ff */
[----:B------:R-:W-:-:S02]  /*1cf0*/  PRMT R13, R14, 0x5410, R13 ;  /* 0x000054100e0d7816 */ /* 0x000fc4000000000d */
[----:B------:R-:W-:Y:S02]  /*1d00*/  F2FP.BF16.F32.PACK_AB R20, R20, R21 ;  /* 0x000000151414723e */ /* 0x000fe400000010ff */
[----:B------:R-:W-:Y:S02]  /*1d10*/  F2FP.BF16.F32.PACK_AB R5, R18, R19 ;  /* 0x000000131205723e */ /* 0x000fe400000010ff */
[----:B------:R-:W-:Y:S02]  /*1d20*/  F2FP.BF16.F32.PACK_AB R4, R6, R17 ;  /* 0x000000110604723e */ /* 0x000fe400000010ff */
[----:B------:R-:W-:Y:S01]  /*1d30*/  PRMT R16, R11, 0x5410, R16 ;  /* 0x000054100b107816 */ /* 0x000fe20000000010 */
[----:B------:R-:W-:Y:S02]  /*1d40*/  HFMA2.BF16_V2 R6, R20, R13, -RZ ;  /* 0x0000000d14067231 */ /* 0x000fe400003000ff */
[----:B------:R-:W-:Y:S02]  /*1d50*/  HMUL2.BF16_V2 R5, R5, R12 ;  /* 0x0000000c05057232 */ /* 0x000fe40000200000 */
[----:B------:R-:W-:-:S02]  /*1d60*/  HFMA2.BF16_V2 R4, R4, R3, -RZ ;  /* 0x0000000304047231 */ /* 0x000fc400003000ff */
[----:B------:R-:W-:-:S05]  /*1d70*/  HMUL2.BF16_V2 R7, R7, R16 ;  /* 0x0000001007077232 */ /* 0x000fca0000200000 */
[----:B------:R2:W-:Y:S01]  /*1d80*/  STG.E.128 desc[UR10][R8.64], R4 ;  /* 0x0000000408007986 */ /* 0x0005e2000c101d0a */
[----:B------:R-:W-:-:S07]  /*1d90*/  IMAD.MOV.U32 R3, RZ, RZ, R10 ;  /* 0x000000ffff037224 */ /* 0x000fce00078e000a */
.L_x_37:
[----:B------:R-:W-:Y:S05]  /*1da0*/  BSYNC.RECONVERGENT B0 ;  /* 0x0000000000007941 */ /* 0x000fea0003800200 */
.L_x_36:
[----:B------:R-:W-:Y:S05]  /*1db0*/  @!P1 EXIT ;  /* 0x000000000000994d */ /* 0x000fea0003800000 */
[C---:B------:R-:W-:Y:S01]  /*1dc0*/  IADD3 R13, PT, PT, R3.reuse, R0, RZ ;  /* 0x00000000030d7210 */ /* 0x040fe20007ffe0ff */
[----:B------:R-:W3:Y:S01]  /*1dd0*/  LDCU.64 UR12, c[0x0][0x380] ;  /* 0x00007000ff0c77ac */ /* 0x000ee20008000a00 */
[----:B------:R-:W-:-:S07]  /*1de0*/  IADD3 R15, PT, PT, R3, UR8, RZ ;  /* 0x00000008030f7c10 */ /* 0x000fce000fffe0ff */
.L_x_38:
[----:B0-----:R-:W0:Y:S08]  /*1df0*/  LDC.64 R10, c[0x0][0x398] ;  /* 0x0000e600ff0a7b82 */ /* 0x001e300000000a00 */
[----:B--2---:R-:W2:Y:S01]  /*1e00*/  LDC.64 R8, c[0x0][0x390] ;  /* 0x0000e400ff087b82 */ /* 0x004ea20000000a00 */
[----:B0-----:R-:W-:-:S05]  /*1e10*/  IMAD.WIDE.U32 R22, R3, 0x10, R10 ;  /* 0x0000001003167825 */ /* 0x001fca00078e000a */
[----:B----4-:R-:W4:Y:S01]  /*1e20*/  LDG.E.U16.CONSTANT R12, desc[UR10][R22.64] ;  /* 0x0000000a160c7981 */ /* 0x010f22000c1e9500 */
[----:B--2---:R-:W-:-:S03]  /*1e30*/  IMAD.WIDE R8, R15, 0x10, R8 ;  /* 0x000000100f087825 */ /* 0x004fc600078e0208 */
[----:B------:R-:W4:Y:S04]  /*1e40*/  LDG.E.U16.CONSTANT R19, desc[UR10][R22.64+0x2] ;  /* 0x0000020a16137981 */ /* 0x000f28000c1e9500 */
[----:B------:R-:W2:Y:S04]  /*1e50*/  LDG.E.U16.CONSTANT R20, desc[UR10][R22.64+0x8] ;  /* 0x0000080a16147981 */ /* 0x000ea8000c1e9500 */
[----:B------:R-:W2:Y:S04]  /*1e60*/  LDG.E.U16.CONSTANT R27, desc[UR10][R22.64+0xa] ;  /* 0x00000a0a161b7981 */ /* 0x000ea8000c1e9500 */
[----:B------:R-:W5:Y:S04]  /*1e70*/  LDG.E.U16.CONSTANT R14, desc[UR10][R22.64+0x4] ;  /* 0x0000040a160e7981 */ /* 0x000f68000c1e9500 */
[----:B------:R-:W5:Y:S04]  /*1e80*/  LDG.E.U16.CONSTANT R25, desc[UR10][R22.64+0x6] ;  /* 0x0000060a16197981 */ /* 0x000f68000c1e9500 */
[----:B------:R0:W5:Y:S04]  /*1e90*/  LDG.E.128 R4, desc[UR10][R8.64] ;  /* 0x0000000a08047981 */ /* 0x000168000c1e1d00 */
[----:B------:R-:W5:Y:S04]  /*1ea0*/  LDG.E.U16.CONSTANT R18, desc[UR10][R22.64+0xc] ;  /* 0x00000c0a16127981 */ /* 0x000f68000c1e9500 */
[----:B------:R1:W5:Y:S01]  /*1eb0*/  LDG.E.U16.CONSTANT R21, desc[UR10][R22.64+0xe] ;  /* 0x00000e0a16157981 */ /* 0x000362000c1e9500 */
[----:B------:R-:W-:-:S05]  /*1ec0*/  IADD3 R17, P0, PT, R3, UR4, RZ ;  /* 0x0000000403117c10 */ /* 0x000fca000ff1e0ff */
[----:B------:R-:W-:Y:S01]  /*1ed0*/  IMAD.X R24, RZ, RZ, UR7, P0 ;  /* 0x00000007ff187e24 */ /* 0x000fe200080e06ff */
[----:B---3--:R-:W-:-:S04]  /*1ee0*/  LEA R16, P0, R17, UR12, 0x4 ;  /* 0x0000000c11107c11 */ /* 0x008fc8000f8020ff */
[----:B------:R-:W-:Y:S02]  /*1ef0*/  LEA.HI.X R17, R17, UR13, R24, 0x4, P0 ;  /* 0x0000000d11117c11 */ /* 0x000fe400080f2418 */
[----:B0-----:R-:W-:-:S05]  /*1f00*/  LEA R8, P0, R0, R8, 0x4 ;  /* 0x0000000800087211 */ /* 0x001fca00078020ff */
[----:B------:R-:W-:Y:S01]  /*1f10*/  IMAD.X R9, RZ, RZ, R9, P0 ;  /* 0x000000ffff097224 */ /* 0x000fe200000e0609 */
[----:B----4-:R-:W-:Y:S02]  /*1f20*/  PRMT R12, R12, 0x5410, R19 ;  /* 0x000054100c0c7816 */ /* 0x010fe40000000013 */
[----:B--2---:R-:W-:Y:S02]  /*1f30*/  PRMT R19, R20, 0x5410, R27 ;  /* 0x0000541014137816 */ /* 0x004fe4000000001b */
[--C-:B-----5:R-:W-:Y:S02]  /*1f40*/  PRMT R14, R14, 0x5410, R25.reuse ;  /* 0x000054100e0e7816 */ /* 0x120fe40000000019 */
[C---:B------:R-:W-:Y:S02]  /*1f50*/  SHF.L.U32 R27, R6.reuse, 0x10, RZ ;  /* 0x00000010061b7819 */ /* 0x040fe400000006ff */
[----:B------:R-:W-:Y:S02]  /*1f60*/  SHF.L.U32 R29, R7, 0x10, RZ ;  /* 0x00000010071d7819 */ /* 0x000fe400000006ff */
[----:B------:R-:W-:-:S02]  /*1f70*/  PRMT R25, R6, 0x7632, R25 ;  /* 0x0000763206197816 */ /* 0x000fc40000000019 */
[----:B------:R-:W-:Y:S02]  /*1f80*/  PRMT R24, R7, 0x7632, R24 ;  /* 0x0000763207187816 */ /* 0x000fe40000000018 */
[C---:B------:R-:W-:Y:S02]  /*1f90*/  PRMT R20, R5.reuse, 0x7632, R20 ;  /* 0x0000763205147816 */ /* 0x040fe40000000014 */
[C---:B------:R-:W-:Y:S01]  /*1fa0*/  PRMT R6, R4.reuse, 0x7632, R6 ;  /* 0x0000763204067816 */ /* 0x040fe20000000006 */
[----:B-1----:R-:W-:Y:S01]  /*1fb0*/  IMAD.U32 R23, R5, 0x10000, RZ ;  /* 0x0001000005177824 */ /* 0x002fe200078e00ff */
[----:B------:R-:W-:Y:S01]  /*1fc0*/  SHF.L.U32 R7, R4, 0x10, RZ ;  /* 0x0000001004077819 */ /* 0x000fe200000006ff */
[C---:B------:R-:W-:Y:S01]  /*1fd0*/  FMUL.FTZ R4, R2.reuse, R27 ;  /* 0x0000001b02047220 */ /* 0x040fe20000410000 */
[----:B------:R-:W-:Y:S01]  /*1fe0*/  SHF.L.U32 R25, R25, 0x10, RZ ;  /* 0x0000001019197819 */ /* 0x000fe200000006ff */
[----:B------:R-:W-:Y:S01]  /*1ff0*/  FMUL.FTZ R5, R2, R29 ;  /* 0x0000001d02057220 */ /* 0x000fe20000410000 */
[----:B------:R-:W-:Y:S01]  /*2000*/  IMAD.U32 R24, R24, 0x10000, RZ ;  /* 0x0001000018187824 */ /* 0x000fe200078e00ff */
[----:B------:R-:W-:-:S02]  /*2010*/  SHF.L.U32 R29, R20, 0x10, RZ ;  /* 0x00000010141d7819 */ /* 0x000fc400000006ff */
[----:B------:R-:W-:Y:S01]  /*2020*/  SHF.L.U32 R27, R6, 0x10, RZ ;  /* 0x00000010061b7819 */ /* 0x000fe200000006ff */
[C---:B------:R-:W-:Y:S01]  /*2030*/  FMUL.FTZ R25, R2.reuse, R25 ;  /* 0x0000001902197220 */ /* 0x040fe20000410000 */
[C---:B------:R-:W-:Y:S01]  /*2040*/  FMUL.FTZ R24, R2.reuse, R24 ;  /* 0x0000001802187220 */ /* 0x040fe20000410000 */
[C---:B------:R-:W-:Y:S01]  /*2050*/  FMUL.FTZ R23, R2.reuse, R23 ;  /* 0x0000001702177220 */ /* 0x040fe20000410000 */
[C---:B------:R-:W-:Y:S01]  /*2060*/  FMUL.FTZ R7, R2.reuse, R7 ;  /* 0x0000000702077220 */ /* 0x040fe20000410000 */
[C---:B------:R-:W-:Y:S01]  /*2070*/  FMUL.FTZ R20, R2.reuse, R29 ;  /* 0x0000001d02147220 */ /* 0x040fe20000410000 */
[----:B------:R-:W-:Y:S01]  /*2080*/  FMUL.FTZ R6, R2, R27 ;  /* 0x0000001b02067220 */ /* 0x000fe20000410000 */
[----:B------:R-:W-:Y:S02]  /*2090*/  F2FP.BF16.F32.PACK_AB R25, R25, R4 ;  /* 0x000000041919723e */ /* 0x000fe400000010ff */
[----:B------:R-:W-:Y:S02]  /*20a0*/  F2FP.BF16.F32.PACK_AB R24, R24, R5 ;  /* 0x000000051818723e */ /* 0x000fe400000010ff */
[----:B------:R-:W-:-:S02]  /*20b0*/  PRMT R21, R18, 0x5410, R21 ;  /* 0x0000541012157816 */ /* 0x000fc40000000015 */
[----:B------:R-:W-:Y:S02]  /*20c0*/  F2FP.BF16.F32.PACK_AB R5, R20, R23 ;  /* 0x000000171405723e */ /* 0x000fe400000010ff */
[----:B------:R-:W-:Y:S01]  /*20d0*/  F2FP.BF16.F32.PACK_AB R4, R6, R7 ;  /* 0x000000070604723e */ /* 0x000fe200000010ff */
[----:B------:R-:W-:Y:S02]  /*20e0*/  HMUL2.BF16_V2 R6, R25, R19 ;  /* 0x0000001319067232 */ /* 0x000fe40000200000 */
[----:B------:R-:W-:Y:S02]  /*20f0*/  HFMA2.BF16_V2 R7, R24, R21, -RZ ;  /* 0x0000001518077231 */ /* 0x000fe400003000ff */
[----:B------:R-:W-:Y:S02]  /*2100*/  HMUL2.BF16_V2 R5, R5, R14 ;  /* 0x0000000e05057232 */ /* 0x000fe40000200000 */
[----:B------:R-:W-:-:S04]  /*2110*/  IMAD.WIDE.U32 R18, R13, 0x10, R10 ;  /* 0x000000100d127825 */ /* 0x000fc800078e000a */
[----:B------:R-:W-:Y:S01]  /*2120*/  HFMA2.BF16_V2 R4, R4, R12, -RZ ;  /* 0x0000000c04047231 */ /* 0x000fe200003000ff */
[----:B------:R-:W2:Y:S04]  /*2130*/  LDG.E.U16.CONSTANT R22, desc[UR10][R18.64+0x4] ;  /* 0x0000040a12167981 */ /* 0x000ea8000c1e9500 */
[----:B------:R0:W-:Y:S04]  /*2140*/  STG.E.128 desc[UR10][R16.64], R4 ;  /* 0x0000000410007986 */ /* 0x0001e8000c101d0a */
[----:B------:R-:W2:Y:S04]  /*2150*/  LDG.E.U16.CONSTANT R27, desc[UR10][R18.64+0x6] ;  /* 0x0000060a121b7981 */ /* 0x000ea8000c1e9500 */
[----:B------:R-:W3:Y:S04]  /*2160*/  LDG.E.128 R8, desc[UR10][R8.64] ;  /* 0x0000000a08087981 */ /* 0x000ee8000c1e1d00 */
[----:B------:R-:W4:Y:S04]  /*2170*/  LDG.E.U16.CONSTANT R20, desc[UR10][R18.64] ;  /* 0x0000000a12147981 */ /* 0x000f28000c1e9500 */
[----:B------:R-:W4:Y:S04]  /*2180*/  LDG.E.U16.CONSTANT R25, desc[UR10][R18.64+0x2] ;  /* 0x0000020a12197981 */ /* 0x000f28000c1e9500 */
[----:B------:R-:W5:Y:S04]  /*2190*/  LDG.E.U16.CONSTANT R21, desc[UR10][R18.64+0x8] ;  /* 0x0000080a12157981 */ /* 0x000f68000c1e9500 */
[----:B------:R-:W5:Y:S04]  /*21a0*/  LDG.E.U16.CONSTANT R14, desc[UR10][R18.64+0xa] ;  /* 0x00000a0a120e7981 */ /* 0x000f68000c1e9500 */
[----:B------:R-:W5:Y:S04]  /*21b0*/  LDG.E.U16.CONSTANT R12, desc[UR10][R18.64+0xc] ;  /* 0x00000c0a120c7981 */ /* 0x000f68000c1e9500 */
[----:B------:R1:W5:Y:S01]  /*21c0*/  LDG.E.U16.CONSTANT R23, desc[UR10][R18.64+0xe] ;  /* 0x00000e0a12177981 */ /* 0x000362000c1e9500 */
[----:B------:R-:W-:-:S04]  /*21d0*/  IADD3 R24, P0, PT, R13, UR4, RZ ;  /* 0x000000040d187c10 */ /* 0x000fc8000ff1e0ff */
[----:B------:R-:W-:Y:S02]  /*21e0*/  IADD3.X R29, PT, PT, RZ, UR7, RZ, P0, !PT ;  /* 0x00000007ff1d7c10 */ /* 0x000fe400087fe4ff */
[----:B0-----:R-:W-:-:S04]  /*21f0*/  LEA R16, P0, R24, UR12, 0x4 ;  /* 0x0000000c18107c11 */ /* 0x001fc8000f8020ff */
[----:B------:R-:W-:Y:S02]  /*2200*/  LEA.HI.X R17, R24, UR13, R29, 0x4, P0 ;  /* 0x0000000d18117c11 */ /* 0x000fe400080f241d */
[----:B------:R-:W-:-:S04]  /*2210*/  IADD3 R3, PT, PT, R0, R3, R0 ;  /* 0x0000000300037210 */ /* 0x000fc80007ffe000 */
[----:B------:R-:W-:Y:S02]  /*2220*/  ISETP.GE.AND P0, PT, R3, UR6, PT ;  /* 0x0000000603007c0c */ /* 0x000fe4000bf06270 */
[C---:B------:R-:W-:Y:S02]  /*2230*/  LEA R13, R0.reuse, R13, 0x1 ;  /* 0x0000000d000d7211 */ /* 0x040fe400078e08ff */
[----:B------:R-:W-:Y:S02]  /*2240*/  LEA R15, R0, R15, 0x1 ;  /* 0x0000000f000f7211 */ /* 0x000fe400078e08ff */
[----:B--2---:R-:W-:Y:S02]  /*2250*/  PRMT R5, R22, 0x5410, R27 ;  /* 0x0000541016057816 */ /* 0x004fe4000000001b */
[C---:B---3--:R-:W-:Y:S02]  /*2260*/  PRMT R6, R11.reuse, 0x7632, R6 ;  /* 0x000076320b067816 */ /* 0x048fe40000000006 */
[----:B------:R-:W-:-:S02]  /*2270*/  SHF.L.U32 R27, R11, 0x10, RZ ;  /* 0x000000100b1b7819 */ /* 0x000fc400000006ff */
[----:B------:R-:W-:Y:S01]  /*2280*/  PRMT R7, R10, 0x7632, R7 ;  /* 0x000076320a077816 */ /* 0x000fe20000000007 */
[----:B------:R-:W-:Y:S01]  /*2290*/  IMAD.U32 R29, R6, 0x10000, RZ ;  /* 0x00010000061d7824 */ /* 0x000fe200078e00ff */
[C---:B-1----:R-:W-:Y:S02]  /*22a0*/  SHF.L.U32 R19, R9.reuse, 0x10, RZ ;  /* 0x0000001009137819 */ /* 0x042fe400000006ff */
[----:B----4-:R-:W-:Y:S01]  /*22b0*/  PRMT R4, R20, 0x5410, R25 ;  /* 0x0000541014047816 */ /* 0x010fe20000000019 */
[----:B------:R-:W-:Y:S01]  /*22c0*/  IMAD.U32 R25, R10, 0x10000, RZ ;  /* 0x000100000a197824 */ /* 0x000fe200078e00ff */
[----:B------:R-:W-:Y:S01]  /*22d0*/  PRMT R10, R9, 0x7632, R10 ;  /* 0x00007632090a7816 */ /* 0x000fe2000000000a */
[----:B------:R-:W-:Y:S01]  /*22e0*/  FMUL.FTZ R6, R2, R27 ;  /* 0x0000001b02067220 */ /* 0x000fe20000410000 */
[----:B------:R-:W-:Y:S02]  /*22f0*/  PRMT R9, R8, 0x7632, R9 ;  /* 0x0000763208097816 */ /* 0x000fe40000000009 */
[----:B------:R-:W-:Y:S01]  /*2300*/  SHF.L.U32 R27, R7, 0x10, RZ ;  /* 0x00000010071b7819 */ /* 0x000fe200000006ff */
[----:B------:R-:W-:Y:S01]  /*2310*/  FMUL.FTZ R7, R2, R25 ;  /* 0x0000001902077220 */ /* 0x000fe20000410000 */
[----:B------:R-:W-:Y:S01]  /*2320*/  SHF.L.U32 R11, R8, 0x10, RZ ;  /* 0x00000010080b7819 */ /* 0x000fe200000006ff */
[----:B------:R-:W-:Y:S01]  /*2330*/  IMAD.U32 R9, R9, 0x10000, RZ ;  /* 0x0001000009097824 */ /* 0x000fe200078e00ff */
[----:B------:R-:W-:Y:S01]  /*2340*/  SHF.L.U32 R25, R10, 0x10, RZ ;  /* 0x000000100a197819 */ /* 0x000fe200000006ff */
[C---:B------:R-:W-:Y:S01]  /*2350*/  FMUL.FTZ R29, R2.reuse, R29 ;  /* 0x0000001d021d7220 */ /* 0x040fe20000410000 */
[C---:B------:R-:W-:Y:S01]  /*2360*/  FMUL.FTZ R8, R2.reuse, R19 ;  /* 0x0000001302087220 */ /* 0x040fe20000410000 */
[C---:B------:R-:W-:Y:S01]  /*2370*/  FMUL.FTZ R11, R2.reuse, R11 ;  /* 0x0000000b020b7220 */ /* 0x040fe20000410000 */
[C---:B------:R-:W-:Y:S01]  /*2380*/  FMUL.FTZ R18, R2.reuse, R27 ;  /* 0x0000001b02127220 */ /* 0x040fe20000410000 */
[C---:B------:R-:W-:Y:S01]  /*2390*/  FMUL.FTZ R25, R2.reuse, R25 ;  /* 0x0000001902197220 */ /* 0x040fe20000410000 */
[----:B------:R-:W-:Y:S01]  /*23a0*/  FMUL.FTZ R10, R2, R9 ;  /* 0x00000009020a7220 */ /* 0x000fe20000410000 */
[----:B------:R-:W-:-:S02]  /*23b0*/  F2FP.BF16.F32.PACK_AB R29, R29, R6 ;  /* 0x000000061d1d723e */ /* 0x000fc400000010ff */
[----:B-----5:R-:W-:Y:S02]  /*23c0*/  PRMT R21, R21, 0x5410, R14 ;  /* 0x0000541015157816 */ /* 0x020fe4000000000e */
[----:B------:R-:W-:Y:S02]  /*23d0*/  F2FP.BF16.F32.PACK_AB R6, R18, R7 ;  /* 0x000000071206723e */ /* 0x000fe400000010ff */
[----:B------:R-:W-:Y:S02]  /*23e0*/  F2FP.BF16.F32.PACK_AB R8, R25, R8 ;  /* 0x000000081908723e */ /* 0x000fe400000010ff */
[----:B------:R-:W-:Y:S02]  /*23f0*/  F2FP.BF16.F32.PACK_AB R10, R10, R11 ;  /* 0x0000000b0a0a723e */ /* 0x000fe400000010ff */
[----:B------:R-:W-:Y:S01]  /*2400*/  PRMT R12, R12, 0x5410, R23 ;  /* 0x000054100c0c7816 */ /* 0x000fe20000000017 */
[----:B------:R-:W-:Y:S02]  /*2410*/  HFMA2.BF16_V2 R6, R6, R21, -RZ ;  /* 0x0000001506067231 */ /* 0x000fe400003000ff */
[----:B------:R-:W-:-:S02]  /*2420*/  HMUL2.BF16_V2 R5, R8, R5 ;  /* 0x0000000508057232 */ /* 0x000fc40000200000 */
[----:B------:R-:W-:Y:S02]  /*2430*/  HFMA2.BF16_V2 R4, R10, R4, -RZ ;  /* 0x000000040a047231 */ /* 0x000fe400003000ff */
[----:B------:R-:W-:-:S05]  /*2440*/  HMUL2.BF16_V2 R7, R29, R12 ;  /* 0x0000000c1d077232 */ /* 0x000fca0000200000 */
[----:B------:R4:W-:Y:S01]  /*2450*/  STG.E.128 desc[UR10][R16.64], R4 ;  /* 0x0000000410007986 */ /* 0x0009e2000c101d0a */
[----:B------:R-:W-:Y:S05]  /*2460*/  @!P0 BRA `(.L_x_38) ;  /* 0xfffffff800608947 */ /* 0x000fea000383ffff */
[----:B------:R-:W-:Y:S05]  /*2470*/  EXIT ;  /* 0x000000000000794d */ /* 0x000fea0003800000 */
.L_x_39:
        /* <DEDUP_REMOVED lines=16> */
.L_x_1382:


//--------------------- .text._ZN4vllm25fused_add_rms_norm_kernelIN3c104HalfELi8EEENSt9enable_ifIXaagtT0_Li0Esr4vllm12_typeConvertIT_EE6existsEvE4typeEPS4_lS7_PKS4_fii --------------------------
	.section	.text._ZN4vllm25fused_add_rms_norm_kernelIN3c104HalfELi8EEENSt9enable_ifIXaagtT0_Li0Esr4vllm12_typeConvertIT_EE6existsEvE4typeEPS4_lS7_PKS4_fii,"ax",@progbits
	.align	128
        .global         _ZN4vllm25fused_add_rms_norm_kernelIN3c104HalfELi8EEENSt9enable_ifIXaagtT0_Li0Esr4vllm12_typeConvertIT_EE6existsEvE4typeEPS4_lS7_PKS4_fii
        .type           _ZN4vllm25fused_add_rms_norm_kernelIN3c104HalfELi8EEENSt9enable_ifIXaagtT0_Li0Esr4vllm12_typeConvertIT_EE6existsEvE4typeEPS4_lS7_PKS4_fii,@function
        .size           _ZN4vllm25fused_add_rms_norm_kernelIN3c104HalfELi8EEENSt9enable_ifIXaagtT0_Li0Esr4vllm12_typeConvertIT_EE6existsEvE4typeEPS4_lS7_PKS4_fii,(.L_x_1383 - _ZN4vllm25fused_add_rms_norm_kernelIN3c104HalfELi8EEENSt9enable_ifIXaagtT0_Li0Esr4vllm12_typeConvertIT_EE6existsEvE4typeEPS4_lS7_PKS4_fii)
        .other          _ZN4vllm25fused_add_rms_norm_kernelIN3c104HalfELi8EEENSt9enable_ifIXaagtT0_Li0Esr4vllm12_typeConvertIT_EE6existsEvE4typeEPS4_lS7_PKS4_fii,@"STO_CUDA_ENTRY STV_DEFAULT"
_ZN4vllm25fused_add_rms_norm_kernelIN3c104HalfELi8EEENSt9enable_ifIXaagtT0_Li0Esr4vllm12_typeConvertIT_EE6existsEvE4typeEPS4_lS7_PKS4_fii:
.text._ZN4vllm25fused_add_rms_norm_kernelIN3c104HalfELi8EEENSt9enable_ifIXaagtT0_Li0Esr4vllm12_typeConvertIT_EE6existsEvE4typeEPS4_lS7_PKS4_fii:
[----:B------:R-:W-:Y:S01]  /*0000*/  LDC R1, c[0x0][0x37c] ;  /* 0x0000df00ff017b82 */ /* 0x000fe20000000800 */
[----:B------:R-:W0:Y:S01]  /*0010*/  LDCU UR9, c[0x0][0x3a8] ;  /* 0x00007500ff0977ac */ /* 0x000e220008000800 */
[----:B------:R-:W1:Y:S01]  /*0020*/  S2R R3, SR_TID.X ;  /* 0x0000000000037919 */ /* 0x000e620000002100 */
[----:B------:R-:W-:Y:S01]  /*0030*/  BSSY.RECONVERGENT B0, `(.L_x_40) ;  /* 0x000004b000007945 */ /* 0x000fe20003800200 */
[----:B------:R-:W-:Y:S01]  /*0040*/  HFMA2 R2, -RZ, RZ, 0, 0 ;  /* 0x00000000ff027431 */ /* 0x000fe200000001ff */
[----:B------:R-:W2:Y:S01]  /*0050*/  LDCU.64 UR6, c[0x0][0x388] ;  /* 0x00007100ff0677ac */ /* 0x000ea20008000a00 */
[----:B------:R-:W3:Y:S01]  /*0060*/  LDCU.64 UR10, c[0x0][0x358] ;  /* 0x00006b00ff0a77ac */ /* 0x000ee20008000a00 */
[----:B0-----:R-:W-:-:S04]  /*0070*/  USHF.R.S32.HI UR4, URZ, 0x1f, UR9 ;  /* 0x0000001fff047899 */ /* 0x001fc80008011409 */
[----:B------:R-:W-:Y:S02]  /*0080*/  ULEA.HI UR4, UR4, UR9, URZ, 0x3 ;  /* 0x0000000904047291 */ /* 0x000fe4000f8f18ff */
[----:B--2---:R-:W-:Y:S02]  /*0090*/  USHF.R.S32.HI UR5, URZ, 0x1f, UR7 ;  /* 0x0000001fff057899 */ /* 0x004fe40008011407 */
[----:B------:R-:W-:Y:S02]  /*00a0*/  USHF.R.S32.HI UR4, URZ, 0x3, UR4 ;  /* 0x00000003ff047899 */ /* 0x000fe40008011404 */
[----:B------:R-:W-:-:S04]  /*00b0*/  ULEA.HI UR5, UP0, UR5, UR6, URZ, 0x3 ;  /* 0x0000000605057291 */ /* 0x000fc8000f8118ff */
[----:B------:R-:W-:Y:S01]  /*00c0*/  UIADD3.X UR6, UPT, UPT, URZ, UR7, URZ, UP0, !UPT ;  /* 0x00000007ff067290 */ /* 0x000fe200087fe4ff */
[----:B-1----:R-:W-:-:S03]  /*00d0*/  ISETP.GE.AND P0, PT, R3, UR4, PT ;  /* 0x0000000403007c0c */ /* 0x002fc6000bf06270 */
[----:B------:R-:W-:Y:S02]  /*00e0*/  USHF.R.S64 UR5, UR5, 0x3, UR6 ;  /* 0x0000000305057899 */ /* 0x000fe40008001006 */
[----:B------:R-:W-:-:S08]  /*00f0*/  USHF.R.S32.HI UR6, URZ, 0x3, UR6 ;  /* 0x00000003ff067899 */ /* 0x000fd00008011406 */
[----:B---3--:R-:W-:Y:S05]  /*0100*/  @P0 BRA `(.L_x_41) ;  /* 0x0000000000f40947 */ /* 0x008fea0003800000 */
[----:B------:R-:W0:Y:S01]  /*0110*/  S2R R0, SR_CTAID.X ;  /* 0x0000000000007919 */ /* 0x000e220000002500 */
[----:B------:R-:W1:Y:S01]  /*0120*/  LDC.64 R8, c[0x0][0x390] ;  /* 0x0000e400ff087b82 */ /* 0x000e620000000a00 */
[----:B------:R-:W2:Y:S01]  /*0130*/  LDCU.64 UR12, c[0x0][0x380] ;  /* 0x00007000ff0c77ac */ /* 0x000ea20008000a00 */
[-C--:B------:R-:W-:Y:S02]  /*0140*/  MOV R4, R3.reuse ;  /* 0x0000000300047202 */ /* 0x080fe40000000f00 */
[----:B------:R-:W-:Y:S02]  /*0150*/  MOV R5, RZ ;  /* 0x000000ff00057202 */ /* 0x000fe40000000f00 */
[----:B------:R-:W-:Y:S02]  /*0160*/  MOV R2, RZ ;  /* 0x000000ff00027202 */ /* 0x000fe40000000f00 */
[----:B------:R-:W3:Y:S01]  /*0170*/  LDC R15, c[0x0][0x360] ;  /* 0x0000d800ff0f7b82 */ /* 0x000ee20000000800 */
[----:B------:R-:W-:-:S02]  /*0180*/  MOV R14, R3 ;  /* 0x00000003000e7202 */ /* 0x000fc40000000f00 */
[----:B-1----:R-:W-:-:S04]  /*0190*/  IADD3 R8, P0, PT, R8, 0x8, RZ ;  /* 0x0000000808087810 */ /* 0x002fc80007f1e0ff */
[----:B------:R-:W-:Y:S01]  /*01a0*/  IADD3.X R9, PT, PT, RZ, R9, RZ, P0, !PT ;  /* 0x00000009ff097210 */ /* 0x000fe200007fe4ff */
[----:B0-----:R-:W-:-:S04]  /*01b0*/  IMAD.WIDE.U32 R4, R0, UR5, R4 ;  /* 0x0000000500047c25 */ /* 0x001fc8000f8e0004 */
[----:B------:R-:W-:Y:S01]  /*01c0*/  IMAD R11, R0, UR6, RZ ;  /* 0x00000006000b7c24 */ /* 0x000fe2000f8e02ff */
[----:B--2---:R-:W-:Y:S01]  /*01d0*/  LEA R10, P1, R4, UR12, 0x4 ;  /* 0x0000000c040a7c11 */ /* 0x004fe2000f8220ff */
[----:B------:R-:W-:-:S03]  /*01e0*/  IMAD R0, R0, UR4, R3 ;  /* 0x0000000400007c24 */ /* 0x000fc6000f8e0203 */
[----:B------:R-:W-:-:S04]  /*01f0*/  IADD3 R11, PT, PT, R5, R11, RZ ;  /* 0x0000000b050b7210 */ /* 0x000fc80007ffe0ff */
[----:B---3--:R-:W-:-:S07]  /*0200*/  LEA.HI.X R11, R4, UR13, R11, 0x4, P1 ;  /* 0x0000000d040b7c11 */ /* 0x008fce00088f240b */
.L_x_42:
[----:B------:R-:W-:Y:S01]  /*0210*/  IMAD.WIDE R12, R0, 0x10, R8 ;  /* 0x00000010000c7825 */ /* 0x000fe200078e0208 */
[----:B------:R0:W2:Y:S04]  /*0220*/  LDG.E.128 R4, desc[UR10][R10.64] ;  /* 0x0000000a0a047981 */ /* 0x0000a8000c1e1d00 */
[----:B------:R-:W3:Y:S04]  /*0230*/  LDG.E.U16 R20, desc[UR10][R12.64+-0x8] ;  /* 0xfffff80a0c147981 */ /* 0x000ee8000c1e1500 */
[----:B------:R-:W3:Y:S04]  /*0240*/  LDG.E.U16 R21, desc[UR10][R12.64+-0x6] ;  /* 0xfffffa0a0c157981 */ /* 0x000ee8000c1e1500 */
[----:B------:R-:W4:Y:S04]  /*0250*/  LDG.E.U16 R22, desc[UR10][R12.64+-0x4] ;  /* 0xfffffc0a0c167981 */ /* 0x000f28000c1e1500 */
[----:B------:R-:W4:Y:S04]  /*0260*/  LDG.E.U16 R23, desc[UR10][R12.64+-0x2] ;  /* 0xfffffe0a0c177981 */ /* 0x000f28000c1e1500 */
[----:B------:R-:W5:Y:S04]  /*0270*/  LDG.E.U16 R19, desc[UR10][R12.64] ;  /* 0x0000000a0c137981 */ /* 0x000f68000c1e1500 */
[----:B------:R-:W5:Y:S04]  /*0280*/  LDG.E.U16 R18, desc[UR10][R12.64+0x2] ;  /* 0x0000020a0c127981 */ /* 0x000f68000c1e1500 */
[----:B------:R-:W5:Y:S04]  /*0290*/  LDG.E.U16 R16, desc[UR10][R12.64+0x4] ;  /* 0x0000040a0c107981 */ /* 0x000f68000c1e1500 */
[----:B------:R-:W5:Y:S01]  /*02a0*/  LDG.E.U16 R17, desc[UR10][R12.64+0x6] ;  /* 0x0000060a0c117981 */ /* 0x000f62000c1e1500 */
[----:B------:R-:W-:-:S04]  /*02b0*/  IADD3 R14, PT, PT, R15, R14, RZ ;  /* 0x0000000e0f0e7210 */ /* 0x000fc80007ffe0ff */
[----:B------:R-:W-:Y:S01]  /*02c0*/  ISETP.GE.AND P0, PT, R14, UR4, PT ;  /* 0x000000040e007c0c */ /* 0x000fe2000bf06270 */
[C---:B0-----:R-:W-:Y:S01]  /*02d0*/  IMAD.WIDE.U32 R10, R15.reuse, 0x10, R10 ;  /* 0x000000100f0a7825 */ /* 0x041fe200078e000a */
[----:B------:R-:W-:Y:S02]  /*02e0*/  IADD3 R0, PT, PT, R15, R0, RZ ;  /* 0x000000000f007210 */ /* 0x000fe40007ffe0ff */
[----:B---3--:R-:W-:-:S05]  /*02f0*/  PRMT R21, R20, 0x5410, R21 ;  /* 0x0000541014157816 */ /* 0x008fca0000000015 */
[----:B--2---:R-:W-:Y:S01]  /*0300*/  HADD2 R4, R4, R21 ;  /* 0x0000001504047230 */ /* 0x004fe20000000000 */
[----:B----4-:R-:W-:-:S04]  /*0310*/  PRMT R22, R22, 0x5410, R23 ;  /* 0x0000541016167816 */ /* 0x010fc80000000017 */
[----:B------:R-:W-:Y:S02]  /*0320*/  HADD2.F32 R21, -RZ, R4.H1_H1 ;  /* 0x30000004ff157230 */ /* 0x000fe40000004100 */
[----:B------:R-:W-:Y:S01]  /*0330*/  HFMA2 R5, R5, 1, 1, R22 ;  /* 0x3c003c0005057831 */ /* 0x000fe20000000016 */
[----:B-----5:R-:W-:Y:S01]  /*0340*/  PRMT R19, R19, 0x5410, R18 ;  /* 0x0000541013137816 */ /* 0x020fe20000000012 */
[----:B------:R-:W-:-:S04]  /*0350*/  HADD2.F32 R20, -RZ, R4.H0_H0 ;  /* 0x20000004ff147230 */ /* 0x000fc80000004100 */
[----:B------:R-:W-:Y:S01]  /*0360*/  HFMA2 R6, R6, 1, 1, R19 ;  /* 0x3c003c0006067831 */ /* 0x000fe20000000013 */
[----:B------:R-:W-:Y:S01]  /*0370*/  PRMT R16, R16, 0x5410, R17 ;  /* 0x0000541010107816 */ /* 0x000fe20000000011 */
[--C-:B------:R-:W-:Y:S02]  /*0380*/  HADD2.F32 R23, -RZ, R5.reuse.H1_H1 ;  /* 0x30000005ff177230 */ /* 0x100fe40000004100 */
[----:B------:R-:W-:Y:S01]  /*0390*/  FMUL.FTZ R21, R21, R21 ;  /* 0x0000001515157220 */ /* 0x000fe20000410000 */
[----:B------:R-:W-:Y:S02]  /*03a0*/  HADD2.F32 R17, -RZ, R6.H1_H1 ;  /* 0x30000006ff117230 */ /* 0x000fe40000004100 */
[----:B------:R-:W-:Y:S02]  /*03b0*/  HADD2 R7, R7, R16 ;  /* 0x0000001007077230 */ /* 0x000fe40000000000 */
[----:B------:R-:W-:Y:S02]  /*03c0*/  HADD2.F32 R22, -RZ, R5.H0_H0 ;  /* 0x20000005ff167230 */ /* 0x000fe40000004100 */
[----:B------:R-:W-:Y:S01]  /*03d0*/  FMUL.FTZ R23, R23, R23 ;  /* 0x0000001717177220 */ /* 0x000fe20000410000 */
[----:B------:R-:W-:Y:S01]  /*03e0*/  FFMA.FTZ R20, R20, R20, R21 ;  /* 0x0000001414147223 */ /* 0x000fe20000010015 */
[----:B------:R-:W-:Y:S01]  /*03f0*/  HADD2.F32 R16, -RZ, R6.H0_H0 ;  /* 0x20000006ff107230 */ /* 0x000fe20000004100 */
[----:B------:R0:W-:Y:S01]  /*0400*/  STG.E.128 desc[UR10][R12.64+-0x8], R4 ;  /* 0xfffff8040c007986 */ /* 0x0001e2000c101d0a */
[----:B------:R-:W-:Y:S01]  /*0410*/  FMUL.FTZ R17, R17, R17 ;  /* 0x0000001111117220 */ /* 0x000fe20000410000 */
[----:B------:R-:W-:-:S02]  /*0420*/  HADD2.F32 R18, -RZ, R7.H1_H1 ;  /* 0x30000007ff127230 */ /* 0x000fc40000004100 */
[----:B------:R-:W-:Y:S01]  /*0430*/  FFMA.FTZ R21, R22, R22, R23 ;  /* 0x0000001616157223 */ /* 0x000fe20000010017 */
[----:B------:R-:W-:Y:S01]  /*0440*/  FADD.FTZ R20, RZ, R20 ;  /* 0x00000014ff147221 */ /* 0x000fe20000010000 */
[----:B------:R-:W-:Y:S01]  /*0450*/  FFMA.FTZ R17, R16, R16, R17 ;  /* 0x0000001010117223 */ /* 0x000fe20000010011 */
[----:B------:R-:W-:Y:S02]  /*0460*/  HADD2.F32 R16, -RZ, R7.H0_H0 ;  /* 0x20000007ff107230 */ /* 0x000fe40000004100 */
[----:B------:R-:W-:Y:S01]  /*0470*/  FMUL.FTZ R19, R18, R18 ;  /* 0x0000001212137220 */ /* 0x000fe20000410000 */
[----:B------:R-:W-:-:S03]  /*0480*/  FADD.FTZ R20, R20, R21 ;  /* 0x0000001514147221 */ /* 0x000fc60000010000 */
[----:B------:R-:W-:Y:S01]  /*0490*/  FFMA.FTZ R16, R16, R16, R19 ;  /* 0x0000001010107223 */ /* 0x000fe20000010013 */
[----:B------:R-:W-:-:S04]  /*04a0*/  FADD.FTZ R17, R20, R17 ;  /* 0x0000001114117221 */ /* 0x000fc80000010000 */
[----:B------:R-:W-:-:S04]  /*04b0*/  FADD.FTZ R17, R17, R16 ;  /* 0x0000001011117221 */ /* 0x000fc80000010000 */
[----:B------:R-:W-:Y:S01]  /*04c0*/  FADD.FTZ R2, R17, R2 ;  /* 0x0000000211027221 */ /* 0x000fe20000010000 */
[----:B0-----:R-:W-:Y:S06]  /*04d0*/  @!P0 BRA `(.L_x_42) ;  /* 0xfffffffc004c8947 */ /* 0x001fec000383ffff */
.L_x_41:
[----:B------:R-:W-:Y:S05]  /*04e0*/  BSYNC.RECONVERGENT B0 ;  /* 0x0000000000007941 */ /* 0x000fea0003800200 */
.L_x_40:
        /* <DEDUP_REMOVED lines=72> */
.L_x_44:
        /* <DEDUP_REMOVED lines=104> */
.L_x_46:
[----:B------:R-:W-:Y:S01]  /*0ff0*/  I2FP.F32.S32 R4, UR9 ;  /* 0x0000000900047c45 */ /* 0x000fe20008201400 */
[----:B------:R-:W0:Y:S03]  /*1000*/  LDCU UR7, c[0x0][0x3a0] ;  /* 0x00007400ff0777ac */ /* 0x000e260008000800 */
[----:B------:R-:W0:Y:S02]  /*1010*/  MUFU.RCP R5, R4 ;  /* 0x0000000400057308 */ /* 0x000e240000001000 */
[----:B0-----:R-:W-:-:S06]  /*1020*/  FFMA.FTZ R20, R5, R20, UR7 ;  /* 0x0000000705147e23 */ /* 0x001fcc0008010014 */
[----:B------:R-:W0:Y:S02]  /*1030*/  MUFU.RSQ R5, R20 ;  /* 0x0000001400057308 */ /* 0x000e240000001400 */
[----:B0-----:R2:W-:Y:S02]  /*1040*/  STS [R2], R5 ;  /* 0x0000000502007388 */ /* 0x0015e40000000800 */
.L_x_45:
[----:B------:R-:W-:Y:S05]  /*1050*/  BSYNC.RECONVERGENT B0 ;  /* 0x0000000000007941 */ /* 0x000fea0003800200 */
.L_x_43:
[----:B------:R-:W-:Y:S01]  /*1060*/  BAR.SYNC.DEFER_BLOCKING 0x0 ;  /* 0x0000000000007b1d */ /* 0x000fe20000010000 */
[----:B------:R-:W-:-:S13]  /*1070*/  ISETP.GE.AND P0, PT, R3, UR4, PT ;  /* 0x0000000403007c0c */ /* 0x000fda000bf06270 */
[----:B------:R-:W-:Y:S05]  /*1080*/  @P0 EXIT ;  /* 0x000000000000094d */ /* 0x000fea0003800000 */
[----:B------:R-:W3:Y:S01]  /*1090*/  S2UR UR8, SR_CgaCtaId ;  /* 0x00000000000879c3 */ /* 0x000ee20000008800 */
[----:B------:R-:W-:Y:S01]  /*10a0*/  UMOV UR7, 0x400 ;  /* 0x0000040000077882 */ /* 0x000fe20000000000 */
[----:B------:R-:W4:Y:S06]  /*10b0*/  S2R R6, SR_CTAID.X ;  /* 0x0000000000067919 */ /* 0x000f2c0000002500 */
[----:B------:R-:W5:Y:S08]  /*10c0*/  LDC.64 R8, c[0x0][0x380] ;  /* 0x0000e000ff087b82 */ /* 0x000f700000000a00 */
[----:B0-----:R-:W0:Y:S01]  /*10d0*/  LDC.64 R10, c[0x0][0x390] ;  /* 0x0000e400ff0a7b82 */ /* 0x001e220000000a00 */
[----:B---3--:R-:W-:-:S09]  /*10e0*/  ULEA UR7, UR8, UR7, 0x18 ;  /* 0x0000000708077291 */ /* 0x008fd2000f8ec0ff */
[----:B-12---:R-:W1:Y:S01]  /*10f0*/  LDS R2, [UR7] ;  /* 0x00000007ff027984 */ /* 0x006e620008000800 */
[C---:B----4-:R-:W-:Y:S02]  /*1100*/  IMAD R15, R6.reuse, UR6, RZ ;  /* 0x00000006060f7c24 */ /* 0x050fe4000f8e02ff */
[----:B------:R-:W-:-:S04]  /*1110*/  IMAD.WIDE.U32 R4, R6, UR5, RZ ;  /* 0x0000000506047c25 */ /* 0x000fc8000f8e00ff */
[----:B------:R-:W-:Y:S01]  /*1120*/  IMAD R17, R6, UR4, R3 ;  /* 0x0000000406117c24 */ /* 0x000fe2000f8e0203 */
[----:B------:R-:W-:Y:S02]  /*1130*/  IADD3 R15, PT, PT, R15, R5, RZ ;  /* 0x000000050f0f7210 */ /* 0x000fe40007ffe0ff */
[----:B-----5:R-:W-:-:S04]  /*1140*/  LEA R13, P0, R4, R8, 0x4 ;  /* 0x00000008040d7211 */ /* 0x020fc800078020ff */
[----:B------:R-:W-:Y:S01]  /*1150*/  LEA.HI.X R15, R4, R9, R15, 0x4, P0 ;  /* 0x00000009040f7211 */ /* 0x000fe200000f240f */
[----:B------:R-:W-:-:S08]  /*1160*/  IMAD.WIDE.U32 R8, R3, 0x10, RZ ;  /* 0x0000001003087825 */ /* 0x000fd000078e00ff */
.L_x_47:
[----:B--2---:R-:W2:Y:S01]  /*1170*/  LDC.64 R20, c[0x0][0x398] ;  /* 0x0000e600ff147b82 */ /* 0x004ea20000000a00 */
[----:B0-----:R-:W-:-:S06]  /*1180*/  IMAD.WIDE R4, R17, 0x10, R10 ;  /* 0x0000001011047825 */ /* 0x001fcc00078e020a */
[----:B------:R-:W3:Y:S01]  /*1190*/  LDG.E.128 R4, desc[UR10][R4.64] ;  /* 0x0000000a04047981 */ /* 0x000ee2000c1e1d00 */
[----:B--2---:R-:W-:-:S04]  /*11a0*/  IADD3 R20, P0, P1, R8, 0x8, R20 ;  /* 0x0000000808147810 */ /* 0x004fc8000791e014 */
[----:B------:R-:W-:-:S05]  /*11b0*/  IADD3.X R21, PT, PT, R9, R21, RZ, P0, P1 ;  /* 0x0000001509157210 */ /* 0x000fca00007e24ff */
[----:B------:R-:W2:Y:S04]  /*11c0*/  LDG.E.U16.CONSTANT R12, desc[UR10][R20.64] ;  /* 0x0000000a140c7981 */ /* 0x000ea8000c1e9500 */
[----:B------:R-:W2:Y:S04]  /*11d0*/  LDG.E.U16.CONSTANT R27, desc[UR10][R20.64+0x2] ;  /* 0x0000020a141b7981 */ /* 0x000ea8000c1e9500 */
[----:B------:R-:W4:Y:S04]  /*11e0*/  LDG.E.U16.CONSTANT R16, desc[UR10][R20.64+-0x8] ;  /* 0xfffff80a14107981 */ /* 0x000f28000c1e9500 */
[----:B------:R-:W4:Y:S04]  /*11f0*/  LDG.E.U16.CONSTANT R23, desc[UR10][R20.64+-0x6] ;  /* 0xfffffa0a14177981 */ /* 0x000f28000c1e9500 */
[----:B------:R-:W5:Y:S04]  /*1200*/  LDG.E.U16.CONSTANT R14, desc[UR10][R20.64+-0x4] ;  /* 0xfffffc0a140e7981 */ /* 0x000f68000c1e9500 */
[----:B------:R-:W5:Y:S04]  /*1210*/  LDG.E.U16.CONSTANT R25, desc[UR10][R20.64+-0x2] ;  /* 0xfffffe0a14197981 */ /* 0x000f68000c1e9500 */
[----:B------:R-:W5:Y:S04]  /*1220*/  LDG.E.U16.CONSTANT R18, desc[UR10][R20.64+0x4] ;  /* 0x0000040a14127981 */ /* 0x000f68000c1e9500 */
[----:B------:R0:W5:Y:S01]  /*1230*/  LDG.E.U16.CONSTANT R19, desc[UR10][R20.64+0x6] ;  /* 0x0000060a14137981 */ /* 0x000162000c1e9500 */
[----:B------:R-:W-:-:S02]  /*1240*/  IADD3 R3, PT, PT, R0, R3, RZ ;  /* 0x0000000300037210 */ /* 0x000fc40007ffe0ff */
[----:B------:R-:W-:Y:S01]  /*1250*/  IADD3 R17, PT, PT, R0, R17, RZ ;  /* 0x0000001100117210 */ /* 0x000fe20007ffe0ff */
[--C-:B---3--:R-:W-:Y:S02]  /*1260*/  HADD2.F32 R29, -RZ, R5.reuse.H1_H1 ;  /* 0x30000005ff1d7230 */ /* 0x108fe40000004100 */
[--C-:B------:R-:W-:Y:S02]  /*1270*/  HADD2.F32 R22, -RZ, R6.reuse.H0_H0 ;  /* 0x20000006ff167230 */ /* 0x100fe40000004100 */
[----:B------:R-:W-:Y:S02]  /*1280*/  HADD2.F32 R24, -RZ, R6.H1_H1 ;  /* 0x30000006ff187230 */ /* 0x000fe40000004100 */
[C---:B-1----:R-:W-:Y:S01]  /*1290*/  FMUL.FTZ R29, R2.reuse, R29 ;  /* 0x0000001d021d7220 */ /* 0x042fe20000410000 */
[----:B------:R-:W-:Y:S01]  /*12a0*/  FMUL.FTZ R22, R2, R22 ;  /* 0x0000001602167220 */ /* 0x000fe20000410000 */
[----:B--2---:R-:W-:Y:S01]  /*12b0*/  PRMT R12, R12, 0x5410, R27 ;  /* 0x000054100c0c7816 */ /* 0x004fe2000000001b */
[----:B------:R-:W-:-:S02]  /*12c0*/  HADD2.F32 R27, -RZ, R5.H0_H0 ;  /* 0x20000005ff1b7230 */ /* 0x000fc40000004100 */
[--C-:B------:R-:W-:Y:S02]  /*12d0*/  HADD2.F32 R5, -RZ, R7.reuse.H0_H0 ;  /* 0x20000007ff057230 */ /* 0x100fe40000004100 */
[----:B------:R-:W-:Y:S01]  /*12e0*/  HADD2.F32 R7, -RZ, R7.H1_H1 ;  /* 0x30000007ff077230 */ /* 0x000fe20000004100 */
[----:B----4-:R-:W-:Y:S01]  /*12f0*/  PRMT R16, R16, 0x5410, R23 ;  /* 0x0000541010107816 */ /* 0x010fe20000000017 */
[--C-:B------:R-:W-:Y:S02]  /*1300*/  HADD2.F32 R23, -RZ, R4.reuse.H0_H0 ;  /* 0x20000004ff177230 */ /* 0x100fe40000004100 */
[----:B------:R-:W-:Y:S01]  /*1310*/  FMUL.FTZ R6, R2, R27 ;  /* 0x0000001b02067220 */ /* 0x000fe20000410000 */
[----:B-----5:R-:W-:Y:S01]  /*1320*/  PRMT R14, R14, 0x5410, R25 ;  /* 0x000054100e0e7816 */ /* 0x020fe20000000019 */
[----:B------:R-:W-:Y:S02]  /*1330*/  HADD2.F32 R25, -RZ, R4.H1_H1 ;  /* 0x30000004ff197230 */ /* 0x000fe40000004100 */
[C---:B------:R-:W-:Y:S01]  /*1340*/  FMUL.FTZ R4, R2.reuse, R23 ;  /* 0x0000001702047220 */ /* 0x040fe20000410000 */
[C---:B------:R-:W-:Y:S01]  /*1350*/  FMUL.FTZ R23, R2.reuse, R24 ;  /* 0x0000001802177220 */ /* 0x040fe20000410000 */
[C---:B0-----:R-:W-:Y:S01]  /*1360*/  FMUL.FTZ R20, R2.reuse, R5 ;  /* 0x0000000502147220 */ /* 0x041fe20000410000 */
[C---:B------:R-:W-:Y:S01]  /*1370*/  FMUL.FTZ R21, R2.reuse, R25 ;  /* 0x0000001902157220 */ /* 0x040fe20000410000 */
[----:B------:R-:W-:Y:S01]  /*1380*/  FMUL.FTZ R25, R2, R7 ;  /* 0x0000000702197220 */ /* 0x000fe20000410000 */
[----:B------:R-:W-:-:S02]  /*1390*/  F2FP.F16.F32.PACK_AB R5, R29, R6 ;  /* 0x000000061d05723e */ /* 0x000fc400000000ff */
[----:B------:R-:W-:Y:S02]  /*13a0*/  PRMT R7, R18, 0x5410, R19 ;  /* 0x0000541012077816 */ /* 0x000fe40000000013 */
[----:B------:R-:W-:Y:S02]  /*13b0*/  F2FP.F16.F32.PACK_AB R4, R21, R4 ;  /* 0x000000041504723e */ /* 0x000fe400000000ff */
[----:B------:R-:W-:Y:S02]  /*13c0*/  F2FP.F16.F32.PACK_AB R6, R23, R22 ;  /* 0x000000161706723e */ /* 0x000fe400000000ff */
[----:B------:R-:W-:Y:S02]  /*13d0*/  F2FP.F16.F32.PACK_AB R20, R25, R20 ;  /* 0x000000141914723e */ /* 0x000fe400000000ff */
[----:B------:R-:W-:Y:S01]  /*13e0*/  IADD3 R18, P0, PT, R8, R13, RZ ;  /* 0x0000000d08127210 */ /* 0x000fe20007f1e0ff */
[----:B------:R-:W-:Y:S02]  /*13f0*/  HMUL2 R4, R4, R16 ;  /* 0x0000001004047232 */ /* 0x000fe40000000000 */
[----:B------:R-:W-:-:S02]  /*1400*/  HFMA2 R5, R5, R14, -RZ ;  /* 0x0000000e05057231 */ /* 0x000fc400001000ff */
[----:B------:R-:W-:Y:S01]  /*1410*/  HMUL2 R6, R6, R12 ;  /* 0x0000000c06067232 */ /* 0x000fe20000000000 */
[----:B------:R-:W-:Y:S01]  /*1420*/  IADD3.X R19, PT, PT, R9, R15, RZ, P0, !PT ;  /* 0x0000000f09137210 */ /* 0x000fe200007fe4ff */
[----:B------:R-:W-:-:S05]  /*1430*/  HFMA2 R7, R20, R7, -RZ ;  /* 0x0000000714077231 */ /* 0x000fca00001000ff */
[----:B------:R2:W-:Y:S01]  /*1440*/  STG.E.128 desc[UR10][R18.64], R4 ;  /* 0x0000000412007986 */ /* 0x0005e2000c101d0a */
[----:B------:R-:W-:Y:S01]  /*1450*/  ISETP.GE.AND P0, PT, R3, UR4, PT ;  /* 0x0000000403007c0c */ /* 0x000fe2000bf06270 */
[----:B------:R-:W-:-:S12]  /*1460*/  IMAD.WIDE.U32 R8, R0, 0x10, R8 ;  /* 0x0000001000087825 */ /* 0x000fd800078e0008 */
[----:B------:R-:W-:Y:S05]  /*1470*/  @!P0 BRA `(.L_x_47) ;  /* 0xfffffffc003c8947 */ /* 0x000fea000383ffff */
[----:B------:R-:W-:Y:S05]  /*1480*/  EXIT ;  /* 0x000000000000794d */ /* 0x000fea0003800000 */
.L_x_48:
        /* <DEDUP_REMOVED lines=15> */
.L_x_1383:


//--------------------- .text._ZN4vllm25fused_add_rms_norm_kernelIfLi8EEENSt9enable_ifIXaagtT0_Li0Esr4vllm12_typeConvertIT_EE6existsEvE4typeEPS2_lS5_PKS2_fii --------------------------
	.section	.text._ZN4vllm25fused_add_rms_norm_kernelIfLi8EEENSt9enable_ifIXaagtT0_Li0Esr4vllm12_typeConvertIT_EE6existsEvE4typeEPS2_lS5_PKS2_fii,"ax",@progbits
	.align	128
        .global         _ZN4vllm25fused_add_rms_norm_kernelIfLi8EEENSt9enable_ifIXaagtT0_Li0Esr4vllm12_typeConvertIT_EE6existsEvE4typeEPS2_lS5_PKS2_fii
        .type           _ZN4vllm25fused_add_rms_norm_kernelIfLi8EEENSt9enable_ifIXaagtT0_Li0Esr4vllm12_typeConvertIT_EE6existsEvE4typeEPS2_lS5_PKS2_fii,@function
        .size           _ZN4vllm25fused_add_rms_norm_kernelIfLi8EEENSt9enable_ifIXaagtT0_Li0Esr4vllm12_typeConvertIT_EE6existsEvE4typeEPS2_lS5_PKS2_fii,(.L_x_1384 - _ZN4vllm25fused_add_rms_norm_kernelIfLi8EEENSt9enable_ifIXaagtT0_Li0Esr4vllm12_typeConvertIT_EE6existsEvE4typeEPS2_lS5_PKS2_fii)
        .other          _ZN4vllm25fused_add_rms_norm_kernelIfLi8EEENSt9enable_ifIXaagtT0_Li0Esr4vllm12_typeConvertIT_EE6existsEvE4typeEPS2_lS5_PKS2_fii,@"STO_CUDA_ENTRY STV_DEFAULT"
_ZN4vllm25fused_add_rms_norm_kernelIfLi8EEENSt9enable_ifIXaagtT0_Li0Esr4vllm12_typeConvertIT_EE6existsEvE4typeEPS2_lS5_PKS2_fii:
.text._ZN4vllm25fused_add_rms_norm_kernelIfLi8EEENSt9enable_ifIXaagtT0_Li0Esr4vllm12_typeConvertIT_EE6existsEvE4typeEPS2_lS5_PKS2_fii:
        /* <DEDUP_REMOVED lines=21> */
[----:B------:R-:W-:Y:S02]  /*0150*/  MOV R20, RZ ;  /* 0x000000ff00147202 */ /* 0x000fe40000000f00 */
[----:B------:R-:W-:Y:S01]  /*0160*/  MOV R23, R3 ;  /* 0x0000000300177202 */ /* 0x000fe20000000f00 */
[----:B0-----:R-:W0:Y:S01]  /*0170*/  I2F.U32.RP R7, R2 ;  /* 0x0000000200077306 */ /* 0x001e220000209000 */
[----:B------:R-:W-:Y:S02]  /*0180*/  IADD3 R21, PT, PT, R3, R2, RZ ;  /* 0x0000000203157210 */ /* 0x000fe40007ffe0ff */
[----:B------:R-:W-:Y:S02]  /*0190*/  ISETP.NE.U32.AND P2, PT, R2, RZ, PT ;  /* 0x000000ff0200720c */ /* 0x000fe40003f45070 */
[----:B------:R-:W-:-:S02]  /*01a0*/  ISETP.GE.U32.AND P0, PT, R21, UR6, PT ;  /* 0x0000000615007c0c */ /* 0x000fc4000bf06070 */
[----:B------:R-:W-:Y:S02]  /*01b0*/  VIMNMX.U32 R0, PT, PT, R21, UR6, !PT ;  /* 0x0000000615007c48 */ /* 0x000fe4000ffe0000 */
[----:B------:R-:W-:Y:S01]  /*01c0*/  SEL R6, RZ, 0x1, P0 ;  /* 0x00000001ff067807 */ /* 0x000fe20000000000 */
[----:B-1----:R-:W-:Y:S01]  /*01d0*/  IMAD.WIDE.U32 R24, R22, UR4, RZ ;  /* 0x0000000416187c25 */ /* 0x002fe2000f8e00ff */
[----:B0-----:R-:W0:Y:S02]  /*01e0*/  MUFU.RCP R7, R7 ;  /* 0x0000000700077308 */ /* 0x001e240000001000 */
[----:B0-----:R-:W-:-:S06]  /*01f0*/  IADD3 R4, PT, PT, R7, 0xffffffe, RZ ;  /* 0x0ffffffe07047810 */ /* 0x001fcc0007ffe0ff */
[----:B------:R0:W1:Y:S02]  /*0200*/  F2I.FTZ.U32.TRUNC.NTZ R5, R4 ;  /* 0x0000000400057305 */ /* 0x000064000021f000 */
[----:B0-----:R-:W-:Y:S02]  /*0210*/  MOV R4, RZ ;  /* 0x000000ff00047202 */ /* 0x001fe40000000f00 */
[----:B-1----:R-:W-:-:S05]  /*0220*/  IADD3 R9, PT, PT, RZ, -R5, RZ ;  /* 0x80000005ff097210 */ /* 0x002fca0007ffe0ff */
[----:B------:R-:W-:-:S04]  /*0230*/  IMAD R9, R9, R2, RZ ;  /* 0x0000000209097224 */ /* 0x000fc800078e02ff */
[----:B------:R-:W-:Y:S01]  /*0240*/  IMAD.HI.U32 R8, R5, R9, R4 ;  /* 0x0000000905087227 */ /* 0x000fe200078e0004 */
[----:B------:R-:W-:-:S05]  /*0250*/  IADD3 R5, PT, PT, R0, -R21, -R6 ;  /* 0x8000001500057210 */ /* 0x000fca0007ffe806 */
[----:B------:R-:W-:-:S05]  /*0260*/  IMAD.HI.U32 R7, R8, R5, RZ ;  /* 0x0000000508077227 */ /* 0x000fca00078e00ff */
[----:B------:R-:W-:-:S05]  /*0270*/  IADD3 R0, PT, PT, -R7, RZ, RZ ;  /* 0x000000ff07007210 */ /* 0x000fca0007ffe1ff */
[----:B------:R-:W-:-:S05]  /*0280*/  IMAD R5, R2, R0, R5 ;  /* 0x0000000002057224 */ /* 0x000fca00078e0205 */
[----:B------:R-:W-:-:S13]  /*0290*/  ISETP.GE.U32.AND P0, PT, R5, R2, PT ;  /* 0x000000020500720c */ /* 0x000fda0003f06070 */
[-C--:B------:R-:W-:Y:S02]  /*02a0*/  @P0 IADD3 R5, PT, PT, R5, -R2.reuse, RZ ;  /* 0x8000000205050210 */ /* 0x080fe40007ffe0ff */
[----:B------:R-:W-:Y:S02]  /*02b0*/  @P0 IADD3 R7, PT, PT, R7, 0x1, RZ ;  /* 0x0000000107070810 */ /* 0x000fe40007ffe0ff */
[----:B------:R-:W-:Y:S01]  /*02c0*/  ISETP.GE.U32.AND P1, PT, R5, R2, PT ;  /* 0x000000020500720c */ /* 0x000fe20003f26070 */
[C---:B------:R-:W-:Y:S02]  /*02d0*/  IMAD R5, R22.reuse, UR7, RZ ;  /* 0x0000000716057c24 */ /* 0x040fe4000f8e02ff */
[----:B------:R-:W-:-:S10]  /*02e0*/  IMAD R22, R22, UR6, RZ ;  /* 0x0000000616167c24 */ /* 0x000fd4000f8e02ff */
[----:B------:R-:W-:Y:S02]  /*02f0*/  @P1 IADD3 R7, PT, PT, R7, 0x1, RZ ;  /* 0x0000000107071810 */ /* 0x000fe40007ffe0ff */
[----:B------:R-:W-:-:S04]  /*0300*/  @!P2 LOP3.LUT R7, RZ, R2, RZ, 0x33, !PT ;  /* 0x00000002ff07a212 */ /* 0x000fc800078e33ff */
[----:B------:R-:W-:-:S04]  /*0310*/  IADD3 R6, PT, PT, R6, R7, RZ ;  /* 0x0000000706067210 */ /* 0x000fc80007ffe0ff */
[C---:B------:R-:W-:Y:S02]  /*0320*/  LOP3.LUT R0, R6.reuse, 0x1, RZ, 0xc0, !PT ;  /* 0x0000000106007812 */ /* 0x040fe400078ec0ff */
[----:B------:R-:W-:Y:S02]  /*0330*/  ISETP.NE.AND P1, PT, R6, RZ, PT ;  /* 0x000000ff0600720c */ /* 0x000fe40003f25270 */
[----:B------:R-:W-:Y:S02]  /*0340*/  ISETP.NE.U32.AND P0, PT, R0, 0x1, PT ;  /* 0x000000010000780c */ /* 0x000fe40003f05070 */
[----:B------:R-:W-:-:S11]  /*0350*/  IADD3 R0, PT, PT, R25, R5, RZ ;  /* 0x0000000519007210 */ /* 0x000fd60007ffe0ff */
[----:B------:R-:W-:Y:S05]  /*0360*/  @!P0 BRA `(.L_x_52) ;  /* 0x0000000000908947 */ /* 0x000fea0003800000 */
[----:B------:R-:W0:Y:S01]  /*0370*/  LDC.64 R26, c[0x0][0x390] ;  /* 0x0000e400ff1a7b82 */ /* 0x000e220000000a00 */
[----:B------:R-:W1:Y:S01]  /*0380*/  LDCU.64 UR12, c[0x0][0x380] ;  /* 0x00007000ff0c77ac */ /* 0x000e620008000a00 */
[C---:B------:R-:W-:Y:S02]  /*0390*/  IADD3 R4, P0, PT, R3.reuse, R24, RZ ;  /* 0x0000001803047210 */ /* 0x040fe40007f1e0ff */
[----:B------:R-:W-:Y:S02]  /*03a0*/  IADD3 R5, PT, PT, R3, R22, RZ ;  /* 0x0000001603057210 */ /* 0x000fe40007ffe0ff */
[----:B------:R-:W-:Y:S02]  /*03b0*/  IADD3.X R7, PT, PT, RZ, R0, RZ, P0, !PT ;  /* 0x00000000ff077210 */ /* 0x000fe400007fe4ff */
[----:B-1----:R-:W-:-:S04]  /*03c0*/  LEA R28, P0, R4, UR12, 0x5 ;  /* 0x0000000c041c7c11 */ /* 0x002fc8000f8028ff */
[----:B------:R-:W-:Y:S01]  /*03d0*/  LEA.HI.X R29, R4, UR13, R7, 0x5, P0 ;  /* 0x0000000d041d7c11 */ /* 0x000fe200080f2c07 */
[----:B0-----:R-:W-:-:S04]  /*03e0*/  IMAD.WIDE R26, R5, 0x20, R26 ;  /* 0x00000020051a7825 */ /* 0x001fc800078e021a */
[----:B------:R-:W2:Y:S04]  /*03f0*/  LDG.E.128 R8, desc[UR10][R28.64] ;  /* 0x0000000a1c087981 */ /* 0x000ea8000c1e1d00 */
[----:B------:R-:W2:Y:S04]  /*0400*/  LDG.E.128 R4, desc[UR10][R26.64] ;  /* 0x0000000a1a047981 */ /* 0x000ea8000c1e1d00 */
[----:B------:R-:W3:Y:S04]  /*0410*/  LDG.E.128 R12, desc[UR10][R26.64+0x10] ;  /* 0x0000100a1a0c7981 */ /* 0x000ee8000c1e1d00 */
[----:B------:R-:W3:Y:S01]  /*0420*/  LDG.E.128 R16, desc[UR10][R28.64+0x10] ;  /* 0x0000100a1c107981 */ /* 0x000ee2000c1e1d00 */
[----:B------:R-:W-:Y:S01]  /*0430*/  MOV R23, R21 ;  /* 0x0000001500177202 */ /* 0x000fe20000000f00 */
[----:B--2---:R-:W-:Y:S01]  /*0440*/  FADD.FTZ R5, R9, R5 ;  /* 0x0000000509057221 */ /* 0x004fe20000010000 */
[----:B------:R-:W-:Y:S01]  /*0450*/  FADD.FTZ R4, R8, R4 ;  /* 0x0000000408047221 */ /* 0x000fe20000010000 */
[----:B------:R-:W-:Y:S01]  /*0460*/  FADD.FTZ R6, R10, R6 ;  /* 0x000000060a067221 */ /* 0x000fe20000010000 */
[----:B------:R-:W-:Y:S01]  /*0470*/  FADD.FTZ R7, R11, R7 ;  /* 0x000000070b077221 */ /* 0x000fe20000010000 */
[----:B------:R-:W-:Y:S01]  /*0480*/  FMUL.FTZ R9, R5, R5 ;  /* 0x0000000505097220 */ /* 0x000fe20000410000 */
[----:B---3--:R-:W-:Y:S01]  /*0490*/  FADD.FTZ R12, R16, R12 ;  /* 0x0000000c100c7221 */ /* 0x008fe20000010000 */
[----:B------:R-:W-:Y:S01]  /*04a0*/  FADD.FTZ R13, R17, R13 ;  /* 0x0000000d110d7221 */ /* 0x000fe20000010000 */
[----:B------:R-:W-:Y:S01]  /*04b0*/  FADD.FTZ R14, R18, R14 ;  /* 0x0000000e120e7221 */ /* 0x000fe20000010000 */
[----:B------:R-:W-:Y:S01]  /*04c0*/  FADD.FTZ R15, R19, R15 ;  /* 0x0000000f130f7221 */ /* 0x000fe20000010000 */
[----:B------:R-:W-:Y:S01]  /*04d0*/  FMUL.FTZ R11, R7, R7 ;  /* 0x00000007070b7220 */ /* 0x000fe20000410000 */
[----:B------:R-:W-:Y:S01]  /*04e0*/  FFMA.FTZ R9, R4, R4, R9 ;  /* 0x0000000404097223 */ /* 0x000fe20000010009 */
[----:B------:R0:W-:Y:S04]  /*04f0*/  STG.E.128 desc[UR10][R26.64], R4 ;  /* 0x000000041a007986 */ /* 0x0001e8000c101d0a */
[----:B------:R0:W-:Y:S01]  /*0500*/  STG.E.128 desc[UR10][R26.64+0x10], R12 ;  /* 0x0000100c1a007986 */ /* 0x0001e2000c101d0a */
[----:B------:R-:W-:Y:S01]  /*0510*/  FFMA.FTZ R8, R6, R6, R11 ;  /* 0x0000000606087223 */ /* 0x000fe2000001000b */
[----:B------:R-:W-:Y:S01]  /*0520*/  FADD.FTZ R9, RZ, R9 ;  /* 0x00000009ff097221 */ /* 0x000fe20000010000 */
[----:B------:R-:W-:-:S03]  /*0530*/  FMUL.FTZ R11, R13, R13 ;  /* 0x0000000d0d0b7220 */ /* 0x000fc60000410000 */
[----:B------:R-:W-:Y:S01]  /*0540*/  FADD.FTZ R8, R9, R8 ;  /* 0x0000000809087221 */ /* 0x000fe20000010000 */
[----:B------:R-:W-:Y:S01]  /*0550*/  FMUL.FTZ R9, R15, R15 ;  /* 0x0000000f0f097220 */ /* 0x000fe20000410000 */
[----:B------:R-:W-:-:S03]  /*0560*/  FFMA.FTZ R11, R12, R12, R11 ;  /* 0x0000000c0c0b7223 */ /* 0x000fc6000001000b */
[----:B------:R-:W-:Y:S01]  /*0570*/  FFMA.FTZ R9, R14, R14, R9 ;  /* 0x0000000e0e097223 */ /* 0x000fe20000010009 */
[----:B------:R-:W-:-:S04]  /*0580*/  FADD.FTZ R8, R8, R11 ;  /* 0x0000000b08087221 */ /* 0x000fc80000010000 */
[----:B------:R-:W-:-:S04]  /*0590*/  FADD.FTZ R8, R8, R9 ;  /* 0x0000000908087221 */ /* 0x000fc80000010000 */
[----:B0-----:R-:W-:-:S07]  /*05a0*/  FADD.FTZ R20, RZ, R8 ;  /* 0x00000008ff147221 */ /* 0x001fce0000010000 */
.L_x_52:
[----:B------:R-:W-:Y:S05]  /*05b0*/  BSYNC.RECONVERGENT B1 ;  /* 0x0000000000017941 */ /* 0x000fea0003800200 */
.L_x_51:
[----:B------:R-:W-:Y:S05]  /*05c0*/  @!P1 BRA `(.L_x_50) ;  /* 0x0000000400249947 */ /* 0x000fea0003800000 */
[----:B------:R-:W-:Y:S02]  /*05d0*/  IADD3 R21, PT, PT, R22, R23, RZ ;  /* 0x0000001716157210 */ /* 0x000fe40007ffe0ff */
[----:B------:R-:W-:-:S07]  /*05e0*/  IADD3 R22, PT, PT, R23, R2, RZ ;  /* 0x0000000217167210 */ /* 0x000fce0007ffe0ff */
.L_x_53:
[----:B------:R-:W0:Y:S01]  /*05f0*/  LDC.64 R26, c[0x0][0x390] ;  /* 0x0000e400ff1a7b82 */ /* 0x000e220000000a00 */
[----:B------:R-:W-:-:S04]  /*0600*/  IADD3 R4, P0, PT, R23, R24, RZ ;  /* 0x0000001817047210 */ /* 0x000fc80007f1e0ff */
[----:B------:R-:W-:Y:S02]  /*0610*/  IADD3.X R5, PT, PT, RZ, R0, RZ, P0, !PT ;  /* 0x00000000ff057210 */ /* 0x000fe400007fe4ff */
[----:B------:R-:W-:-:S04]  /*0620*/  LEA R28, P0, R4, UR14, 0x5 ;  /* 0x0000000e041c7c11 */ /* 0x000fc8000f8028ff */
[----:B------:R-:W-:-:S05]  /*0630*/  LEA.HI.X R29, R4, UR15, R5, 0x5, P0 ;  /* 0x0000000f041d7c11 */ /* 0x000fca00080f2c05 */
[----:B------:R-:W2:Y:S04]  /*0640*/  LDG.E.128 R16, desc[UR10][R28.64] ;  /* 0x0000000a1c107981 */ /* 0x000ea8000c1e1d00 */
[----:B------:R-:W3:Y:S01]  /*0650*/  LDG.E.128 R8, desc[UR10][R28.64+0x10] ;  /* 0x0000100a1c087981 */ /* 0x000ee2000c1e1d00 */
[----:B0-----:R-:W-:-:S05]  /*0660*/  IMAD.WIDE R26, R21, 0x20, R26 ;  /* 0x00000020151a7825 */ /* 0x001fca00078e021a */
[----:B------:R-:W2:Y:S04]  /*0670*/  LDG.E.128 R12, desc[UR10][R26.64] ;  /* 0x0000000a1a0c7981 */ /* 0x000ea8000c1e1d00 */
[----:B------:R-:W3:Y:S01]  /*0680*/  LDG.E.128 R4, desc[UR10][R26.64+0x10] ;  /* 0x0000100a1a047981 */ /* 0x000ee2000c1e1d00 */
[----:B--2---:R-:W-:Y:S01]  /*0690*/  FADD.FTZ R13, R17, R13 ;  /* 0x0000000d110d7221 */ /* 0x004fe20000010000 */
[----:B------:R-:W-:Y:S01]  /*06a0*/  IADD3 R17, P0, PT, R22, R24, RZ ;  /* 0x0000001816117210 */ /* 0x000fe20007f1e0ff */
[----:B------:R-:W-:Y:S01]  /*06b0*/  FADD.FTZ R14, R18, R14 ;  /* 0x0000000e120e7221 */ /* 0x000fe20000010000 */
[----:B------:R-:W-:Y:S01]  /*06c0*/  FADD.FTZ R12, R16, R12 ;  /* 0x0000000c100c7221 */ /* 0x000fe20000010000 */
[----:B---3--:R-:W-:Y:S01]  /*06d0*/  FADD.FTZ R5, R9, R5 ;  /* 0x0000000509057221 */ /* 0x008fe20000010000 */
[----:B------:R-:W-:Y:S01]  /*06e0*/  IADD3.X R18, PT, PT, RZ, R0, RZ, P0, !PT ;  /* 0x00000000ff127210 */ /* 0x000fe200007fe4ff */
[----:B------:R-:W-:Y:S01]  /*06f0*/  FADD.FTZ R15, R19, R15 ;  /* 0x0000000f130f7221 */ /* 0x000fe20000010000 */
[----:B------:R-:W-:Y:S01]  /*0700*/  LEA R16, P0, R17, UR14, 0x5 ;  /* 0x0000000e11107c11 */ /* 0x000fe2000f8028ff */
[----:B------:R-:W-:Y:S01]  /*0710*/  FMUL.FTZ R9, R13, R13 ;  /* 0x0000000d0d097220 */ /* 0x000fe20000410000 */
[----:B------:R-:W-:Y:S01]  /*0720*/  FADD.FTZ R7, R11, R7 ;  /* 0x000000070b077221 */ /* 0x000fe20000010000 */
[----:B------:R-:W-:Y:S01]  /*0730*/  FMUL.FTZ R11, R15, R15 ;  /* 0x0000000f0f0b7220 */ /* 0x000fe20000410000 */
[----:B------:R-:W-:Y:S01]  /*0740*/  LEA.HI.X R17, R17, UR15, R18, 0x5, P0 ;  /* 0x0000000f11117c11 */ /* 0x000fe200080f2c12 */
[----:B------:R-:W-:Y:S01]  /*0750*/  FFMA.FTZ R9, R12, R12, R9 ;  /* 0x0000000c0c097223 */ /* 0x000fe20000010009 */
[----:B------:R-:W-:Y:S01]  /*0760*/  FADD.FTZ R4, R8, R4 ;  /* 0x0000000408047221 */ /* 0x000fe20000010000 */
[----:B------:R-:W-:Y:S01]  /*0770*/  FADD.FTZ R6, R10, R6 ;  /* 0x000000060a067221 */ /* 0x000fe20000010000 */
[----:B------:R-:W-:Y:S01]  /*0780*/  LEA R28, P0, R2, R26, 0x5 ;  /* 0x0000001a021c7211 */ /* 0x000fe200078028ff */
[----:B------:R-:W-:Y:S01]  /*0790*/  FFMA.FTZ R18, R14, R14, R11 ;  /* 0x0000000e0e127223 */ /* 0x000fe2000001000b */
[----:B------:R-:W-:Y:S01]  /*07a0*/  FADD.FTZ R9, RZ, R9 ;  /* 0x00000009ff097221 */ /* 0x000fe20000010000 */
[----:B------:R-:W-:Y:S01]  /*07b0*/  FMUL.FTZ R19, R5, R5 ;  /* 0x0000000505137220 */ /* 0x000fe20000410000 */
[----:B------:R-:W-:Y:S01]  /*07c0*/  IADD3.X R29, PT, PT, RZ, R27, RZ, P0, !PT ;  /* 0x0000001bff1d7210 */ /* 0x000fe200007fe4ff */
[----:B------:R0:W-:Y:S01]  /*07d0*/  STG.E.128 desc[UR10][R26.64+0x10], R4 ;  /* 0x000010041a007986 */ /* 0x0001e2000c101d0a */
[----:B------:R-:W-:Y:S01]  /*07e0*/  FADD.FTZ R18, R9, R18 ;  /* 0x0000001209127221 */ /* 0x000fe20000010000 */
[----:B------:R-:W-:-:S02]  /*07f0*/  FFMA.FTZ R19, R4, R4, R19 ;  /* 0x0000000404137223 */ /* 0x000fc40000010013 */
[----:B------:R1:W-:Y:S04]  /*0800*/  STG.E.128 desc[UR10][R26.64], R12 ;  /* 0x0000000c1a007986 */ /* 0x0003e8000c101d0a */
[----:B------:R-:W2:Y:S01]  /*0810*/  LDG.E.128 R8, desc[UR10][R28.64] ;  /* 0x0000000a1c087981 */ /* 0x000ea2000c1e1d00 */
[----:B0-----:R-:W-:-:S03]  /*0820*/  FMUL.FTZ R7, R7, R7 ;  /* 0x0000000707077220 */ /* 0x001fc60000410000 */
[----:B-1----:R-:W2:Y:S01]  /*0830*/  LDG.E.128 R12, desc[UR10][R16.64] ;  /* 0x0000000a100c7981 */ /* 0x002ea2000c1e1d00 */
[----:B------:R-:W-:Y:S01]  /*0840*/  FFMA.FTZ R26, R6, R6, R7 ;  /* 0x00000006061a7223 */ /* 0x000fe20000010007 */
[----:B------:R-:W-:Y:S02]  /*0850*/  FADD.FTZ R27, R18, R19 ;  /* 0x00000013121b7221 */ /* 0x000fe40000010000 */
[----:B------:R-:W3:Y:S04]  /*0860*/  LDG.E.128 R4, desc[UR10][R16.64+0x10] ;  /* 0x0000100a10047981 */ /* 0x000ee8000c1e1d00 */
[----:B------:R-:W3:Y:S01]  /*0870*/  LDG.E.128 R16, desc[UR10][R28.64+0x10] ;  /* 0x0000100a1c107981 */ /* 0x000ee2000c1e1d00 */
[----:B------:R-:W-:-:S04]  /*0880*/  IADD3 R23, PT, PT, R2, R23, R2 ;  /* 0x0000001702177210 */ /* 0x000fc80007ffe002 */
[----:B------:R-:W-:Y:S01]  /*0890*/  ISETP.GE.AND P0, PT, R23, UR6, PT ;  /* 0x0000000617007c0c */ /* 0x000fe2000bf06270 */
[----:B------:R-:W-:-:S04]  /*08a0*/  FADD.FTZ R27, R27, R26 ;  /* 0x0000001a1b1b7221 */ /* 0x000fc80000010000 */
[----:B------:R-:W-:Y:S01]  /*08b0*/  FADD.FTZ R20, R27, R20 ;  /* 0x000000141b147221 */ /* 0x000fe20000010000 */
[C---:B------:R-:W-:Y:S02]  /*08c0*/  LEA R22, R2.reuse, R22, 0x1 ;  /* 0x0000001602167211 */ /* 0x040fe400078e08ff */
[----:B------:R-:W-:Y:S01]  /*08d0*/  LEA R21, R2, R21, 0x1 ;  /* 0x0000001502157211 */ /* 0x000fe200078e08ff */
[----:B--2---:R-:W-:Y:S01]  /*08e0*/  FADD.FTZ R9, R13, R9 ;  /* 0x000000090d097221 */ /* 0x004fe20000010000 */
[----:B------:R-:W-:Y:S01]  /*08f0*/  FADD.FTZ R8, R12, R8 ;  /* 0x000000080c087221 */ /* 0x000fe20000010000 */
[----:B------:R-:W-:Y:S01]  /*0900*/  FADD.FTZ R10, R14, R10 ;  /* 0x0000000a0e0a7221 */ /* 0x000fe20000010000 */
[----:B------:R-:W-:Y:S01]  /*0910*/  FADD.FTZ R11, R15, R11 ;  /* 0x0000000b0f0b7221 */ /* 0x000fe20000010000 */
[----:B------:R-:W-:-:S03]  /*0920*/  FMUL.FTZ R13, R9, R9 ;  /* 0x00000009090d7220 */ /* 0x000fc60000410000 */
[----:B------:R-:W-:Y:S01]  /*0930*/  FMUL.FTZ R15, R11, R11 ;  /* 0x0000000b0b0f7220 */ /* 0x000fe20000410000 */
[----:B------:R-:W-:Y:S01]  /*0940*/  FFMA.FTZ R13, R8, R8, R13 ;  /* 0x00000008080d7223 */ /* 0x000fe2000001000d */
[----:B------:R0:W-:Y:S01]  /*0950*/  STG.E.128 desc[UR10][R28.64], R8 ;  /* 0x000000081c007986 */ /* 0x0001e2000c101d0a */
[----:B---3--:R-:W-:Y:S01]  /*0960*/  FADD.FTZ R4, R4, R16 ;  /* 0x0000001004047221 */ /* 0x008fe20000010000 */
[----:B------:R-:W-:Y:S01]  /*0970*/  FADD.FTZ R5, R5, R17 ;  /* 0x0000001105057221 */ /* 0x000fe20000010000 */
[----:B------:R-:W-:Y:S01]  /*0980*/  FADD.FTZ R6, R6, R18 ;  /* 0x0000001206067221 */ /* 0x000fe20000010000 */
[----:B------:R-:W-:Y:S01]  /*0990*/  FADD.FTZ R7, R7, R19 ;  /* 0x0000001307077221 */ /* 0x000fe20000010000 */
[----:B------:R-:W-:Y:S01]  /*09a0*/  FFMA.FTZ R15, R10, R10, R15 ;  /* 0x0000000a0a0f7223 */ /* 0x000fe2000001000f */
[----:B------:R-:W-:-:S03]  /*09b0*/  FADD.FTZ R12, RZ, R13 ;  /* 0x0000000dff0c7221 */ /* 0x000fc60000010000 */
[----:B------:R0:W-:Y:S01]  /*09c0*/  STG.E.128 desc[UR10][R28.64+0x10], R4 ;  /* 0x000010041c007986 */ /* 0x0001e2000c101d0a */
[----:B------:R-:W-:Y:S01]  /*09d0*/  FMUL.FTZ R13, R5, R5 ;  /* 0x00000005050d7220 */ /* 0x000fe20000410000 */
[----:B------:R-:W-:Y:S01]  /*09e0*/  FADD.FTZ R12, R12, R15 ;  /* 0x0000000f0c0c7221 */ /* 0x000fe20000010000 */
[----:B------:R-:W-:Y:S02]  /*09f0*/  FMUL.FTZ R15, R7, R7 ;  /* 0x00000007070f7220 */ /* 0x000fe40000410000 */
[----:B------:R-:W-:Y:S02]  /*0a00*/  FFMA.FTZ R13, R4, R4, R13 ;  /* 0x00000004040d7223 */ /* 0x000fe4000001000d */
[----:B------:R-:W-:Y:S02]  /*0a10*/  FFMA.FTZ R15, R6, R6, R15 ;  /* 0x00000006060f7223 */ /* 0x000fe4000001000f */
[----:B------:R-:W-:-:S04]  /*0a20*/  FADD.FTZ R12, R12, R13 ;  /* 0x0000000d0c0c7221 */ /* 0x000fc80000010000 */
[----:B------:R-:W-:-:S04]  /*0a30*/  FADD.FTZ R15, R12, R15 ;  /* 0x0000000f0c0f7221 */ /* 0x000fc80000010000 */
[----:B------:R-:W-:Y:S01]  /*0a40*/  FADD.FTZ R20, R20, R15 ;  /* 0x0000000f14147221 */ /* 0x000fe20000010000 */
[----:B0-----:R-:W-:Y:S06]  /*0a50*/  @!P0 BRA `(.L_x_53) ;  /* 0xfffffff800e48947 */ /* 0x001fec000383ffff */
.L_x_50:
[----:B------:R-:W-:Y:S05]  /*0a60*/  BSYNC.RECONVERGENT B0 ;  /* 0x0000000000007941 */ /* 0x000fea0003800200 */
.L_x_49:
        /* <DEDUP_REMOVED lines=10> */
[----:B------:R-:W-:Y:S01]  /*0b10*/  @!P1 MOV R6, 0x400 ;  /* 0x0000040000069802 */ /* 0x000fe20000000f00 */
[----:B0-----:R-:W-:Y:S01]  /*0b20*/  @P0 FADD R2, R5, R2 ;  /* 0x0000000205020221 */ /* 0x001fe20000000000 */
[----:B------:R-:W-:Y:S02]  /*0b30*/  @!P1 SHF.R.U32.HI R5, RZ, 0x3, R3 ;  /* 0x00000003ff059819 */ /* 0x000fe40000011603 */
[----:B------:R-:W-:Y:S02]  /*0b40*/  @!P1 IADD3 R6, PT, PT, R6, 0x4, RZ ;  /* 0x0000000406069810 */ /* 0x000fe40007ffe0ff */
[----:B------:R-:W0:Y:S01]  /*0b50*/  SHFL.DOWN P0, R7, R2, 0x4, 0x1f ;  /* 0x08801f0002077f89 */ /* 0x000e220000000000 */
[----:B------:R-:W-:Y:S02]  /*0b60*/  @!P1 LOP3.LUT R5, R5, 0x7c, RZ, 0xc0, !PT ;  /* 0x0000007c05059812 */ /* 0x000fe400078ec0ff */
        /* <DEDUP_REMOVED lines=14> */
[----:B------:R-:W-:-:S05]  /*0c50*/  MOV R2, UR5 ;  /* 0x0000000500027c02 */ /* 0x000fca0008000f00 */
[----:B------:R-:W0:Y:S04]  /*0c60*/  LDS.64 R14, [R2+0x28] ;  /* 0x00002800020e7984 */ /* 0x000e280000000a00 */
[----:B------:R-:W2:Y:S04]  /*0c70*/  LDS.128 R8, [R2+0x30] ;  /* 0x0000300002087984 */ /* 0x000ea80000000c00 */
[----:B------:R-:W3:Y:S04]  /*0c80*/  LDS.128 R16, [R2+0x40] ;  /* 0x0000400002107984 */ /* 0x000ee80000000c00 */
[----:B-1----:R-:W1:Y:S01]  /*0c90*/  LDS.128 R4, [R2+0x50] ;  /* 0x0000500002047984 */ /* 0x002e620000000c00 */
[----:B0-----:R-:W-:-:S04]  /*0ca0*/  FADD.FTZ R14, R13, R14 ;  /* 0x0000000e0d0e7221 */ /* 0x001fc80000010000 */
[----:B------:R-:W-:-:S04]  /*0cb0*/  FADD.FTZ R15, R14, R15 ;  /* 0x0000000f0e0f7221 */ /* 0x000fc80000010000 */
[----:B--2---:R-:W-:Y:S02]  /*0cc0*/  FADD.FTZ R8, R15, R8 ;  /* 0x000000080f087221 */ /* 0x004fe40000010000 */
[----:B------:R-:W0:Y:S02]  /*0cd0*/  LDS.128 R12, [R2+0x60] ;  /* 0x00006000020c7984 */ /* 0x000e240000000c00 */
        /* <DEDUP_REMOVED lines=8> */
[----:B-1----:R-:W-:Y:S02]  /*0d60*/  FADD.FTZ R4, R19, R4 ;  /* 0x0000000413047221 */ /* 0x002fe40000010000 */
[----:B------:R-:W1:Y:S02]  /*0d70*/  LDS.128 R16, [R2+0x80] ;  /* 0x0000800002107984 */ /* 0x000e640000000c00 */
        /* <DEDUP_REMOVED lines=8> */
[----:B--2---:R-:W-:-:S04]  /*0e00*/  FADD.FTZ R8, R15, R8 ;  /* 0x000000080f087221 */ /* 0x004fc80000010000 */
[----:B------:R-:W-:-:S04]  /*0e10*/  FADD.FTZ R9, R8, R9 ;  /* 0x0000000908097221 */ /* 0x000fc80000010000 */
[----:B------:R-:W-:Y:S02]  /*0e20*/  FADD.FTZ R10, R9, R10 ;  /* 0x0000000a090a7221 */ /* 0x000fe40000010000 */
[----:B------:R-:W2:Y:S02]  /*0e30*/  LDS R9, [R2+0xa0] ;  /* 0x0000a00002097984 */ /* 0x000ea40000000800 */
[----:B------:R-:W-:-:S04]  /*0e40*/  FADD.FTZ R11, R10, R11 ;  /* 0x0000000b0a0b7221 */ /* 0x000fc80000010000 */
[----:B-1----:R-:W-:-:S04]  /*0e50*/  FADD.FTZ R16, R11, R16 ;  /* 0x000000100b107221 */ /* 0x002fc80000010000 */
[----:B------:R-:W-:-:S04]  /*0e60*/  FADD.FTZ R17, R16, R17 ;  /* 0x0000001110117221 */ /* 0x000fc80000010000 */
[----:B------:R-:W-:-:S04]  /*0e70*/  FADD.FTZ R18, R17, R18 ;  /* 0x0000001211127221 */ /* 0x000fc80000010000 */
[----:B------:R-:W-:-:S04]  /*0e80*/  FADD.FTZ R19, R18, R19 ;  /* 0x0000001312137221 */ /* 0x000fc80000010000 */
[----:B0-----:R-:W-:-:S04]  /*0e90*/  FADD.FTZ R4, R19, R4 ;  /* 0x0000000413047221 */ /* 0x001fc80000010000 */
[----:B------:R-:W-:-:S04]  /*0ea0*/  FADD.FTZ R5, R4, R5 ;  /* 0x0000000504057221 */ /* 0x000fc80000010000 */
[----:B------:R-:W-:-:S04]  /*0eb0*/  FADD.FTZ R6, R5, R6 ;  /* 0x0000000605067221 */ /* 0x000fc80000010000 */
[----:B------:R-:W-:-:S04]  /*0ec0*/  FADD.FTZ R6, R6, R7 ;  /* 0x0000000706067221 */ /* 0x000fc80000010000 */
[----:B--2---:R-:W-:Y:S01]  /*0ed0*/  FADD.FTZ R20, R6, R9 ;  /* 0x0000000906147221 */ /* 0x004fe20000010000 */
[----:B------:R-:W-:Y:S06]  /*0ee0*/  BRA `(.L_x_57) ;  /* 0x0000000400a07947 */ /* 0x000fec0003800000 */
.L_x_55:
        /* <DEDUP_REMOVED lines=11> */
[----:B------:R-:W-:Y:S01]  /*0fa0*/  @!P1 MOV R8, 0x400 ;  /* 0x0000040000089802 */ /* 0x000fe20000000f00 */
[----:B------:R-:W1:Y:S03]  /*0fb0*/  SHFL.DOWN P0, R4, R2, 0x2, R7 ;  /* 0x0840000002047989 */ /* 0x000e660000000007 */
[----:B------:R-:W-:Y:S01]  /*0fc0*/  @!P1 IADD3 R8, PT, PT, R8, 0x4, RZ ;  /* 0x0000000408089810 */ /* 0x000fe20007ffe0ff */
[----:B-1----:R-:W-:Y:S01]  /*0fd0*/  @P0 FADD R4, R2, R4 ;  /* 0x0000000402040221 */ /* 0x002fe20000000000 */
[----:B------:R-:W-:Y:S02]  /*0fe0*/  @!P1 SHF.R.U32.HI R2, RZ, 0x3, R3 ;  /* 0x00000003ff029819 */ /* 0x000fe40000011603 */
[----:B0-----:R-:W-:Y:S02]  /*0ff0*/  @!P1 LEA R9, R9, R8, 0x18 ;  /* 0x0000000809099211 */ /* 0x001fe400078ec0ff */
[----:B------:R-:W0:Y:S01]  /*1000*/  SHFL.DOWN P0, R5, R4, 0x4, R7 ;  /* 0x0880000004057989 */ /* 0x000e220000000007 */
[----:B------:R-:W-:-:S04]  /*1010*/  @!P1 LOP3.LUT R2, R2, 0x7c, RZ, 0xc0, !PT ;  /* 0x0000007c02029812 */ /* 0x000fc800078ec0ff */
        /* <DEDUP_REMOVED lines=85> */
.L_x_57:
[----:B------:R-:W-:Y:S01]  /*1570*/  I2FP.F32.S32 R4, UR9 ;  /* 0x0000000900047c45 */ /* 0x000fe20008201400 */
[----:B------:R-:W0:Y:S03]  /*1580*/  LDCU UR5, c[0x0][0x3a0] ;  /* 0x00007400ff0577ac */ /* 0x000e260008000800 */
[----:B------:R-:W0:Y:S02]  /*1590*/  MUFU.RCP R5, R4 ;  /* 0x0000000400057308 */ /* 0x000e240000001000 */
[----:B0-----:R-:W-:-:S06]  /*15a0*/  FFMA.FTZ R20, R5, R20, UR5 ;  /* 0x0000000505147e23 */ /* 0x001fcc0008010014 */
[----:B------:R-:W0:Y:S02]  /*15b0*/  MUFU.RSQ R5, R20 ;  /* 0x0000001400057308 */ /* 0x000e240000001400 */
[----:B0-----:R2:W-:Y:S02]  /*15c0*/  STS [R2], R5 ;  /* 0x0000000502007388 */ /* 0x0015e40000000800 */
.L_x_56:
[----:B------:R-:W-:Y:S05]  /*15d0*/  BSYNC.RECONVERGENT B0 ;  /* 0x0000000000007941 */ /* 0x000fea0003800200 */
.L_x_54:
[----:B------:R-:W-:Y:S01]  /*15e0*/  BAR.SYNC.DEFER_BLOCKING 0x0 ;  /* 0x0000000000007b1d */ /* 0x000fe20000010000 */
[----:B------:R-:W-:-:S13]  /*15f0*/  ISETP.GE.AND P0, PT, R3, UR6, PT ;  /* 0x0000000603007c0c */ /* 0x000fda000bf06270 */
[----:B------:R-:W-:Y:S05]  /*1600*/  @P0 EXIT ;  /* 0x000000000000094d */ /* 0x000fea0003800000 */
[----:B------:R-:W3:Y:S01]  /*1610*/  I2F.U32.RP R8, R0 ;  /* 0x0000000000087306 */ /* 0x000ee20000209000 */
[----:B--2---:R-:W-:Y:S01]  /*1620*/  IADD3 R2, PT, PT, R3, R0, RZ ;  /* 0x0000000003027210 */ /* 0x004fe20007ffe0ff */
[----:B------:R-:W2:Y:S01]  /*1630*/  S2UR UR9, SR_CgaCtaId ;  /* 0x00000000000979c3 */ /* 0x000ea20000008800 */
[----:B------:R-:W-:Y:S01]  /*1640*/  ISETP.NE.U32.AND P2, PT, R0, RZ, PT ;  /* 0x000000ff0000720c */ /* 0x000fe20003f45070 */
[----:B------:R-:W-:Y:S01]  /*1650*/  UMOV UR5, 0x400 ;  /* 0x0000040000057882 */ /* 0x000fe20000000000 */
[C---:B------:R-:W-:Y:S01]  /*1660*/  ISETP.GE.U32.AND P0, PT, R2.reuse, UR6, PT ;  /* 0x0000000602007c0c */ /* 0x040fe2000bf06070 */
[----:B------:R-:W-:Y:S01]  /*1670*/  BSSY.RECONVERGENT B0, `(.L_x_58) ;  /* 0x0000047000007945 */ /* 0x000fe20003800200 */
[----:B------:R-:W-:Y:S02]  /*1680*/  VIMNMX.U32 R7, PT, PT, R2, UR6, !PT ;  /* 0x0000000602077c48 */ /* 0x000fe4000ffe0000 */
[----:B-1----:R-:W-:Y:S01]  /*1690*/  SEL R6, RZ, 0x1, P0 ;  /* 0x00000001ff067807 */ /* 0x002fe20000000000 */
[----:B------:R-:W1:Y:S03]  /*16a0*/  S2UR UR8, SR_CTAID.X ;  /* 0x00000000000879c3 */ /* 0x000e660000002500 */
[----:B------:R-:W-:Y:S01]  /*16b0*/  IADD3 R7, PT, PT, R7, -R2, -R6 ;  /* 0x8000000207077210 */ /* 0x000fe20007ffe806 */
[----:B---3--:R-:W3:Y:S01]  /*16c0*/  MUFU.RCP R8, R8 ;  /* 0x0000000800087308 */ /* 0x008ee20000001000 */
[----:B--2---:R-:W-:Y:S01]  /*16d0*/  ULEA UR9, UR9, UR5, 0x18 ;  /* 0x0000000509097291 */ /* 0x004fe2000f8ec0ff */
[----:B---3--:R-:W-:Y:S01]  /*16e0*/  IADD3 R4, PT, PT, R8, 0xffffffe, RZ ;  /* 0x0ffffffe08047810 */ /* 0x008fe20007ffe0ff */
[----:B-1----:R-:W-:-:S02]  /*16f0*/  UIMAD.WIDE.U32 UR4, UR4, UR8, URZ ;  /* 0x00000008040472a5 */ /* 0x002fc4000f8e00ff */
[----:B------:R-:W-:-:S03]  /*1700*/  UIMAD UR7, UR7, UR8, URZ ;  /* 0x00000008070772a4 */ /* 0x000fc6000f8e02ff */
[----:B------:R1:W0:Y:S01]  /*1710*/  F2I.FTZ.U32.TRUNC.NTZ R5, R4 ;  /* 0x0000000400057305 */ /* 0x000222000021f000 */
[----:B------:R-:W-:Y:S02]  /*1720*/  UIMAD UR8, UR6, UR8, URZ ;  /* 0x00000008060872a4 */ /* 0x000fe4000f8e02ff */
[----:B------:R-:W-:Y:S01]  /*1730*/  UIADD3 UR7, UPT, UPT, UR5, UR7, URZ ;  /* 0x0000000705077290 */ /* 0x000fe2000fffe0ff */
[----:B-1----:R-:W-:Y:S01]  /*1740*/  HFMA2 R4, -RZ, RZ, 0, 0 ;  /* 0x00000000ff047431 */ /* 0x002fe200000001ff */
[----:B0-----:R-:W-:-:S05]  /*1750*/  IADD3 R9, PT, PT, RZ, -R5, RZ ;  /* 0x80000005ff097210 */ /* 0x001fca0007ffe0ff */
[----:B------:R-:W-:-:S04]  /*1760*/  IMAD R9, R9, R0, RZ ;  /* 0x0000000009097224 */ /* 0x000fc800078e02ff */
[----:B------:R-:W-:-:S06]  /*1770*/  IMAD.HI.U32 R8, R5, R9, R4 ;  /* 0x0000000905087227 */ /* 0x000fcc00078e0004 */
[----:B------:R-:W-:-:S05]  /*1780*/  IMAD.HI.U32 R5, R8, R7, RZ ;  /* 0x0000000708057227 */ /* 0x000fca00078e00ff */
[----:B------:R-:W-:-:S05]  /*1790*/  IADD3 R4, PT, PT, -R5, RZ, RZ ;  /* 0x000000ff05047210 */ /* 0x000fca0007ffe1ff */
[----:B------:R-:W-:-:S05]  /*17a0*/  IMAD R7, R0, R4, R7 ;  /* 0x0000000400077224 */ /* 0x000fca00078e0207 */
[----:B------:R-:W-:-:S13]  /*17b0*/  ISETP.GE.U32.AND P0, PT, R7, R0, PT ;  /* 0x000000000700720c */ /* 0x000fda0003f06070 */
[-C--:B------:R-:W-:Y:S02]  /*17c0*/  @P0 IADD3 R7, PT, PT, R7, -R0.reuse, RZ ;  /* 0x8000000007070210 */ /* 0x080fe40007ffe0ff */
[----:B------:R-:W-:Y:S02]  /*17d0*/  @P0 IADD3 R5, PT, PT, R5, 0x1, RZ ;  /* 0x0000000105050810 */ /* 0x000fe40007ffe0ff */
[----:B------:R-:W-:-:S13]  /*17e0*/  ISETP.GE.U32.AND P1, PT, R7, R0, PT ;  /* 0x000000000700720c */ /* 0x000fda0003f26070 */
[----:B------:R-:W-:Y:S02]  /*17f0*/  @P1 IADD3 R5, PT, PT, R5, 0x1, RZ ;  /* 0x0000000105051810 */ /* 0x000fe40007ffe0ff */
[----:B------:R-:W-:-:S04]  /*1800*/  @!P2 LOP3.LUT R5, RZ, R0, RZ, 0x33, !PT ;  /* 0x00000000ff05a212 */ /* 0x000fc800078e33ff */
[----:B------:R-:W-:-:S04]  /*1810*/  IADD3 R5, PT, PT, R6, R5, RZ ;  /* 0x0000000506057210 */ /* 0x000fc80007ffe0ff */
[C---:B------:R-:W-:Y:S02]  /*1820*/  LOP3.LUT R4, R5.reuse, 0x1, RZ, 0xc0, !PT ;  /* 0x0000000105047812 */ /* 0x040fe400078ec0ff */
[----:B------:R-:W-:Y:S02]  /*1830*/  ISETP.NE.AND P1, PT, R5, RZ, PT ;  /* 0x000000ff0500720c */ /* 0x000fe40003f25270 */
[----:B------:R-:W-:Y:S01]  /*1840*/  ISETP.NE.U32.AND P0, PT, R4, 0x1, PT ;  /* 0x000000010400780c */ /* 0x000fe20003f05070 */
[----:B------:R-:W0:-:S12]  /*1850*/  LDS R5, [UR9] ;  /* 0x00000009ff057984 */ /* 0x000e180008000800 */
[----:B------:R-:W-:Y:S05]  /*1860*/  @!P0 BRA `(.L_x_59) ;  /* 0x00000000009c8947 */ /* 0x000fea0003800000 */
[----:B------:R-:W1:Y:S01]  /*1870*/  LDC.64 R6, c[0x0][0x390] ;  /* 0x0000e400ff067b82 */ /* 0x000e620000000a00 */
[----:B------:R-:W-:Y:S01]  /*1880*/  IADD3 R9, PT, PT, R3, UR8, RZ ;  /* 0x0000000803097c10 */ /* 0x000fe2000fffe0ff */
[----:B------:R-:W2:Y:S06]  /*1890*/  LDCU.64 UR12, c[0x0][0x380] ;  /* 0x00007000ff0c77ac */ /* 0x000eac0008000a00 */
[----:B------:R-:W3:Y:S01]  /*18a0*/  LDC.64 R16, c[0x0][0x398] ;  /* 0x0000e600ff107b82 */ /* 0x000ee20000000a00 */
[----:B-1----:R-:W-:-:S05]  /*18b0*/  IMAD.WIDE R6, R9, 0x20, R6 ;  /* 0x0000002009067825 */ /* 0x002fca00078e0206 */
[----:B------:R-:W0:Y:S01]  /*18c0*/  LDG.E.128 R8, desc[UR10][R6.64] ;  /* 0x0000000a06087981 */ /* 0x000e22000c1e1d00 */
[----:B---3--:R-:W-:-:S03]  /*18d0*/  IMAD.WIDE.U32 R16, R3, 0x20, R16 ;  /* 0x0000002003107825 */ /* 0x008fc600078e0010 */
[----:B------:R2:W3:Y:S04]  /*18e0*/  LDG.E.128 R12, desc[UR10][R6.64+0x10] ;  /* 0x0000100a060c7981 */ /* 0x0004e8000c1e1d00 */
[----:B------:R-:W4:Y:S04]  /*18f0*/  LDG.E.CONSTANT R24, desc[UR10][R16.64] ;  /* 0x0000000a10187981 */ /* 0x000f28000c1e9900 */
[----:B------:R-:W5:Y:S04]  /*1900*/  LDG.E.CONSTANT R23, desc[UR10][R16.64+0x4] ;  /* 0x0000040a10177981 */ /* 0x000f68000c1e9900 */
[----:B------:R-:W5:Y:S04]  /*1910*/  LDG.E.CONSTANT R22, desc[UR10][R16.64+0x8] ;  /* 0x0000080a10167981 */ /* 0x000f68000c1e9900 */
[----:B------:R-:W5:Y:S04]  /*1920*/  LDG.E.CONSTANT R21, desc[UR10][R16.64+0xc] ;  /* 0x00000c0a10157981 */ /* 0x000f68000c1e9900 */
[----:B------:R-:W5:Y:S04]  /*1930*/  LDG.E.CONSTANT R20, desc[UR10][R16.64+0x10] ;  /* 0x0000100a10147981 */ /* 0x000f68000c1e9900 */
[----:B------:R-:W5:Y:S04]  /*1940*/  LDG.E.CONSTANT R18, desc[UR10][R16.64+0x14] ;  /* 0x0000140a10127981 */ /* 0x000f68000c1e9900 */
[----:B------:R-:W5:Y:S04]  /*1950*/  LDG.E.CONSTANT R4, desc[UR10][R16.64+0x18] ;  /* 0x0000180a10047981 */ /* 0x000f68000c1e9900 */
[----:B------:R1:W5:Y:S01]  /*1960*/  LDG.E.CONSTANT R19, desc[UR10][R16.64+0x1c] ;  /* 0x00001c0a10137981 */ /* 0x000362000c1e9900 */
[----:B------:R-:W-:-:S04]  /*1970*/  IADD3 R3, P0, PT, R3, UR4, RZ ;  /* 0x0000000403037c10 */ /* 0x000fc8000ff1e0ff */
[----:B------:R-:W-:Y:S02]  /*1980*/  IADD3.X R26, PT, PT, RZ, UR7, RZ, P0, !PT ;  /* 0x00000007ff1a7c10 */ /* 0x000fe400087fe4ff */
[----:B--2---:R-:W-:-:S04]  /*1990*/  LEA R6, P0, R3, UR12, 0x5 ;  /* 0x0000000c03067c11 */ /* 0x004fc8000f8028ff */
[----:B------:R-:W-:Y:S01]  /*19a0*/  LEA.HI.X R7, R3, UR13, R26, 0x5, P0 ;  /* 0x0000000d03077c11 */ /* 0x000fe200080f2c1a */
[C---:B0-----:R-:W-:Y:S01]  /*19b0*/  FMUL.FTZ R3, R5.reuse, R8 ;  /* 0x0000000805037220 */ /* 0x041fe20000410000 */
[C---:B------:R-:W-:Y:S01]  /*19c0*/  FMUL.FTZ R26, R5.reuse, R9 ;  /* 0x00000009051a7220 */ /* 0x040fe20000410000 */
[C---:B------:R-:W-:Y:S01]  /*19d0*/  FMUL.FTZ R25, R5.reuse, R10 ;  /* 0x0000000a05197220 */ /* 0x040fe20000410000 */
[C---:B------:R-:W-:Y:S01]  /*19e0*/  FMUL.FTZ R28, R5.reuse, R11 ;  /* 0x0000000b051c7220 */ /* 0x040fe20000410000 */
[C---:B---3--:R-:W-:Y:S01]  /*19f0*/  FMUL.FTZ R27, R5.reuse, R12 ;  /* 0x0000000c051b7220 */ /* 0x048fe20000410000 */
[C---:B------:R-:W-:Y:S01]  /*1a00*/  FMUL.FTZ R13, R5.reuse, R13 ;  /* 0x0000000d050d7220 */ /* 0x040fe20000410000 */
[C---:B-1----:R-:W-:Y:S01]  /*1a10*/  FMUL.FTZ R17, R5.reuse, R14 ;  /* 0x0000000e05117220 */ /* 0x042fe20000410000 */
[----:B------:R-:W-:Y:S01]  /*1a20*/  FMUL.FTZ R16, R5, R15 ;  /* 0x0000000f05107220 */ /* 0x000fe20000410000 */
[----:B----4-:R-:W-:Y:S01]  /*1a30*/  FMUL.FTZ R8, R3, R24 ;  /* 0x0000001803087220 */ /* 0x010fe20000410000 */
[----:B------:R-:W-:Y:S01]  /*1a40*/  MOV R3, R2 ;  /* 0x0000000200037202 */ /* 0x000fe20000000f00 */
[----:B-----5:R-:W-:Y:S01]  /*1a50*/  FMUL.FTZ R9, R26, R23 ;  /* 0x000000171a097220 */ /* 0x020fe20000410000 */
[----:B------:R-:W-:Y:S01]  /*1a60*/  FMUL.FTZ R10, R25, R22 ;  /* 0x00000016190a7220 */ /* 0x000fe20000410000 */
[----:B------:R-:W-:Y:S01]  /*1a70*/  FMUL.FTZ R11, R28, R21 ;  /* 0x000000151c0b7220 */ /* 0x000fe20000410000 */
[----:B------:R-:W-:-:S04]  /*1a80*/  FMUL.FTZ R12, R27, R20 ;  /* 0x000000141b0c7220 */ /* 0x000fc80000410000 */
[----:B------:R1:W-:Y:S01]  /*1a90*/  STG.E.128 desc[UR10][R6.64], R8 ;  /* 0x0000000806007986 */ /* 0x0003e2000c101d0a */
[----:B------:R-:W-:Y:S01]  /*1aa0*/  FMUL.FTZ R13, R13, R18 ;  /* 0x000000120d0d7220 */ /* 0x000fe20000410000 */
[----:B------:R-:W-:Y:S01]  /*1ab0*/  FMUL.FTZ R14, R17, R4 ;  /* 0x00000004110e7220 */ /* 0x000fe20000410000 */
[----:B------:R-:W-:-:S05]  /*1ac0*/  FMUL.FTZ R15, R16, R19 ;  /* 0x00000013100f7220 */ /* 0x000fca0000410000 */
[----:B------:R1:W-:Y:S02]  /*1ad0*/  STG.E.128 desc[UR10][R6.64+0x10], R12 ;  /* 0x0000100c06007986 */ /* 0x0003e4000c101d0a */
.L_x_59:
[----:B------:R-:W-:Y:S05]  /*1ae0*/  BSYNC.RECONVERGENT B0 ;  /* 0x0000000000007941 */ /* 0x000fea0003800200 */
.L_x_58:
[----:B------:R-:W-:Y:S05]  /*1af0*/  @!P1 EXIT ;  /* 0x000000000000994d */ /* 0x000fea0003800000 */
[C---:B------:R-:W-:Y:S01]  /*1b00*/  IADD3 R4, PT, PT, R3.reuse, R0, RZ ;  /* 0x0000000003047210 */ /* 0x040fe20007ffe0ff */
[----:B------:R-:W2:Y:S01]  /*1b10*/  LDCU.64 UR12, c[0x0][0x380] ;  /* 0x00007000ff0c77ac */ /* 0x000ea20008000a00 */
[----:B------:R-:W-:-:S07]  /*1b20*/  IADD3 R2, PT, PT, R3, UR8, RZ ;  /* 0x0000000803027c10 */ /* 0x000fce000fffe0ff */
.L_x_60:
[----:B-1-3--:R-:W1:Y:S08]  /*1b30*/  LDC.64 R6, c[0x0][0x390] ;  /* 0x0000e400ff067b82 */ /* 0x00ae700000000a00 */
[----:B------:R-:W3:Y:S01]  /*1b40*/  LDC.64 R24, c[0x0][0x398] ;  /* 0x0000e600ff187b82 */ /* 0x000ee20000000a00 */
[----:B-1----:R-:W-:-:S05]  /*1b50*/  IMAD.WIDE R6, R2, 0x20, R6 ;  /* 0x0000002002067825 */ /* 0x002fca00078e0206 */
[----:B------:R-:W0:Y:S01]  /*1b60*/  LDG.E.128 R12, desc[UR10][R6.64] ;  /* 0x0000000a060c7981 */ /* 0x000e22000c1e1d00 */
[----:B---3--:R-:W-:-:S03]  /*1b70*/  IMAD.WIDE.U32 R26, R3, 0x20, R24 ;  /* 0x00000020031a7825 */ /* 0x008fc600078e0018 */
[----:B------:R1:W3:Y:S04]  /*1b80*/  LDG.E.128 R8, desc[UR10][R6.64+0x10] ;  /* 0x0000100a06087981 */ /* 0x0002e8000c1e1d00 */
[----:B------:R-:W4:Y:S04]  /*1b90*/  LDG.E.CONSTANT R23, desc[UR10][R26.64] ;  /* 0x0000000a1a177981 */ /* 0x000f28000c1e9900 */
[----:B------:R-:W5:Y:S04]  /*1ba0*/  LDG.E.CONSTANT R17, desc[UR10][R26.64+0x4] ;  /* 0x0000040a1a117981 */ /* 0x000f68000c1e9900 */
[----:B------:R-:W2:Y:S04]  /*1bb0*/  LDG.E.CONSTANT R16, desc[UR10][R26.64+0x8] ;  /* 0x0000080a1a107981 */ /* 0x000ea8000c1e9900 */
[----:B------:R-:W2:Y:S04]  /*1bc0*/  LDG.E.CONSTANT R22, desc[UR10][R26.64+0xc] ;  /* 0x00000c0a1a167981 */ /* 0x000ea8000c1e9900 */
[----:B------:R-:W2:Y:S04]  /*1bd0*/  LDG.E.CONSTANT R21, desc[UR10][R26.64+0x10] ;  /* 0x0000100a1a157981 */ /* 0x000ea8000c1e9900 */
[----:B------:R-:W2:Y:S04]  /*1be0*/  LDG.E.CONSTANT R20, desc[UR10][R26.64+0x14] ;  /* 0x0000140a1a147981 */ /* 0x000ea8000c1e9900 */
[----:B------:R-:W2:Y:S04]  /*1bf0*/  LDG.E.CONSTANT R19, desc[UR10][R26.64+0x18] ;  /* 0x0000180a1a137981 */ /* 0x000ea8000c1e9900 */
[----:B------:R-:W2:Y:S01]  /*1c00*/  LDG.E.CONSTANT R18, desc[UR10][R26.64+0x1c] ;  /* 0x00001c0a1a127981 */ /* 0x000ea2000c1e9900 */
[----:B-1----:R-:W-:-:S04]  /*1c10*/  LEA R6, P1, R0, R6, 0x5 ;  /* 0x0000000600067211 */ /* 0x002fc800078228ff */
[----:B------:R-:W-:Y:S01]  /*1c20*/  IADD3.X R7, PT, PT, RZ, R7, RZ, P1, !PT ;  /* 0x00000007ff077210 */ /* 0x000fe20000ffe4ff */
[----:B------:R-:W-:-:S04]  /*1c30*/  IMAD.WIDE.U32 R24, R4, 0x20, R24 ;  /* 0x0000002004187825 */ /* 0x000fc800078e0018 */
[C---:B0-----:R-:W-:Y:S01]  /*1c40*/  FMUL.FTZ R12, R5.reuse, R12 ;  /* 0x0000000c050c7220 */ /* 0x041fe20000410000 */
[C---:B------:R-:W-:Y:S01]  /*1c50*/  FMUL.FTZ R28, R5.reuse, R13 ;  /* 0x0000000d051c7220 */ /* 0x040fe20000410000 */
[----:B------:R-:W-:Y:S02]  /*1c60*/  FMUL.FTZ R29, R5, R14 ;  /* 0x0000000e051d7220 */ /* 0x000fe40000410000 */
[----:B----4-:R-:W-:Y:S01]  /*1c70*/  FMUL.FTZ R12, R12, R23 ;  /* 0x000000170c0c7220 */ /* 0x010fe20000410000 */
[----:B------:R-:W-:Y:S01]  /*1c80*/  IADD3 R23, P0, PT, R3, UR4, RZ ;  /* 0x0000000403177c10 */ /* 0x000fe2000ff1e0ff */
[C---:B------:R-:W-:Y:S01]  /*1c90*/  FMUL.FTZ R15, R5.reuse, R15 ;  /* 0x0000000f050f7220 */ /* 0x040fe20000410000 */
[----:B-----5:R-:W-:Y:S02]  /*1ca0*/  FMUL.FTZ R13, R28, R17 ;  /* 0x000000111c0d7220 */ /* 0x020fe40000410000 */
[----:B------:R-:W-:Y:S01]  /*1cb0*/  IADD3.X R28, PT, PT, RZ, UR7, RZ, P0, !PT ;  /* 0x00000007ff1c7c10 */ /* 0x000fe200087fe4ff */
[C---:B---3--:R-:W-:Y:S01]  /*1cc0*/  FMUL.FTZ R8, R5.reuse, R8 ;  /* 0x0000000805087220 */ /* 0x048fe20000410000 */
[----:B------:R-:W-:Y:S01]  /*1cd0*/  FMUL.FTZ R9, R5, R9 ;  /* 0x0000000905097220 */ /* 0x000fe20000410000 */
[----:B--2---:R-:W-:Y:S01]  /*1ce0*/  FMUL.FTZ R14, R29, R16 ;  /* 0x000000101d0e7220 */ /* 0x004fe20000410000 */
[----:B------:R-:W-:Y:S01]  /*1cf0*/  LEA R16, P0, R23, UR12, 0x5 ;  /* 0x0000000c17107c11 */ /* 0x000fe2000f8028ff */
[C---:B------:R-:W-:Y:S01]  /*1d00*/  FMUL.FTZ R10, R5.reuse, R10 ;  /* 0x0000000a050a7220 */ /* 0x040fe20000410000 */
[----:B------:R-:W-:Y:S01]  /*1d10*/  FMUL.FTZ R11, R5, R11 ;  /* 0x0000000b050b7220 */ /* 0x000fe20000410000 */
[----:B------:R-:W-:Y:S01]  /*1d20*/  FMUL.FTZ R15, R15, R22 ;  /* 0x000000160f0f7220 */ /* 0x000fe20000410000 */
[----:B------:R-:W-:Y:S01]  /*1d30*/  LEA.HI.X R17, R23, UR13, R28, 0x5, P0 ;  /* 0x0000000d17117c11 */ /* 0x000fe200080f2c1c */
[----:B------:R-:W2:Y:S01]  /*1d40*/  LDG.E.CONSTANT R22, desc[UR10][R24.64+0x4] ;  /* 0x0000040a18167981 */ /* 0x000ea2000c1e9900 */
[----:B------:R-:W-:Y:S01]  /*1d50*/  FMUL.FTZ R8, R8, R21 ;  /* 0x0000001508087220 */ /* 0x000fe20000410000 */
[----:B------:R-:W-:Y:S01]  /*1d60*/  FMUL.FTZ R9, R9, R20 ;  /* 0x0000001409097220 */ /* 0x000fe20000410000 */
[----:B------:R-:W-:Y:S01]  /*1d70*/  FMUL.FTZ R10, R10, R19 ;  /* 0x000000130a0a7220 */ /* 0x000fe20000410000 */
[----:B------:R-:W-:Y:S01]  /*1d80*/  FMUL.FTZ R11, R11, R18 ;  /* 0x000000120b0b7220 */ /* 0x000fe20000410000 */
[----:B------:R0:W-:Y:S04]  /*1d90*/  STG.E.128 desc[UR10][R16.64], R12 ;  /* 0x0000000c10007986 */ /* 0x0001e8000c101d0a */
[----:B------:R1:W-:Y:S04]  /*1da0*/  STG.E.128 desc[UR10][R16.64+0x10], R8 ;  /* 0x0000100810007986 */ /* 0x0003e8000c101d0a */
[----:B------:R-:W3:Y:S04]  /*1db0*/  LDG.E.CONSTANT R23, desc[UR10][R24.64] ;  /* 0x0000000a18177981 */ /* 0x000ee8000c1e9900 */
[----:B------:R-:W4:Y:S04]  /*1dc0*/  LDG.E.CONSTANT R21, desc[UR10][R24.64+0x8] ;  /* 0x0000080a18157981 */ /* 0x000f28000c1e9900 */
[----:B------:R-:W5:Y:S04]  /*1dd0*/  LDG.E.CONSTANT R20, desc[UR10][R24.64+0xc] ;  /* 0x00000c0a18147981 */ /* 0x000f68000c1e9900 */
[----:B0-----:R-:W2:Y:S04]  /*1de0*/  LDG.E.128 R12, desc[UR10][R6.64+0x10] ;  /* 0x0000100a060c7981 */ /* 0x001ea8000c1e1d00 */
[----:B-1----:R0:W3:Y:S04]  /*1df0*/  LDG.E.128 R8, desc[UR10][R6.64] ;  /* 0x0000000a06087981 */ /* 0x0020e8000c1e1d00 */
[----:B------:R-:W5:Y:S04]  /*1e00*/  LDG.E.CONSTANT R19, desc[UR10][R24.64+0x10] ;  /* 0x0000100a18137981 */ /* 0x000f68000c1e9900 */
[----:B------:R-:W5:Y:S04]  /*1e10*/  LDG.E.CONSTANT R18, desc[UR10][R24.64+0x14] ;  /* 0x0000140a18127981 */ /* 0x000f68000c1e9900 */
[----:B------:R-:W5:Y:S04]  /*1e20*/  LDG.E.CONSTANT R17, desc[UR10][R24.64+0x18] ;  /* 0x0000180a18117981 */ /* 0x000f68000c1e9900 */
[----:B------:R-:W5:Y:S01]  /*1e30*/  LDG.E.CONSTANT R16, desc[UR10][R24.64+0x1c] ;  /* 0x00001c0a18107981 */ /* 0x000f62000c1e9900 */
[----:B------:R-:W-:-:S04]  /*1e40*/  IADD3 R26, P0, PT, R4, UR4, RZ ;  /* 0x00000004041a7c10 */ /* 0x000fc8000ff1e0ff */
[----:B------:R-:W-:Y:S02]  /*1e50*/  IADD3.X R27, PT, PT, RZ, UR7, RZ, P0, !PT ;  /* 0x00000007ff1b7c10 */ /* 0x000fe400087fe4ff */
[----:B0-----:R-:W-:-:S04]  /*1e60*/  LEA R6, P0, R26, UR12, 0x5 ;  /* 0x0000000c1a067c11 */ /* 0x001fc8000f8028ff */
[----:B------:R-:W-:Y:S02]  /*1e70*/  LEA.HI.X R7, R26, UR13, R27, 0x5, P0 ;  /* 0x0000000d1a077c11 */ /* 0x000fe400080f2c1b */
[----:B------:R-:W-:-:S04]  /*1e80*/  IADD3 R3, PT, PT, R0, R3, R0 ;  /* 0x0000000300037210 */ /* 0x000fc80007ffe000 */
[----:B------:R-:W-:Y:S02]  /*1e90*/  ISETP.GE.AND P0, PT, R3, UR6, PT ;  /* 0x0000000603007c0c */ /* 0x000fe4000bf06270 */
[C---:B------:R-:W-:Y:S02]  /*1ea0*/  LEA R2, R0.reuse, R2, 0x1 ;  /* 0x0000000200027211 */ /* 0x040fe400078e08ff */
[----:B------:R-:W-:Y:S01]  /*1eb0*/  LEA R4, R0, R4, 0x1 ;  /* 0x0000000400047211 */ /* 0x000fe200078e08ff */
[C---:B--2---:R-:W-:Y:S01]  /*1ec0*/  FMUL.FTZ R12, R5.reuse, R12 ;  /* 0x0000000c050c7220 */ /* 0x044fe20000410000 */
[C---:B------:R-:W-:Y:S01]  /*1ed0*/  FMUL.FTZ R13, R5.reuse, R13 ;  /* 0x0000000d050d7220 */ /* 0x040fe20000410000 */
[C---:B------:R-:W-:Y:S01]  /*1ee0*/  FMUL.FTZ R14, R5.reuse, R14 ;  /* 0x0000000e050e7220 */ /* 0x040fe20000410000 */
[C---:B------:R-:W-:Y:S01]  /*1ef0*/  FMUL.FTZ R15, R5.reuse, R15 ;  /* 0x0000000f050f7220 */ /* 0x040fe20000410000 */
[C---:B---3--:R-:W-:Y:S01]  /*1f00*/  FMUL.FTZ R8, R5.reuse, R8 ;  /* 0x0000000805087220 */ /* 0x048fe20000410000 */
[C---:B------:R-:W-:Y:S01]  /*1f10*/  FMUL.FTZ R9, R5.reuse, R9 ;  /* 0x0000000905097220 */ /* 0x040fe20000410000 */
[C---:B------:R-:W-:Y:S01]  /*1f20*/  FMUL.FTZ R10, R5.reuse, R10 ;  /* 0x0000000a050a7220 */ /* 0x040fe20000410000 */
[----:B------:R-:W-:Y:S01]  /*1f30*/  FMUL.FTZ R11, R5, R11 ;  /* 0x0000000b050b7220 */ /* 0x000fe20000410000 */
[----:B------:R-:W-:Y:S01]  /*1f40*/  FMUL.FTZ R8, R8, R23 ;  /* 0x0000001708087220 */ /* 0x000fe20000410000 */
[----:B------:R-:W-:Y:S01]  /*1f50*/  FMUL.FTZ R9, R9, R22 ;  /* 0x0000001609097220 */ /* 0x000fe20000410000 */
[----:B----4-:R-:W-:Y:S01]  /*1f60*/  FMUL.FTZ R10, R10, R21 ;  /* 0x000000150a0a7220 */ /* 0x010fe20000410000 */
[----:B-----5:R-:W-:Y:S01]  /*1f70*/  FMUL.FTZ R11, R11, R20 ;  /* 0x000000140b0b7220 */ /* 0x020fe20000410000 */
[----:B------:R-:W-:Y:S01]  /*1f80*/  FMUL.FTZ R12, R12, R19 ;  /* 0x000000130c0c7220 */ /* 0x000fe20000410000 */
[----:B------:R-:W-:Y:S01]  /*1f90*/  FMUL.FTZ R13, R13, R18 ;  /* 0x000000120d0d7220 */ /* 0x000fe20000410000 */
[----:B------:R-:W-:Y:S01]  /*1fa0*/  FMUL.FTZ R14, R14, R17 ;  /* 0x000000110e0e7220 */ /* 0x000fe20000410000 */
[----:B------:R-:W-:Y:S01]  /*1fb0*/  FMUL.FTZ R15, R15, R16 ;  /* 0x000000100f0f7220 */ /* 0x000fe20000410000 */
[----:B------:R3:W-:Y:S04]  /*1fc0*/  STG.E.128 desc[UR10][R6.64], R8 ;  /* 0x0000000806007986 */ /* 0x0007e8000c101d0a */
[----:B------:R3:W-:Y:S01]  /*1fd0*/  STG.E.128 desc[UR10][R6.64+0x10], R12 ;  /* 0x0000100c06007986 */ /* 0x0007e2000c101d0a */
[----:B------:R-:W-:Y:S05]  /*1fe0*/  @!P0 BRA `(.L_x_60) ;  /* 0xfffffff800d08947 */ /* 0x000fea000383ffff */
[----:B------:R-:W-:Y:S05]  /*1ff0*/  EXIT ;  /* 0x000000000000794d */ /* 0x000fea0003800000 */
.L_x_61:
        /* <DEDUP_REMOVED lines=16> */
.L_x_1384:


//--------------------- .text._ZN4vllm15rms_norm_kernelIN3c108BFloat16ELi1ELi4EEEvPT_PKS3_lllllS6_fii --------------------------
	.section	.text._ZN4vllm15rms_norm_kernelIN3c108BFloat16ELi1ELi4EEEvPT_PKS3_lllllS6_fii,"ax",@progbits
	.align	128
        .global         _ZN4vllm15rms_norm_kernelIN3c108BFloat16ELi1ELi4EEEvPT_PKS3_lllllS6_fii
        .type           _ZN4vllm15rms_norm_kernelIN3c108BFloat16ELi1ELi4EEEvPT_PKS3_lllllS6_fii,@function
        .size           _ZN4vllm15rms_norm_kernelIN3c108BFloat16ELi1ELi4EEEvPT_PKS3_lllllS6_fii,(.L_x_1349 - _ZN4vllm15rms_norm_kernelIN3c108BFloat16ELi1ELi4EEEvPT_PKS3_lllllS6_fii)
        .other          _ZN4vllm15rms_norm_kernelIN3c108BFloat16ELi1ELi4EEEvPT_PKS3_lllllS6_fii,@"STO_CUDA_ENTRY STV_DEFAULT"
_ZN4vllm15rms_norm_kernelIN3c108BFloat16ELi1ELi4EEEvPT_PKS3_lllllS6_fii:
.text._ZN4vllm15rms_norm_kernelIN3c108BFloat16ELi1ELi4EEEvPT_PKS3_lllllS6_fii:
[----:B------:R-:W-:Y:S08]  /*0000*/  LDC R1, c[0x0][0x37c] ;  /* 0x0000df00ff017b82 */ /* 0x000ff00000000800 */
[----:B------:R-:W0:Y:S01]  /*0010*/  LDC.64 R2, c[0x0][0x3a8] ;  /* 0x0000ea00ff027b82 */ /* 0x000e220000000a00 */
[----:B------:R-:W0:Y:S07]  /*0020*/  LDCU.64 UR4, c[0x0][0x3b0] ;  /* 0x00007600ff0477ac */ /* 0x000e2e0008000a00 */
[----:B------:R-:W1:Y:S01]  /*0030*/  S2UR UR6, SR_CTAID.X ;  /* 0x00000000000679c3 */ /* 0x000e620000002500 */
[----:B0-----:R-:W-:-:S02]  /*0040*/  IMAD R0, R2, UR5, RZ ;  /* 0x0000000502007c24 */ /* 0x001fc4000f8e02ff */
[----:B------:R-:W-:-:S04]  /*0050*/  IMAD.WIDE.U32 R4, R2, UR4, RZ ;  /* 0x0000000402047c25 */ /* 0x000fc8000f8e00ff */
[----:B------:R-:W-:-:S05]  /*0060*/  IMAD R3, R3, UR4, R0 ;  /* 0x0000000403037c24 */ /* 0x000fca000f8e0200 */
[----:B------:R-:W-:-:S04]  /*0070*/  IADD3 R10, PT, PT, R5, R3, RZ ;  /* 0x00000003050a7210 */ /* 0x000fc80007ffe0ff */
[----:B------:R-:W-:-:S13]  /*0080*/  ISETP.NE.U32.AND P0, PT, R10, RZ, PT ;  /* 0x000000ff0a00720c */ /* 0x000fda0003f05070 */
[----:B-1----:R-:W-:Y:S05]  /*0090*/  @P0 BRA `(.L_x_62) ;  /* 0x0000000000600947 */ /* 0x002fea0003800000 */
[----:B------:R-:W0:Y:S01]  /*00a0*/  I2F.U32.RP R0, R4 ;  /* 0x0000000400007306 */ /* 0x000e220000209000 */
[----:B------:R-:W-:Y:S01]  /*00b0*/  ISETP.NE.U32.AND P2, PT, R4, RZ, PT ;  /* 0x000000ff0400720c */ /* 0x000fe20003f45070 */
[----:B------:R-:W-:-:S06]  /*00c0*/  IMAD.MOV.U32 R9, RZ, RZ, RZ ;  /* 0x000000ffff097224 */ /* 0x000fcc00078e00ff */
[----:B0-----:R-:W0:Y:S02]  /*00d0*/  MUFU.RCP R0, R0 ;  /* 0x0000000000007308 */ /* 0x001e240000001000 */
[----:B0-----:R-:W-:-:S06]  /*00e0*/  VIADD R2, R0, 0xffffffe ;  /* 0x0ffffffe00027836 */ /* 0x001fcc0000000000 */
[----:B------:R0:W1:Y:S02]  /*00f0*/  F2I.FTZ.U32.TRUNC.NTZ R3, R2 ;  /* 0x0000000200037305 */ /* 0x000064000021f000 */
[----:B0-----:R-:W-:Y:S01]  /*0100*/  IMAD.MOV.U32 R2, RZ, RZ, RZ ;  /* 0x000000ffff027224 */ /* 0x001fe200078e00ff */
[----:B-1----:R-:W-:-:S05]  /*0110*/  IADD3 R5, PT, PT, RZ, -R3, RZ ;  /* 0x80000003ff057210 */ /* 0x002fca0007ffe0ff */
[----:B------:R-:W-:-:S04]  /*0120*/  IMAD R5, R5, R4, RZ ;  /* 0x0000000405057224 */ /* 0x000fc800078e02ff */
[----:B------:R-:W-:-:S06]  /*0130*/  IMAD.HI.U32 R3, R3, R5, R2 ;  /* 0x0000000503037227 */ /* 0x000fcc00078e0002 */
[----:B------:R-:W-:-:S05]  /*0140*/  IMAD.HI.U32 R3, R3, UR6, RZ ;  /* 0x0000000603037c27 */ /* 0x000fca000f8e00ff */
[----:B------:R-:W-:-:S05]  /*0150*/  IADD3 R5, PT, PT, -R3, RZ, RZ ;  /* 0x000000ff03057210 */ /* 0x000fca0007ffe1ff */
[----:B------:R-:W-:-:S05]  /*0160*/  IMAD R5, R4, R5, UR6 ;  /* 0x0000000604057e24 */ /* 0x000fca000f8e0205 */
[----:B------:R-:W-:-:S13]  /*0170*/  ISETP.GE.U32.AND P0, PT, R5, R4, PT ;  /* 0x000000040500720c */ /* 0x000fda0003f06070 */
[----:B------:R-:W-:Y:S01]  /*0180*/  @P0 IMAD.IADD R5, R5, 0x1, -R4 ;  /* 0x0000000105050824 */ /* 0x000fe200078e0a04 */
[----:B------:R-:W-:-:S04]  /*0190*/  @P0 IADD3 R3, PT, PT, R3, 0x1, RZ ;  /* 0x0000000103030810 */ /* 0x000fc80007ffe0ff */
[----:B------:R-:W-:-:S13]  /*01a0*/  ISETP.GE.U32.AND P1, PT, R5, R4, PT ;  /* 0x000000040500720c */ /* 0x000fda0003f26070 */
[----:B------:R-:W-:Y:S01]  /*01b0*/  @P1 VIADD R3, R3, 0x1 ;  /* 0x0000000103031836 */ /* 0x000fe20000000000 */
[----:B------:R-:W-:-:S04]  /*01c0*/  @!P2 LOP3.LUT R3, RZ, R4, RZ, 0x33, !PT ;  /* 0x00000004ff03a212 */ /* 0x000fc800078e33ff */
[----:B------:R-:W-:-:S05]  /*01d0*/  IADD3 R5, PT, PT, -R3, RZ, RZ ;  /* 0x000000ff03057210 */ /* 0x000fca0007ffe1ff */
[----:B------:R-:W-:Y:S01]  /*01e0*/  IMAD R12, R4, R5, UR6 ;  /* 0x00000006040c7e24 */ /* 0x000fe2000f8e0205 */
[----:B------:R-:W-:Y:S01]  /*01f0*/  MOV R4, R3 ;  /* 0x0000000300047202 */ /* 0x000fe20000000f00 */
[----:B------:R-:W-:Y:S01]  /*0200*/  IMAD.MOV.U32 R5, RZ, RZ, RZ ;  /* 0x000000ffff057224 */ /* 0x000fe200078e00ff */
[----:B------:R-:W-:Y:S06]  /*0210*/  BRA `(.L_x_63) ;  /* 0x00000000003c7947 */ /* 0x000fec0003800000 */
.L_x_62:
[----:B------:R-:W-:Y:S01]  /*0220*/  MOV R12, UR6 ;  /* 0x00000006000c7c02 */ /* 0x000fe20008000f00 */
[----:B------:R-:W-:Y:S01]  /*0230*/  IMAD.MOV.U32 R9, RZ, RZ, RZ ;  /* 0x000000ffff097224 */ /* 0x000fe200078e00ff */
[----:B------:R-:W-:Y:S02]  /*0240*/  MOV R8, R4 ;  /* 0x0000000400087202 */ /* 0x000fe40000000f00 */
[----:B------:R-:W-:-:S07]  /*0250*/  MOV R0, 0x270 ;  /* 0x0000027000007802 */ /* 0x000fce0000000f00 */
[----:B------:R-:W-:Y:S05]  /*0260*/  CALL.REL.NOINC `($__internal_0_$__cuda_sm20_div_s64) ;  /* 0x0000001c00047944 */ /* 0x000fea0003c00000 */
[----:B------:R-:W-:Y:S01]  /*0270*/  IADD3 R7, P0, PT, RZ, -R2, RZ ;  /* 0x80000002ff077210 */ /* 0x000fe20007f1e0ff */
[----:B------:R-:W-:Y:S01]  /*0280*/  IMAD.MOV.U32 R13, RZ, RZ, RZ ;  /* 0x000000ffff0d7224 */ /* 0x000fe200078e00ff */
[----:B------:R-:W-:-:S03]  /*0290*/  MOV R12, UR6 ;  /* 0x00000006000c7c02 */ /* 0x000fc60008000f00 */
[----:B------:R-:W-:Y:S02]  /*02a0*/  IMAD.X R5, RZ, RZ, ~R3, P0 ;  /* 0x000000ffff057224 */ /* 0x000fe400000e0e03 */
[----:B------:R-:W-:-:S04]  /*02b0*/  IMAD.WIDE.U32 R12, R4, R7, R12 ;  /* 0x00000007040c7225 */ /* 0x000fc800078e000c */
[----:B------:R-:W-:Y:S02]  /*02c0*/  IMAD R5, R5, R4, RZ ;  /* 0x0000000405057224 */ /* 0x000fe400078e02ff */
[----:B------:R-:W-:Y:S02]  /*02d0*/  IMAD.MOV.U32 R4, RZ, RZ, R2 ;  /* 0x000000ffff047224 */ /* 0x000fe400078e0002 */
[----:B------:R-:W-:-:S05]  /*02e0*/  IMAD R5, R10, R7, R5 ;  /* 0x000000070a057224 */ /* 0x000fca00078e0205 */
[----:B------:R-:W-:Y:S02]  /*02f0*/  IADD3 R9, PT, PT, R13, R5, RZ ;  /* 0x000000050d097210 */ /* 0x000fe40007ffe0ff */
[----:B------:R-:W-:-:S07]  /*0300*/  MOV R5, R3 ;  /* 0x0000000300057202 */ /* 0x000fce0000000f00 */
.L_x_63:
[----:B------:R-:W0:Y:S02]  /*0310*/  LDCU UR4, c[0x0][0x3ac] ;  /* 0x00007580ff0477ac */ /* 0x000e240008000800 */
[----:B0-----:R-:W-:-:S04]  /*0320*/  LOP3.LUT R0, R9, UR4, RZ, 0xfc, !PT ;  /* 0x0000000409007c12 */ /* 0x001fc8000f8efcff */
[----:B------:R-:W-:-:S13]  /*0330*/  ISETP.NE.U32.AND P0, PT, R0, RZ, PT ;  /* 0x000000ff0000720c */ /* 0x000fda0003f05070 */
[----:B------:R-:W-:Y:S05]  /*0340*/  @P0 BRA `(.L_x_64) ;  /* 0x0000000000600947 */ /* 0x000fea0003800000 */
[----:B------:R-:W0:Y:S02]  /*0350*/  LDCU UR4, c[0x0][0x3a8] ;  /* 0x00007500ff0477ac */ /* 0x000e240008000800 */
[----:B0-----:R-:W0:Y:S01]  /*0360*/  I2F.U32.RP R0, UR4 ;  /* 0x0000000400007d06 */ /* 0x001e220008209000 */
[----:B------:R-:W-:-:S07]  /*0370*/  ISETP.NE.U32.AND P2, PT, RZ, UR4, PT ;  /* 0x00000004ff007c0c */ /* 0x000fce000bf45070 */
[----:B0-----:R-:W0:Y:S02]  /*0380*/  MUFU.RCP R0, R0 ;  /* 0x0000000000007308 */ /* 0x001e240000001000 */
[----:B0-----:R-:W-:Y:S02]  /*0390*/  VIADD R2, R0, 0xffffffe ;  /* 0x0ffffffe00027836 */ /* 0x001fe40000000000 */
[----:B------:R-:W-:-:S04]  /*03a0*/  IMAD.MOV.U32 R0, RZ, RZ, RZ ;  /* 0x000000ffff007224 */ /* 0x000fc800078e00ff */
[----:B------:R0:W1:Y:S02]  /*03b0*/  F2I.FTZ.U32.TRUNC.NTZ R3, R2 ;  /* 0x0000000200037305 */ /* 0x000064000021f000 */
[----:B0-----:R-:W-:Y:S01]  /*03c0*/  IMAD.MOV.U32 R2, RZ, RZ, RZ ;  /* 0x000000ffff027224 */ /* 0x001fe200078e00ff */
[----:B-1----:R-:W-:-:S05]  /*03d0*/  IADD3 R7, PT, PT, RZ, -R3, RZ ;  /* 0x80000003ff077210 */ /* 0x002fca0007ffe0ff */
[----:B------:R-:W-:-:S04]  /*03e0*/  IMAD R7, R7, UR4, RZ ;  /* 0x0000000407077c24 */ /* 0x000fc8000f8e02ff */
[----:B------:R-:W-:-:S06]  /*03f0*/  IMAD.HI.U32 R3, R3, R7, R2 ;  /* 0x0000000703037227 */ /* 0x000fcc00078e0002 */
[----:B------:R-:W-:-:S05]  /*0400*/  IMAD.HI.U32 R2, R3, R12, RZ ;  /* 0x0000000c03027227 */ /* 0x000fca00078e00ff */
[----:B------:R-:W-:-:S05]  /*0410*/  IADD3 R3, PT, PT, -R2, RZ, RZ ;  /* 0x000000ff02037210 */ /* 0x000fca0007ffe1ff */
[----:B------:R-:W-:-:S05]  /*0420*/  IMAD R3, R3, UR4, R12 ;  /* 0x0000000403037c24 */ /* 0x000fca000f8e020c */
[----:B------:R-:W-:-:S13]  /*0430*/  ISETP.GE.U32.AND P0, PT, R3, UR4, PT ;  /* 0x0000000403007c0c */ /* 0x000fda000bf06070 */
[----:B------:R-:W-:Y:S01]  /*0440*/  @P0 VIADD R3, R3, -UR4 ;  /* 0x8000000403030c36 */ /* 0x000fe20008000000 */
[----:B------:R-:W-:-:S04]  /*0450*/  @P0 IADD3 R2, PT, PT, R2, 0x1, RZ ;  /* 0x0000000102020810 */ /* 0x000fc80007ffe0ff */
[----:B------:R-:W-:-:S13]  /*0460*/  ISETP.GE.U32.AND P1, PT, R3, UR4, PT ;  /* 0x0000000403007c0c */ /* 0x000fda000bf26070 */
[----:B------:R-:W-:Y:S01]  /*0470*/  @P1 VIADD R2, R2, 0x1 ;  /* 0x0000000102021836 */ /* 0x000fe20000000000 */
[----:B------:R-:W-:-:S04]  /*0480*/  @!P2 LOP3.LUT R2, RZ, UR4, RZ, 0x33, !PT ;  /* 0x00000004ff02ac12 */ /* 0x000fc8000f8e33ff */
[----:B------:R-:W-:-:S05]  /*0490*/  IADD3 R3, PT, PT, -R2, RZ, RZ ;  /* 0x000000ff02037210 */ /* 0x000fca0007ffe1ff */
[----:B------:R-:W-:Y:S02]  /*04a0*/  IMAD R12, R3, UR4, R12 ;  /* 0x00000004030c7c24 */ /* 0x000fe4000f8e020c */
[----:B------:R-:W-:Y:S01]  /*04b0*/  HFMA2 R3, -RZ, RZ, 0, 0 ;  /* 0x00000000ff037431 */ /* 0x000fe200000001ff */
[----:B------:R-:W-:Y:S06]  /*04c0*/  BRA `(.L_x_65) ;  /* 0x0000000000307947 */ /* 0x000fec0003800000 */
.L_x_64:
[----:B------:R-:W0:Y:S01]  /*04d0*/  LDC R8, c[0x0][0x3a8] ;  /* 0x0000ea00ff087b82 */ /* 0x000e220000000800 */
[----:B------:R-:W-:-:S07]  /*04e0*/  MOV R0, 0x510 ;  /* 0x0000051000007802 */ /* 0x000fce0000000f00 */
[----:B------:R-:W1:Y:S02]  /*04f0*/  LDC R10, c[0x0][0x3ac] ;  /* 0x0000eb00ff0a7b82 */ /* 0x000e640000000800 */
[----:B01----:R-:W-:Y:S05]  /*0500*/  CALL.REL.NOINC `($__internal_0_$__cuda_sm20_div_s64) ;  /* 0x00000018005c7944 */ /* 0x003fea0003c00000 */
[----:B------:R-:W0:Y:S01]  /*0510*/  LDC.64 R14, c[0x0][0x3a8] ;  /* 0x0000ea00ff0e7b82 */ /* 0x000e220000000a00 */
[----:B------:R-:W-:Y:S02]  /*0520*/  IADD3 R7, P0, PT, RZ, -R2, RZ ;  /* 0x80000002ff077210 */ /* 0x000fe40007f1e0ff */
[----:B------:R-:W-:-:S03]  /*0530*/  MOV R13, R9 ;  /* 0x00000009000d7202 */ /* 0x000fc60000000f00 */
[----:B------:R-:W-:-:S04]  /*0540*/  IMAD.X R11, RZ, RZ, ~R3, P0 ;  /* 0x000000ffff0b7224 */ /* 0x000fc800000e0e03 */
[-C--:B0-----:R-:W-:Y:S02]  /*0550*/  IMAD R0, R11, R14.reuse, RZ ;  /* 0x0000000e0b007224 */ /* 0x081fe400078e02ff */
[----:B------:R-:W-:-:S04]  /*0560*/  IMAD.WIDE.U32 R12, R7, R14, R12 ;  /* 0x0000000e070c7225 */ /* 0x000fc800078e000c */
[----:B------:R-:W-:-:S04]  /*0570*/  IMAD R7, R7, R15, R0 ;  /* 0x0000000f07077224 */ /* 0x000fc800078e0200 */
[----:B------:R-:W-:-:S07]  /*0580*/  IMAD.IADD R0, R13, 0x1, R7 ;  /* 0x000000010d007824 */ /* 0x000fce00078e0207 */
.L_x_65:
[----:B------:R-:W0:Y:S01]  /*0590*/  LDCU.64 UR4, c[0x0][0x3a0] ;  /* 0x00007400ff0477ac */ /* 0x000e220008000a00 */
[----:B------:R-:W1:Y:S01]  /*05a0*/  S2R R20, SR_TID.X ;  /* 0x0000000000147919 */ /* 0x000e620000002100 */
[----:B------:R-:W-:Y:S01]  /*05b0*/  BSSY.RECONVERGENT B0, `(.L_x_66) ;  /* 0x00000ba000007945 */ /* 0x000fe20003800200 */
[----:B------:R-:W2:Y:S01]  /*05c0*/  LDCU.128 UR8, c[0x0][0x390] ;  /* 0x00007200ff0877ac */ /* 0x000ea20008000c00 */
[----:B0-----:R-:W-:Y:S02]  /*05d0*/  IMAD R5, R5, UR4, RZ ;  /* 0x0000000405057c24 */ /* 0x001fe4000f8e02ff */
[----:B------:R-:W-:-:S04]  /*05e0*/  IMAD.WIDE.U32 R6, R4, UR4, RZ ;  /* 0x0000000404067c25 */ /* 0x000fc8000f8e00ff */
[----:B------:R-:W-:Y:S01]  /*05f0*/  IMAD R5, R4, UR5, R5 ;  /* 0x0000000504057c24 */ /* 0x000fe2000f8e0205 */
[----:B------:R-:W0:Y:S01]  /*0600*/  LDCU.64 UR4, c[0x0][0x388] ;  /* 0x00007100ff0477ac */ /* 0x000e220008000a00 */
[----:B--2---:R-:W-:-:S03]  /*0610*/  IMAD R3, R3, UR10, RZ ;  /* 0x0000000a03037c24 */ /* 0x004fc6000f8e02ff */
[----:B------:R-:W-:Y:S01]  /*0620*/  IADD3 R7, PT, PT, R7, R5, RZ ;  /* 0x0000000507077210 */ /* 0x000fe20007ffe0ff */
[C---:B------:R-:W-:Y:S02]  /*0630*/  IMAD R5, R2.reuse, UR11, R3 ;  /* 0x0000000b02057c24 */ /* 0x040fe4000f8e0203 */
[----:B------:R-:W-:-:S04]  /*0640*/  IMAD.WIDE.U32 R2, R2, UR10, R6 ;  /* 0x0000000a02027c25 */ /* 0x000fc8000f8e0006 */
[----:B------:R-:W-:Y:S02]  /*0650*/  IMAD.IADD R3, R3, 0x1, R5 ;  /* 0x0000000103037824 */ /* 0x000fe400078e0205 */
[----:B------:R-:W-:Y:S02]  /*0660*/  IMAD R7, R0, UR8, RZ ;  /* 0x0000000800077c24 */ /* 0x000fe4000f8e02ff */
[C---:B------:R-:W-:Y:S01]  /*0670*/  IMAD.WIDE.U32 R4, R12.reuse, UR8, R2 ;  /* 0x000000080c047c25 */ /* 0x040fe2000f8e0002 */
[----:B------:R-:W-:Y:S01]  /*0680*/  MOV R2, RZ ;  /* 0x000000ff00027202 */ /* 0x000fe20000000f00 */
[----:B------:R-:W2:Y:S02]  /*0690*/  LDC R3, c[0x0][0x360] ;  /* 0x0000d800ff037b82 */ /* 0x000ea40000000800 */
[----:B------:R-:W-:Y:S01]  /*06a0*/  IMAD R7, R12, UR9, R7 ;  /* 0x000000090c077c24 */ /* 0x000fe2000f8e0207 */
[----:B------:R-:W-:Y:S01]  /*06b0*/  SHF.L.U32 R6, R4, 0x1, RZ ;  /* 0x0000000104067819 */ /* 0x000fe200000006ff */
[----:B------:R-:W3:Y:S02]  /*06c0*/  LDCU.64 UR8, c[0x0][0x358] ;  /* 0x00006b00ff0877ac */ /* 0x000ee40008000a00 */
[----:B------:R-:W-:Y:S01]  /*06d0*/  IMAD.IADD R5, R5, 0x1, R7 ;  /* 0x0000000105057824 */ /* 0x000fe200078e0207 */
[----:B0-----:R-:W-:-:S04]  /*06e0*/  IADD3 R22, P1, PT, R6, UR4, RZ ;  /* 0x0000000406167c10 */ /* 0x001fc8000ff3e0ff */
[----:B------:R-:W-:Y:S02]  /*06f0*/  LOP3.LUT R0, R22, 0x1, RZ, 0xc0, !PT ;  /* 0x0000000116007812 */ /* 0x000fe400078ec0ff */
[----:B------:R-:W-:Y:S02]  /*0700*/  SHF.L.U64.HI R7, R4, 0x1, R5 ;  /* 0x0000000104077819 */ /* 0x000fe40000010205 */
[----:B------:R-:W-:Y:S02]  /*0710*/  ISETP.NE.U32.AND P0, PT, R0, 0x1, PT ;  /* 0x000000010000780c */ /* 0x000fe40003f05070 */
[----:B------:R-:W-:Y:S02]  /*0720*/  IADD3.X R23, PT, PT, R7, UR5, RZ, P1, !PT ;  /* 0x0000000507177c10 */ /* 0x000fe40008ffe4ff */
[----:B------:R-:W-:-:S13]  /*0730*/  ISETP.NE.U32.AND.EX P0, PT, RZ, RZ, PT, P0 ;  /* 0x000000ffff00720c */ /* 0x000fda0003f05100 */
[----:B-1-3--:R-:W-:Y:S05]  /*0740*/  @!P0 BRA `(.L_x_67) ;  /* 0x0000000400408947 */ /* 0x00afea0003800000 */
[----:B------:R-:W0:Y:S02]  /*0750*/  LDCU UR7, c[0x0][0x3c8] ;  /* 0x00007900ff0777ac */ /* 0x000e240008000800 */
[----:B0-----:R-:W-:-:S05]  /*0760*/  IMAD.U32 R0, RZ, RZ, UR7 ;  /* 0x00000007ff007e24 */ /* 0x001fca000f8e00ff */
[----:B------:R-:W-:-:S13]  /*0770*/  ISETP.GE.AND P0, PT, R20, R0, PT ;  /* 0x000000001400720c */ /* 0x000fda0003f06270 */
[----:B------:R-:W-:Y:S05]  /*0780*/  @P0 BRA `(.L_x_68) ;  /* 0x0000000800700947 */ /* 0x000fea0003800000 */
[----:B--2---:R-:W0:Y:S01]  /*0790*/  I2F.U32.RP R10, R3 ;  /* 0x00000003000a7306 */ /* 0x004e220000209000 */
[----:B------:R-:W-:Y:S01]  /*07a0*/  IADD3 R9, PT, PT, R20, R3, RZ ;  /* 0x0000000314097210 */ /* 0x000fe20007ffe0ff */
[----:B------:R-:W-:Y:S01]  /*07b0*/  BSSY.RECONVERGENT B1, `(.L_x_69) ;  /* 0x000002f000017945 */ /* 0x000fe20003800200 */
[----:B------:R-:W-:Y:S02]  /*07c0*/  ISETP.NE.U32.AND P2, PT, R3, RZ, PT ;  /* 0x000000ff0300720c */ /* 0x000fe40003f45070 */
[CC--:B------:R-:W-:Y:S02]  /*07d0*/  ISETP.GE.U32.AND P0, PT, R9.reuse, R0.reuse, PT ;  /* 0x000000000900720c */ /* 0x0c0fe40003f06070 */
[----:B------:R-:W-:Y:S02]  /*07e0*/  VIMNMX.U32 R2, PT, PT, R9, R0, !PT ;  /* 0x0000000009027248 */ /* 0x000fe40007fe0000 */
[----:B------:R-:W-:Y:S01]  /*07f0*/  MOV R12, R20 ;  /* 0x00000014000c7202 */ /* 0x000fe20000000f00 */
[----:B0-----:R-:W0:Y:S02]  /*0800*/  MUFU.RCP R10, R10 ;  /* 0x0000000a000a7308 */ /* 0x001e240000001000 */
[----:B0-----:R-:W-:-:S06]  /*0810*/  IADD3 R4, PT, PT, R10, 0xffffffe, RZ ;  /* 0x0ffffffe0a047810 */ /* 0x001fcc0007ffe0ff */
[----:B------:R0:W1:Y:S02]  /*0820*/  F2I.FTZ.U32.TRUNC.NTZ R5, R4 ;  /* 0x0000000400057305 */ /* 0x000064000021f000 */
[----:B0-----:R-:W-:Y:S02]  /*0830*/  IMAD.MOV.U32 R4, RZ, RZ, RZ ;  /* 0x000000ffff047224 */ /* 0x001fe400078e00ff */
[----:B-1----:R-:W-:-:S04]  /*0840*/  IMAD.MOV R8, RZ, RZ, -R5 ;  /* 0x000000ffff087224 */ /* 0x002fc800078e0a05 */
[----:B------:R-:W-:Y:S01]  /*0850*/  IMAD R11, R8, R3, RZ ;  /* 0x00000003080b7224 */ /* 0x000fe200078e02ff */
[----:B------:R-:W-:-:S03]  /*0860*/  SEL R8, RZ, 0x1, P0 ;  /* 0x00000001ff087807 */ /* 0x000fc60000000000 */
[----:B------:R-:W-:Y:S01]  /*0870*/  IMAD.HI.U32 R5, R5, R11, R4 ;  /* 0x0000000b05057227 */ /* 0x000fe200078e0004 */
[----:B------:R-:W-:-:S05]  /*0880*/  IADD3 R2, PT, PT, R2, -R9, -R8 ;  /* 0x8000000902027210 */ /* 0x000fca0007ffe808 */
[----:B------:R-:W-:-:S05]  /*0890*/  IMAD.HI.U32 R5, R5, R2, RZ ;  /* 0x0000000205057227 */ /* 0x000fca00078e00ff */
[----:B------:R-:W-:-:S05]  /*08a0*/  IADD3 R4, PT, PT, -R5, RZ, RZ ;  /* 0x000000ff05047210 */ /* 0x000fca0007ffe1ff */
[----:B------:R-:W-:-:S05]  /*08b0*/  IMAD R2, R3, R4, R2 ;  /* 0x0000000403027224 */ /* 0x000fca00078e0202 */
[----:B------:R-:W-:-:S13]  /*08c0*/  ISETP.GE.U32.AND P0, PT, R2, R3, PT ;  /* 0x000000030200720c */ /* 0x000fda0003f06070 */
[----:B------:R-:W-:Y:S01]  /*08d0*/  @P0 IMAD.IADD R2, R2, 0x1, -R3 ;  /* 0x0000000102020824 */ /* 0x000fe200078e0a03 */
[----:B------:R-:W-:-:S04]  /*08e0*/  @P0 IADD3 R5, PT, PT, R5, 0x1, RZ ;  /* 0x0000000105050810 */ /* 0x000fc80007ffe0ff */
[----:B------:R-:W-:-:S13]  /*08f0*/  ISETP.GE.U32.AND P1, PT, R2, R3, PT ;  /* 0x000000030200720c */ /* 0x000fda0003f26070 */
[----:B------:R-:W-:Y:S01]  /*0900*/  @P1 VIADD R5, R5, 0x1 ;  /* 0x0000000105051836 */ /* 0x000fe20000000000 */
[----:B------:R-:W-:-:S04]  /*0910*/  @!P2 LOP3.LUT R5, RZ, R3, RZ, 0x33, !PT ;  /* 0x00000003ff05a212 */ /* 0x000fc800078e33ff */
[----:B------:R-:W-:-:S04]  /*0920*/  IADD3 R5, PT, PT, R8, R5, RZ ;  /* 0x0000000508057210 */ /* 0x000fc80007ffe0ff */
[C---:B------:R-:W-:Y:S02]  /*0930*/  LOP3.LUT R2, R5.reuse, 0x3, RZ, 0xc0, !PT ;  /* 0x0000000305027812 */ /* 0x040fe400078ec0ff */
[----:B------:R-:W-:Y:S02]  /*0940*/  ISETP.GE.U32.AND P1, PT, R5, 0x3, PT ;  /* 0x000000030500780c */ /* 0x000fe40003f26070 */
[----:B------:R-:W-:Y:S01]  /*0950*/  ISETP.NE.AND P0, PT, R2, 0x3, PT ;  /* 0x000000030200780c */ /* 0x000fe20003f05270 */
[----:B------:R-:W-:-:S12]  /*0960*/  IMAD.MOV.U32 R2, RZ, RZ, RZ ;  /* 0x000000ffff027224 */ /* 0x000fd800078e00ff */
[----:B------:R-:W-:Y:S05]  /*0970*/  @!P0 BRA `(.L_x_70) ;  /* 0x0000000000488947 */ /* 0x000fea0003800000 */
[----:B------:R-:W-:-:S04]  /*0980*/  IMAD.WIDE.U32 R6, R20, 0x2, R6 ;  /* 0x0000000214067825 */ /* 0x000fc800078e0006 */
[----:B------:R-:W-:Y:S01]  /*0990*/  VIADD R2, R5, 0x1 ;  /* 0x0000000105027836 */ /* 0x000fe20000000000 */
[----:B------:R-:W-:Y:S01]  /*09a0*/  IADD3 R6, P0, PT, R6, UR4, RZ ;  /* 0x0000000406067c10 */ /* 0x000fe2000ff1e0ff */
[----:B------:R-:W-:-:S03]  /*09b0*/  IMAD.MOV.U32 R12, RZ, RZ, R20 ;  /* 0x000000ffff0c7224 */ /* 0x000fc600078e0014 */
[----:B------:R-:W-:Y:S01]  /*09c0*/  LOP3.LUT R4, R2, 0x3, RZ, 0xc0, !PT ;  /* 0x0000000302047812 */ /* 0x000fe200078ec0ff */
[----:B------:R-:W-:Y:S01]  /*09d0*/  HFMA2 R2, -RZ, RZ, 0, 0 ;  /* 0x00000000ff027431 */ /* 0x000fe200000001ff */
[----:B------:R-:W-:Y:S02]  /*09e0*/  IADD3.X R5, PT, PT, R7, UR5, RZ, P0, !PT ;  /* 0x0000000507057c10 */ /* 0x000fe400087fe4ff */
[----:B------:R-:W-:-:S07]  /*09f0*/  IADD3 R8, PT, PT, -R4, RZ, RZ ;  /* 0x000000ff04087210 */ /* 0x000fce0007ffe1ff */
.L_x_71:
[----:B------:R-:W-:-:S05]  /*0a00*/  IMAD.MOV.U32 R7, RZ, RZ, R5 ;  /* 0x000000ffff077224 */ /* 0x000fca00078e0005 */
[----:B------:R0:W2:Y:S01]  /*0a10*/  LDG.E.U16 R9, desc[UR8][R6.64] ;  /* 0x0000000806097981 */ /* 0x0000a2000c1e1500 */
[----:B------:R-:W-:Y:S01]  /*0a20*/  IADD3 R8, PT, PT, R8, 0x1, RZ ;  /* 0x0000000108087810 */ /* 0x000fe20007ffe0ff */
[----:B------:R-:W-:-:S03]  /*0a30*/  IMAD.WIDE.U32 R4, R3, 0x2, R6 ;  /* 0x0000000203047825 */ /* 0x000fc600078e0006 */
[----:B------:R-:W-:Y:S01]  /*0a40*/  ISETP.NE.AND P0, PT, R8, RZ, PT ;  /* 0x000000ff0800720c */ /* 0x000fe20003f05270 */
[----:B------:R-:W-:Y:S01]  /*0a50*/  IMAD.IADD R12, R3, 0x1, R12 ;  /* 0x00000001030c7824 */ /* 0x000fe200078e020c */
[----:B0-----:R-:W-:Y:S01]  /*0a60*/  MOV R6, R4 ;  /* 0x0000000400067202 */ /* 0x001fe20000000f00 */
[----:B--2---:R-:W-:-:S04]  /*0a70*/  IMAD.U32 R9, R9, 0x10000, RZ ;  /* 0x0001000009097824 */ /* 0x004fc800078e00ff */
[----:B------:R-:W-:-:S06]  /*0a80*/  FFMA.FTZ R2, R9, R9, R2 ;  /* 0x0000000909027223 */ /* 0x000fcc0000010002 */
[----:B------:R-:W-:Y:S05]  /*0a90*/  @P0 BRA `(.L_x_71) ;  /* 0xfffffffc00d80947 */ /* 0x000fea000383ffff */
.L_x_70:
[----:B------:R-:W-:Y:S05]  /*0aa0*/  BSYNC.RECONVERGENT B1 ;  /* 0x0000000000017941 */ /* 0x000fea0003800200 */
.L_x_69:
[----:B------:R-:W-:Y:S05]  /*0ab0*/  @!P1 BRA `(.L_x_68) ;  /* 0x0000000400a49947 */ /* 0x000fea0003800000 */
[----:B------:R-:W-:Y:S01]  /*0ac0*/  BSSY.RECONVERGENT B1, `(.L_x_72) ;  /* 0x0000017000017945 */ /* 0x000fe20003800200 */
.L_x_73:
[----:B------:R-:W-:Y:S01]  /*0ad0*/  IADD3 R6, PT, PT, R3, R12, RZ ;  /* 0x0000000c03067210 */ /* 0x000fe20007ffe0ff */
[----:B------:R-:W-:-:S04]  /*0ae0*/  IMAD.WIDE.U32 R4, R12, 0x2, R22 ;  /* 0x000000020c047825 */ /* 0x000fc800078e0016 */
[C---:B------:R-:W-:Y:S02]  /*0af0*/  IMAD.IADD R8, R6.reuse, 0x1, R3 ;  /* 0x0000000106087824 */ /* 0x040fe400078e0203 */
[--C-:B------:R-:W-:Y:S01]  /*0b00*/  IMAD.WIDE.U32 R6, R6, 0x2, R22.reuse ;  /* 0x0000000206067825 */ /* 0x100fe200078e0016 */
[----:B------:R-:W2:Y:S02]  /*0b10*/  LDG.E.U16 R4, desc[UR8][R4.64] ;  /* 0x0000000804047981 */ /* 0x000ea4000c1e1500 */
[C---:B------:R-:W-:Y:S01]  /*0b20*/  IADD3 R12, PT, PT, R8.reuse, R3, RZ ;  /* 0x00000003080c7210 */ /* 0x040fe20007ffe0ff */
[--C-:B------:R-:W-:Y:S02]  /*0b30*/  IMAD.WIDE.U32 R8, R8, 0x2, R22.reuse ;  /* 0x0000000208087825 */ /* 0x100fe400078e0016 */
[----:B------:R-:W3:Y:S02]  /*0b40*/  LDG.E.U16 R6, desc[UR8][R6.64] ;  /* 0x0000000806067981 */ /* 0x000ee4000c1e1500 */
[----:B------:R-:W-:-:S02]  /*0b50*/  IMAD.WIDE.U32 R10, R12, 0x2, R22 ;  /* 0x000000020c0a7825 */ /* 0x000fc400078e0016 */
[----:B------:R-:W4:Y:S04]  /*0b60*/  LDG.E.U16 R8, desc[UR8][R8.64] ;  /* 0x0000000808087981 */ /* 0x000f28000c1e1500 */
[----:B------:R-:W5:Y:S01]  /*0b70*/  LDG.E.U16 R10, desc[UR8][R10.64] ;  /* 0x000000080a0a7981 */ /* 0x000f62000c1e1500 */
[----:B------:R-:W-:-:S05]  /*0b80*/  IMAD.IADD R12, R12, 0x1, R3 ;  /* 0x000000010c0c7824 */ /* 0x000fca00078e0203 */
[----:B------:R-:W-:Y:S01]  /*0b90*/  ISETP.GE.AND P0, PT, R12, R0, PT ;  /* 0x000000000c00720c */ /* 0x000fe20003f06270 */
[----:B--2---:R-:W-:-:S04]  /*0ba0*/  IMAD.U32 R13, R4, 0x10000, RZ ;  /* 0x00010000040d7824 */ /* 0x004fc800078e00ff */
[----:B------:R-:W-:Y:S01]  /*0bb0*/  FFMA.FTZ R2, R13, R13, R2 ;  /* 0x0000000d0d027223 */ /* 0x000fe20000010002 */
[----:B---3--:R-:W-:Y:S02]  /*0bc0*/  SHF.L.U32 R15, R6, 0x10, RZ ;  /* 0x00000010060f7819 */ /* 0x008fe400000006ff */
[----:B----4-:R-:W-:-:S03]  /*0bd0*/  SHF.L.U32 R5, R8, 0x10, RZ ;  /* 0x0000001008057819 */ /* 0x010fc600000006ff */
[----:B------:R-:W-:Y:S01]  /*0be0*/  FFMA.FTZ R2, R15, R15, R2 ;  /* 0x0000000f0f027223 */ /* 0x000fe20000010002 */
[----:B-----5:R-:W-:-:S03]  /*0bf0*/  IMAD.U32 R7, R10, 0x10000, RZ ;  /* 0x000100000a077824 */ /* 0x020fc600078e00ff */
[----:B------:R-:W-:-:S04]  /*0c00*/  FFMA.FTZ R2, R5, R5, R2 ;  /* 0x0000000505027223 */ /* 0x000fc80000010002 */
[----:B------:R-:W-:Y:S01]  /*0c10*/  FFMA.FTZ R2, R7, R7, R2 ;  /* 0x0000000707027223 */ /* 0x000fe20000010002 */
[----:B------:R-:W-:Y:S06]  /*0c20*/  @!P0 BRA `(.L_x_73) ;  /* 0xfffffffc00a88947 */ /* 0x000fec000383ffff */
[----:B------:R-:W-:Y:S05]  /*0c30*/  BSYNC.RECONVERGENT B1 ;  /* 0x0000000000017941 */ /* 0x000fea0003800200 */
.L_x_72:
[----:B------:R-:W-:Y:S05]  /*0c40*/  BRA `(.L_x_68) ;  /* 0x0000000400407947 */ /* 0x000fea0003800000 */
.L_x_67:
[----:B------:R-:W0:Y:S02]  /*0c50*/  LDC R0, c[0x0][0x3c8] ;  /* 0x0000f200ff007b82 */ /* 0x000e240000000800 */
[----:B0-----:R-:W-:-:S04]  /*0c60*/  VIMNMX R9, PT, PT, RZ, R0, PT ;  /* 0x00000000ff097248 */ /* 0x001fc80003fe0100 */
[----:B------:R-:W-:-:S04]  /*0c70*/  IADD3 R5, PT, PT, -R9, R0, RZ ;  /* 0x0000000009057210 */ /* 0x000fc80007ffe1ff */
[----:B------:R-:W-:-:S13]  /*0c80*/  ISETP.GE.AND P0, PT, R20, R5, PT ;  /* 0x000000051400720c */ /* 0x000fda0003f06270 */
[----:B------:R-:W-:Y:S05]  /*0c90*/  @P0 BRA `(.L_x_68) ;  /* 0x00000004002c0947 */ /* 0x000fea0003800000 */
[----:B--2---:R-:W0:Y:S01]  /*0ca0*/  I2F.U32.RP R8, R3 ;  /* 0x0000000300087306 */ /* 0x004e220000209000 */
[----:B------:R-:W-:Y:S01]  /*0cb0*/  IMAD.IADD R4, R20, 0x1, R3 ;  /* 0x0000000114047824 */ /* 0x000fe200078e0203 */
[----:B------:R-:W-:Y:S01]  /*0cc0*/  ISETP.NE.U32.AND P2, PT, R3, RZ, PT ;  /* 0x000000ff0300720c */ /* 0x000fe20003f45070 */
[----:B------:R-:W-:Y:S03]  /*0cd0*/  BSSY.RECONVERGENT B1, `(.L_x_74) ;  /* 0x000002f000017945 */ /* 0x000fe60003800200 */
[CC--:B------:R-:W-:Y:S02]  /*0ce0*/  ISETP.GE.U32.AND P0, PT, R4.reuse, R5.reuse, PT ;  /* 0x000000050400720c */ /* 0x0c0fe40003f06070 */
[----:B------:R-:W-:Y:S02]  /*0cf0*/  VIMNMX.U32 R2, PT, PT, R4, R5, !PT ;  /* 0x0000000504027248 */ /* 0x000fe40007fe0000 */
        /* <DEDUP_REMOVED lines=18> */
[----:B------:R-:W-:Y:S01]  /*0e20*/  IADD3 R13, PT, PT, R13, R4, RZ ;  /* 0x000000040d0d7210 */ /* 0x000fe20007ffe0ff */
[----:B------:R-:W-:-:S03]  /*0e30*/  IMAD.MOV.U32 R4, RZ, RZ, R20 ;  /* 0x000000ffff047224 */ /* 0x000fc600078e0014 */
[C---:B------:R-:W-:Y:S02]  /*0e40*/  LOP3.LUT R2, R13.reuse, 0x3, RZ, 0xc0, !PT ;  /* 0x000000030d027812 */ /* 0x040fe400078ec0ff */
[----:B------:R-:W-:Y:S02]  /*0e50*/  ISETP.GE.U32.AND P1, PT, R13, 0x3, PT ;  /* 0x000000030d00780c */ /* 0x000fe40003f26070 */
[----:B------:R-:W-:Y:S01]  /*0e60*/  ISETP.NE.AND P0, PT, R2, 0x3, PT ;  /* 0x000000030200780c */ /* 0x000fe20003f05270 */
[----:B------:R-:W-:-:S12]  /*0e70*/  HFMA2 R2, -RZ, RZ, 0, 0 ;  /* 0x00000000ff027431 */ /* 0x000fd800000001ff */
[----:B------:R-:W-:Y:S05]  /*0e80*/  @!P0 BRA `(.L_x_75) ;  /* 0x00000000004c8947 */ /* 0x000fea0003800000 */
[----:B------:R-:W-:Y:S01]  /*0e90*/  IMAD.WIDE R6, R9, 0x2, R6 ;  /* 0x0000000209067825 */ /* 0x000fe200078e0206 */
[----:B------:R-:W-:-:S03]  /*0ea0*/  IADD3 R2, PT, PT, R13, 0x1, RZ ;  /* 0x000000010d027810 */ /* 0x000fc60007ffe0ff */
[----:B------:R-:W-:Y:S02]  /*0eb0*/  IMAD.MOV.U32 R4, RZ, RZ, R20 ;  /* 0x000000ffff047224 */ /* 0x000fe400078e0014 */
[----:B------:R-:W-:-:S03]  /*0ec0*/  IMAD.WIDE.U32 R6, R20, 0x2, R6 ;  /* 0x0000000214067825 */ /* 0x000fc600078e0006 */
[----:B------:R-:W-:Y:S02]  /*0ed0*/  IADD3 R10, P0, PT, R6, UR4, RZ ;  /* 0x00000004060a7c10 */ /* 0x000fe4000ff1e0ff */
[----:B------:R-:W-:Y:S02]  /*0ee0*/  LOP3.LUT R6, R2, 0x3, RZ, 0xc0, !PT ;  /* 0x0000000302067812 */ /* 0x000fe400078ec0ff */
[----:B------:R-:W-:Y:S02]  /*0ef0*/  MOV R2, RZ ;  /* 0x000000ff00027202 */ /* 0x000fe40000000f00 */
[----:B------:R-:W-:Y:S02]  /*0f00*/  IADD3.X R7, PT, PT, R7, UR5, RZ, P0, !PT ;  /* 0x0000000507077c10 */ /* 0x000fe400087fe4ff */
[----:B------:R-:W-:-:S07]  /*0f10*/  IADD3 R8, PT, PT, -R6, RZ, RZ ;  /* 0x000000ff06087210 */ /* 0x000fce0007ffe1ff */
.L_x_76:
[----:B------:R-:W-:-:S05]  /*0f20*/  MOV R11, R7 ;  /* 0x00000007000b7202 */ /* 0x000fca0000000f00 */
[----:B------:R0:W2:Y:S01]  /*0f30*/  LDG.E.U16 R12, desc[UR8][R10.64] ;  /* 0x000000080a0c7981 */ /* 0x0000a2000c1e1500 */
[----:B------:R-:W-:Y:S02]  /*0f40*/  VIADD R8, R8, 0x1 ;  /* 0x0000000108087836 */ /* 0x000fe40000000000 */
[----:B------:R-:W-:-:S03]  /*0f50*/  IMAD.WIDE.U32 R6, R3, 0x2, R10 ;  /* 0x0000000203067825 */ /* 0x000fc600078e000a */
[----:B------:R-:W-:Y:S01]  /*0f60*/  ISETP.NE.AND P0, PT, R8, RZ, PT ;  /* 0x000000ff0800720c */ /* 0x000fe20003f05270 */
[----:B------:R-:W-:Y:S01]  /*0f70*/  IMAD.IADD R4, R3, 0x1, R4 ;  /* 0x0000000103047824 */ /* 0x000fe200078e0204 */
[----:B0-----:R-:W-:Y:S02]  /*0f80*/  MOV R10, R6 ;  /* 0x00000006000a7202 */ /* 0x001fe40000000f00 */
[----:B--2---:R-:W-:-:S05]  /*0f90*/  SHF.L.U32 R13, R12, 0x10, RZ ;  /* 0x000000100c0d7819 */ /* 0x004fca00000006ff */
[----:B------:R-:W-:-:S04]  /*0fa0*/  FFMA.FTZ R2, R13, R13, R2 ;  /* 0x0000000d0d027223 */ /* 0x000fc80000010002 */
[----:B------:R-:W-:Y:S05]  /*0fb0*/  @P0 BRA `(.L_x_76) ;  /* 0xfffffffc00d80947 */ /* 0x000fea000383ffff */
.L_x_75:
[----:B------:R-:W-:Y:S05]  /*0fc0*/  BSYNC.RECONVERGENT B1 ;  /* 0x0000000000017941 */ /* 0x000fea0003800200 */
.L_x_74:
[----:B------:R-:W-:Y:S05]  /*0fd0*/  @!P1 BRA `(.L_x_68) ;  /* 0x00000000005c9947 */ /* 0x000fea0003800000 */
[----:B------:R-:W-:-:S07]  /*0fe0*/  IMAD.WIDE R6, R9, 0x2, R22 ;  /* 0x0000000209067825 */ /* 0x000fce00078e0216 */
.L_x_77:
[----:B------:R-:W-:Y:S01]  /*0ff0*/  IADD3 R10, PT, PT, R3, R4, RZ ;  /* 0x00000004030a7210 */ /* 0x000fe20007ffe0ff */
[----:B------:R-:W-:-:S03]  /*1000*/  IMAD.WIDE.U32 R8, R4, 0x2, R6 ;  /* 0x0000000204087825 */ /* 0x000fc600078e0006 */
[C---:B------:R-:W-:Y:S01]  /*1010*/  IADD3 R12, PT, PT, R10.reuse, R3, RZ ;  /* 0x000000030a0c7210 */ /* 0x040fe20007ffe0ff */
[----:B------:R-:W-:Y:S02]  /*1020*/  IMAD.WIDE.U32 R10, R10, 0x2, R6 ;  /* 0x000000020a0a7825 */ /* 0x000fe400078e0006 */
[----:B------:R-:W2:Y:S02]  /*1030*/  LDG.E.U16 R8, desc[UR8][R8.64] ;  /* 0x0000000808087981 */ /* 0x000ea4000c1e1500 */
[C---:B------:R-:W-:Y:S02]  /*1040*/  IMAD.IADD R4, R12.reuse, 0x1, R3 ;  /* 0x000000010c047824 */ /* 0x040fe400078e0203 */
[--C-:B------:R-:W-:Y:S01]  /*1050*/  IMAD.WIDE.U32 R12, R12, 0x2, R6.reuse ;  /* 0x000000020c0c7825 */ /* 0x100fe200078e0006 */
[----:B------:R-:W3:Y:S03]  /*1060*/  LDG.E.U16 R10, desc[UR8][R10.64] ;  /* 0x000000080a0a7981 */ /* 0x000ee6000c1e1500 */
[----:B------:R-:W-:-:S02]  /*1070*/  IMAD.WIDE.U32 R14, R4, 0x2, R6 ;  /* 0x00000002040e7825 */ /* 0x000fc400078e0006 */
[----:B------:R-:W4:Y:S04]  /*1080*/  LDG.E.U16 R12, desc[UR8][R12.64] ;  /* 0x000000080c0c7981 */ /* 0x000f28000c1e1500 */
[----:B------:R-:W5:Y:S01]  /*1090*/  LDG.E.U16 R14, desc[UR8][R14.64] ;  /* 0x000000080e0e7981 */ /* 0x000f62000c1e1500 */
[----:B------:R-:W-:-:S05]  /*10a0*/  IMAD.IADD R4, R4, 0x1, R3 ;  /* 0x0000000104047824 */ /* 0x000fca00078e0203 */
[----:B------:R-:W-:Y:S02]  /*10b0*/  ISETP.GE.AND P0, PT, R4, R5, PT ;  /* 0x000000050400720c */ /* 0x000fe40003f06270 */
[----:B--2---:R-:W-:Y:S02]  /*10c0*/  SHF.L.U32 R17, R8, 0x10, RZ ;  /* 0x0000001008117819 */ /* 0x004fe400000006ff */
[----:B---3--:R-:W-:-:S03]  /*10d0*/  SHF.L.U32 R19, R10, 0x10, RZ ;  /* 0x000000100a137819 */ /* 0x008fc600000006ff */
[----:B------:R-:W-:Y:S01]  /*10e0*/  FFMA.FTZ R2, R17, R17, R2 ;  /* 0x0000001111027223 */ /* 0x000fe20000010002 */
[----:B----4-:R-:W-:-:S03]  /*10f0*/  SHF.L.U32 R9, R12, 0x10, RZ ;  /* 0x000000100c097819 */ /* 0x010fc600000006ff */
[----:B------:R-:W-:Y:S01]  /*1100*/  FFMA.FTZ R2, R19, R19, R2 ;  /* 0x0000001313027223 */ /* 0x000fe20000010002 */
[----:B-----5:R-:W-:-:S03]  /*1110*/  SHF.L.U32 R11, R14, 0x10, RZ ;  /* 0x000000100e0b7819 */ /* 0x020fc600000006ff */
[----:B------:R-:W-:-:S04]  /*1120*/  FFMA.FTZ R2, R9, R9, R2 ;  /* 0x0000000909027223 */ /* 0x000fc80000010002 */
[----:B------:R-:W-:Y:S01]  /*1130*/  FFMA.FTZ R2, R11, R11, R2 ;  /* 0x0000000b0b027223 */ /* 0x000fe20000010002 */
[----:B------:R-:W-:Y:S06]  /*1140*/  @!P0 BRA `(.L_x_77) ;  /* 0xfffffffc00a88947 */ /* 0x000fec000383ffff */
.L_x_68:
[----:B------:R-:W-:Y:S05]  /*1150*/  BSYNC.RECONVERGENT B0 ;  /* 0x0000000000007941 */ /* 0x000fea0003800200 */
.L_x_66:
[----:B--2---:R-:W-:Y:S01]  /*1160*/  ISETP.GE.U32.AND P0, PT, R3, 0x400, PT ;  /* 0x000004000300780c */ /* 0x004fe20003f06070 */
[----:B------:R-:W-:-:S12]  /*1170*/  BSSY.RECONVERGENT B0, `(.L_x_78) ;  /* 0x00000b4000007945 */ /* 0x000fd80003800200 */
        /* <DEDUP_REMOVED lines=69> */
.L_x_79:
[----:B------:R-:W-:Y:S01]  /*15d0*/  LOP3.LUT R4, R20, 0x3e0, RZ, 0xc0, !PT ;  /* 0x000003e014047812 */ /* 0x000fe200078ec0ff */
[----:B------:R-:W0:Y:S04]  /*15e0*/  S2R R9, SR_LANEID ;  /* 0x0000000000097919 */ /* 0x000e280000000000 */
[----:B------:R-:W-:Y:S01]  /*15f0*/  VIADD R6, R4, 0x20 ;  /* 0x0000002004067836 */ /* 0x000fe20000000000 */
[----:B------:R-:W-:-:S04]  /*1600*/  LOP3.LUT R4, RZ, R4, RZ, 0x33, !PT ;  /* 0x00000004ff047212 */ /* 0x000fc800078e33ff */
        /* <DEDUP_REMOVED lines=32> */
[----:B0-----:R-:W-:-:S05]  /*1810*/  MOV R2, UR4 ;  /* 0x0000000400027c02 */ /* 0x001fca0008000f00 */
[----:B------:R-:W0:Y:S04]  /*1820*/  LDS.64 R12, [R2+0x28] ;  /* 0x00002800020c7984 */ /* 0x000e280000000a00 */
[----:B------:R-:W1:Y:S04]  /*1830*/  LDS.128 R8, [R2+0x30] ;  /* 0x0000300002087984 */ /* 0x000e680000000c00 */
[----:B------:R-:W2:Y:S04]  /*1840*/  LDS.128 R16, [R2+0x40] ;  /* 0x0000400002107984 */ /* 0x000ea80000000c00 */
[----:B------:R-:W3:Y:S01]  /*1850*/  LDS.128 R4, [R2+0x50] ;  /* 0x0000500002047984 */ /* 0x000ee20000000c00 */
[----:B0-----:R-:W-:Y:S01]  /*1860*/  @P1 FADD.FTZ R21, R21, R12 ;  /* 0x0000000c15151221 */ /* 0x001fe20000010000 */
[----:B------:R-:W-:-:S03]  /*1870*/  ISETP.GT.U32.AND P1, PT, R3, 0xa0, PT ;  /* 0x000000a00300780c */ /* 0x000fc60003f24070 */
[----:B------:R-:W-:Y:S01]  /*1880*/  @P2 FADD.FTZ R21, R21, R13 ;  /* 0x0000000d15152221 */ /* 0x000fe20000010000 */
[----:B------:R-:W-:Y:S01]  /*1890*/  ISETP.GT.U32.AND P2, PT, R3, 0xc0, PT ;  /* 0x000000c00300780c */ /* 0x000fe20003f44070 */
[----:B------:R-:W0:Y:S02]  /*18a0*/  LDS.128 R12, [R2+0x60] ;  /* 0x00006000020c7984 */ /* 0x000e240000000c00 */
[----:B-1----:R-:W-:Y:S01]  /*18b0*/  @P3 FADD.FTZ R21, R21, R8 ;  /* 0x0000000815153221 */ /* 0x002fe20000010000 */
[----:B------:R-:W-:-:S03]  /*18c0*/  ISETP.GT.U32.AND P3, PT, R3, 0xe0, PT ;  /* 0x000000e00300780c */ /* 0x000fc60003f64070 */
[----:B------:R-:W-:Y:S01]  /*18d0*/  @P0 FADD.FTZ R21, R21, R9 ;  /* 0x0000000915150221 */ /* 0x000fe20000010000 */
[----:B------:R-:W-:-:S03]  /*18e0*/  ISETP.GT.U32.AND P0, PT, R3, 0x100, PT ;  /* 0x000001000300780c */ /* 0x000fc60003f04070 */
[----:B------:R-:W-:Y:S01]  /*18f0*/  @P1 FADD.FTZ R21, R21, R10 ;  /* 0x0000000a15151221 */ /* 0x000fe20000010000 */
[----:B------:R-:W-:-:S03]  /*1900*/  ISETP.GT.U32.AND P1, PT, R3, 0x120, PT ;  /* 0x000001200300780c */ /* 0x000fc60003f24070 */
[----:B------:R-:W-:Y:S01]  /*1910*/  @P2 FADD.FTZ R21, R21, R11 ;  /* 0x0000000b15152221 */ /* 0x000fe20000010000 */
[----:B------:R-:W-:Y:S01]  /*1920*/  ISETP.GT.U32.AND P2, PT, R3, 0x140, PT ;  /* 0x000001400300780c */ /* 0x000fe20003f44070 */
[----:B------:R-:W1:Y:S02]  /*1930*/  LDS.128 R8, [R2+0x70] ;  /* 0x0000700002087984 */ /* 0x000e640000000c00 */
[----:B--2---:R-:W-:Y:S01]  /*1940*/  @P3 FADD.FTZ R21, R21, R16 ;  /* 0x0000001015153221 */ /* 0x004fe20000010000 */
[----:B------:R-:W-:-:S03]  /*1950*/  ISETP.GT.U32.AND P3, PT, R3, 0x1a0, PT ;  /* 0x000001a00300780c */ /* 0x000fc60003f64070 */
[----:B------:R-:W-:Y:S01]  /*1960*/  @P0 FADD.FTZ R21, R21, R17 ;  /* 0x0000001115150221 */ /* 0x000fe20000010000 */
[----:B------:R-:W-:-:S03]  /*1970*/  ISETP.GT.U32.AND P0, PT, R3, 0x160, PT ;  /* 0x000001600300780c */ /* 0x000fc60003f04070 */
[----:B------:R-:W-:Y:S01]  /*1980*/  @P1 FADD.FTZ R21, R21, R18 ;  /* 0x0000001215151221 */ /* 0x000fe20000010000 */
[----:B------:R-:W-:-:S03]  /*1990*/  ISETP.GT.U32.AND P1, PT, R3, 0x180, PT ;  /* 0x000001800300780c */ /* 0x000fc60003f24070 */
[----:B------:R-:W-:Y:S01]  /*19a0*/  @P2 FADD.FTZ R21, R21, R19 ;  /* 0x0000001315152221 */ /* 0x000fe20000010000 */
[----:B------:R-:W-:Y:S01]  /*19b0*/  ISETP.GT.U32.AND P2, PT, R3, 0x1c0, PT ;  /* 0x000001c00300780c */ /* 0x000fe20003f44070 */
[----:B------:R-:W2:Y:S04]  /*19c0*/  LDS.128 R16, [R2+0x80] ;  /* 0x0000800002107984 */ /* 0x000ea80000000c00 */
        /* <DEDUP_REMOVED lines=9> */
[----:B0-----:R-:W-:Y:S01]  /*1a60*/  @P0 FADD.FTZ R21, R21, R12 ;  /* 0x0000000c15150221 */ /* 0x001fe20000010000 */
[----:B------:R-:W-:-:S03]  /*1a70*/  ISETP.GT.U32.AND P0, PT, R3, 0x260, PT ;  /* 0x000002600300780c */ /* 0x000fc60003f04070 */
[----:B------:R-:W-:Y:S01]  /*1a80*/  @P1 FADD.FTZ R21, R21, R13 ;  /* 0x0000000d15151221 */ /* 0x000fe20000010000 */
[----:B------:R-:W-:-:S03]  /*1a90*/  ISETP.GT.U32.AND P1, PT, R3, 0x280, PT ;  /* 0x000002800300780c */ /* 0x000fc60003f24070 */
[----:B------:R-:W-:Y:S01]  /*1aa0*/  @P3 FADD.FTZ R21, R21, R14 ;  /* 0x0000000e15153221 */ /* 0x000fe20000010000 */
[----:B------:R-:W-:-:S03]  /*1ab0*/  ISETP.GT.U32.AND P3, PT, R3, 0x2a0, PT ;  /* 0x000002a00300780c */ /* 0x000fc60003f64070 */
[----:B------:R-:W-:Y:S01]  /*1ac0*/  @P2 FADD.FTZ R21, R21, R15 ;  /* 0x0000000f15152221 */ /* 0x000fe20000010000 */
[----:B------:R-:W-:-:S03]  /*1ad0*/  ISETP.GT.U32.AND P2, PT, R3, 0x320, PT ;  /* 0x000003200300780c */ /* 0x000fc60003f44070 */
[----:B-1----:R-:W-:Y:S01]  /*1ae0*/  @P0 FADD.FTZ R21, R21, R8 ;  /* 0x0000000815150221 */ /* 0x002fe20000010000 */
[----:B------:R-:W-:Y:S01]  /*1af0*/  ISETP.GT.U32.AND P0, PT, R3, 0x2c0, PT ;  /* 0x000002c00300780c */ /* 0x000fe20003f04070 */
[----:B------:R-:W0:Y:S02]  /*1b00*/  LDS R8, [R2+0xa0] ;  /* 0x0000a00002087984 */ /* 0x000e240000000800 */
[----:B------:R-:W-:Y:S01]  /*1b10*/  @P1 FADD.FTZ R21, R21, R9 ;  /* 0x0000000915151221 */ /* 0x000fe20000010000 */
[----:B------:R-:W-:-:S03]  /*1b20*/  ISETP.GT.U32.AND P1, PT, R3, 0x2e0, PT ;  /* 0x000002e00300780c */ /* 0x000fc60003f24070 */
        /* <DEDUP_REMOVED lines=18> */
.L_x_81:
[----:B------:R-:W-:Y:S01]  /*1c50*/  I2FP.F32.S32 R4, R0 ;  /* 0x0000000000047245 */ /* 0x000fe20000201400 */
[----:B------:R-:W0:Y:S05]  /*1c60*/  LDCU UR4, c[0x0][0x3c0] ;  /* 0x00007800ff0477ac */ /* 0x000e2a0008000800 */
[----:B------:R-:W0:Y:S02]  /*1c70*/  MUFU.RCP R4, R4 ;  /* 0x0000000400047308 */ /* 0x000e240000001000 */
[----:B0-----:R-:W-:-:S06]  /*1c80*/  FFMA.FTZ R21, R4, R21, UR4 ;  /* 0x0000000404157e23 */ /* 0x001fcc0008010015 */
[----:B------:R-:W0:Y:S02]  /*1c90*/  MUFU.RSQ R21, R21 ;  /* 0x0000001500157308 */ /* 0x000e240000001400 */
[----:B0-----:R2:W-:Y:S02]  /*1ca0*/  STS [R2], R21 ;  /* 0x0000001502007388 */ /* 0x0015e40000000800 */
.L_x_80:
[----:B------:R-:W-:Y:S05]  /*1cb0*/  BSYNC.RECONVERGENT B0 ;  /* 0x0000000000007941 */ /* 0x000fea0003800200 */
.L_x_78:
[----:B------:R-:W-:Y:S01]  /*1cc0*/  BAR.SYNC.DEFER_BLOCKING 0x0 ;  /* 0x0000000000007b1d */ /* 0x000fe20000010000 */
[----:B------:R-:W-:Y:S01]  /*1cd0*/  ISETP.GE.AND P0, PT, R20, R0, PT ;  /* 0x000000001400720c */ /* 0x000fe20003f06270 */
[----:B------:R-:W-:-:S12]  /*1ce0*/  IMAD R9, R0, UR6, RZ ;  /* 0x0000000600097c24 */ /* 0x000fd8000f8e02ff */
[----:B------:R-:W-:Y:S05]  /*1cf0*/  @P0 EXIT ;  /* 0x000000000000094d */ /* 0x000fea0003800000 */
[----:B------:R-:W3:Y:S01]  /*1d00*/  S2UR UR5, SR_CgaCtaId ;  /* 0x00000000000579c3 */ /* 0x000ee20000008800 */
[----:B------:R-:W-:-:S07]  /*1d10*/  UMOV UR4, 0x400 ;  /* 0x0000040000047882 */ /* 0x000fce0000000000 */
[----:B------:R-:W4:Y:S08]  /*1d20*/  LDC.64 R6, c[0x0][0x380] ;  /* 0x0000e000ff067b82 */ /* 0x000f300000000a00 */
[----:B------:R-:W0:Y:S01]  /*1d30*/  LDC.64 R4, c[0x0][0x3b8] ;  /* 0x0000ee00ff047b82 */ /* 0x000e220000000a00 */
[----:B---3--:R-:W-:Y:S01]  /*1d40*/  ULEA UR4, UR5, UR4, 0x18 ;  /* 0x0000000405047291 */ /* 0x008fe2000f8ec0ff */
[----:B----4-:R-:W-:-:S08]  /*1d50*/  IMAD.WIDE.U32 R6, R9, 0x2, R6 ;  /* 0x0000000209067825 */ /* 0x010fd000078e0006 */
[----:B012---:R-:W0:Y:S03]  /*1d60*/  LDS R2, [UR4] ;  /* 0x00000004ff027984 */ /* 0x007e260008000800 */
.L_x_82:
[----:B------:R-:W-:-:S06]  /*1d70*/  IMAD.WIDE R8, R20, 0x2, R22 ;  /* 0x0000000214087825 */ /* 0x000fcc00078e0216 */
[----:B------:R-:W2:Y:S01]  /*1d80*/  LDG.E.U16 R8, desc[UR8][R8.64] ;  /* 0x0000000808087981 */ /* 0x000ea2000c1e1500 */
[----:B------:R-:W-:-:S06]  /*1d90*/  IMAD.WIDE R10, R20, 0x2, R4 ;  /* 0x00000002140a7825 */ /* 0x000fcc00078e0204 */
[----:B------:R-:W3:Y:S01]  /*1da0*/  LDG.E.U16.CONSTANT R10, desc[UR8][R10.64] ;  /* 0x000000080a0a7981 */ /* 0x000ee2000c1e9500 */
[----:B--2---:R-:W-:-:S05]  /*1db0*/  SHF.L.U32 R13, R8, 0x10, RZ ;  /* 0x00000010080d7819 */ /* 0x004fca00000006ff */
[----:B0-----:R-:W-:Y:S01]  /*1dc0*/  FMUL.FTZ R14, R2, R13 ;  /* 0x0000000d020e7220 */ /* 0x001fe20000410000 */
[----:B---3--:R-:W-:-:S05]  /*1dd0*/  IMAD.U32 R13, R10, 0x10000, RZ ;  /* 0x000100000a0d7824 */ /* 0x008fca00078e00ff */
[----:B------:R-:W0:Y:S02]  /*1de0*/  F2F.BF16.F32 R14, R14 ;  /* 0x0000000e000e7304 */ /* 0x000e240000202000 */
[----:B0-----:R-:W-:-:S05]  /*1df0*/  SHF.L.U32 R12, R14, 0x10, RZ ;  /* 0x000000100e0c7819 */ /* 0x001fca00000006ff */
[----:B------:R-:W-:-:S05]  /*1e00*/  FMUL.FTZ R12, R12, R13 ;  /* 0x0000000d0c0c7220 */ /* 0x000fca0000410000 */
[----:B------:R-:W-:Y:S01]  /*1e10*/  F2FP.BF16.F32.PACK_AB R9, RZ, R12 ;  /* 0x0000000cff09723e */ /* 0x000fe200000010ff */
[----:B------:R-:W-:Y:S01]  /*1e20*/  IMAD.WIDE R12, R20, 0x2, R6 ;  /* 0x00000002140c7825 */ /* 0x000fe200078e0206 */
[----:B------:R-:W-:-:S04]  /*1e30*/  IADD3 R20, PT, PT, R3, R20, RZ ;  /* 0x0000001403147210 */ /* 0x000fc80007ffe0ff */
[----:B------:R1:W-:Y:S01]  /*1e40*/  STG.E.U16 desc[UR8][R12.64], R9 ;  /* 0x000000090c007986 */ /* 0x0003e2000c101508 */
[----:B------:R-:W-:-:S13]  /*1e50*/  ISETP.GE.AND P0, PT, R20, R0, PT ;  /* 0x000000001400720c */ /* 0x000fda0003f06270 */
[----:B-1----:R-:W-:Y:S05]  /*1e60*/  @!P0 BRA `(.L_x_82) ;  /* 0xfffffffc00c08947 */ /* 0x002fea000383ffff */
[----:B------:R-:W-:Y:S05]  /*1e70*/  EXIT ;  /* 0x000000000000794d */ /* 0x000fea0003800000 */
        .weak           $__internal_0_$__cuda_sm20_div_s64
        .type           $__internal_0_$__cuda_sm20_div_s64,@function
        .size           $__internal_0_$__cuda_sm20_div_s64,(.L_x_1349 - $__internal_0_$__cuda_sm20_div_s64)
$__internal_0_$__cuda_sm20_div_s64:
[-C--:B------:R-:W-:Y:S02]  /*1e80*/  IADD3 R3, P1, PT, RZ, -R8.reuse, RZ ;  /* 0x80000008ff037210 */ /* 0x080fe40007f3e0ff */
[----:B------:R-:W-:Y:S02]  /*1e90*/  ISETP.GE.AND P0, PT, R10, RZ, PT ;  /* 0x000000ff0a00720c */ /* 0x000fe40003f06270 */
[----:B------:R-:W-:Y:S01]  /*1ea0*/  ISETP.GE.AND P3, PT, R9, RZ, PT ;  /* 0x000000ff0900720c */ /* 0x000fe20003f66270 */
[----:B------:R-:W-:Y:S01]  /*1eb0*/  IMAD.X R7, RZ, RZ, ~R10, P1 ;  /* 0x000000ffff077224 */ /* 0x000fe200008e0e0a */
[----:B------:R-:W-:-:S04]  /*1ec0*/  SEL R2, R3, R8, !P0 ;  /* 0x0000000803027207 */ /* 0x000fc80004000000 */
[----:B------:R-:W-:-:S04]  /*1ed0*/  SEL R3, R7, R10, !P0 ;  /* 0x0000000a07037207 */ /* 0x000fc80004000000 */
[----:B------:R-:W0:Y:S02]  /*1ee0*/  I2F.U64.RP R11, R2 ;  /* 0x00000002000b7312 */ /* 0x000e240000309000 */
[----:B0-----:R-:W0:Y:S02]  /*1ef0*/  MUFU.RCP R11, R11 ;  /* 0x0000000b000b7308 */ /* 0x001e240000001000 */
[----:B0-----:R-:W-:-:S15]  /*1f00*/  IADD3 R6, PT, PT, R11, 0x1ffffffe, RZ ;  /* 0x1ffffffe0b067810 */ /* 0x001fde0007ffe0ff */
[----:B------:R-:W-:-:S15]  /*1f10*/  NOP ;  /* 0x0000000000007918 */ /* 0x000fde0000000000 */
[----:B------:R-:W-:-:S15]  /*1f20*/  NOP ;  /* 0x0000000000007918 */ /* 0x000fde0000000000 */
[----:B------:R-:W-:-:S15]  /*1f30*/  NOP ;  /* 0x0000000000007918 */ /* 0x000fde0000000000 */
[----:B------:R-:W0:Y:S02]  /*1f40*/  F2I.U64.TRUNC R6, R6 ;  /* 0x0000000600067311 */ /* 0x000e24000020d800 */
[----:B0-----:R-:W-:-:S04]  /*1f50*/  IMAD.WIDE.U32 R14, R6, R2, RZ ;  /* 0x00000002060e7225 */ /* 0x001fc800078e00ff */
[C---:B------:R-:W-:Y:S01]  /*1f60*/  IMAD R13, R6.reuse, R3, R15 ;  /* 0x00000003060d7224 */ /* 0x040fe200078e020f */
[----:B------:R-:W-:Y:S01]  /*1f70*/  IADD3 R17, P0, PT, RZ, -R14, RZ ;  /* 0x8000000eff117210 */ /* 0x000fe20007f1e0ff */
[----:B------:R-:W-:Y:S02]  /*1f80*/  IMAD.MOV.U32 R15, RZ, RZ, R6 ;  /* 0x000000ffff0f7224 */ /* 0x000fe400078e0006 */
[----:B------:R-:W-:Y:S02]  /*1f90*/  IMAD R13, R7, R2, R13 ;  /* 0x00000002070d7224 */ /* 0x000fe400078e020d */
[----:B------:R-:W-:-:S03]  /*1fa0*/  IMAD.HI.U32 R14, R6, R17, RZ ;  /* 0x00000011060e7227 */ /* 0x000fc600078e00ff */
[----:B------:R-:W-:-:S05]  /*1fb0*/  IADD3.X R13, PT, PT, RZ, ~R13, RZ, P0, !PT ;  /* 0x8000000dff0d7210 */ /* 0x000fca00007fe4ff */
[----:B------:R-:W-:-:S04]  /*1fc0*/  IMAD.WIDE.U32 R14, P0, R6, R13, R14 ;  /* 0x0000000d060e7225 */ /* 0x000fc8000780000e */
[C---:B------:R-:W-:Y:S02]  /*1fd0*/  IMAD R11, R7.reuse, R13, RZ ;  /* 0x0000000d070b7224 */ /* 0x040fe400078e02ff */
[----:B------:R-:W-:-:S04]  /*1fe0*/  IMAD.HI.U32 R14, P1, R7, R17, R14 ;  /* 0x00000011070e7227 */ /* 0x000fc8000782000e */
[----:B------:R-:W-:Y:S01]  /*1ff0*/  IMAD.HI.U32 R13, R7, R13, RZ ;  /* 0x0000000d070d7227 */ /* 0x000fe200078e00ff */
[----:B------:R-:W-:Y:S02]  /*2000*/  IADD3 R15, P2, PT, R11, R14, RZ ;  /* 0x0000000e0b0f7210 */ /* 0x000fe40007f5e0ff */
[----:B------:R-:W-:Y:S02]  /*2010*/  IADD3 R11, P4, PT, RZ, -R12, RZ ;  /* 0x8000000cff0b7210 */ /* 0x000fe40007f9e0ff */
[----:B------:R-:W-:Y:S01]  /*2020*/  IADD3.X R13, PT, PT, R13, R7, RZ, P0, !PT ;  /* 0x000000070d0d7210 */ /* 0x000fe200007fe4ff */
[----:B------:R-:W-:Y:S01]  /*2030*/  IMAD.WIDE.U32 R6, R15, R2, RZ ;  /* 0x000000020f067225 */ /* 0x000fe200078e00ff */
[----:B------:R-:W-:Y:S02]  /*2040*/  SEL R11, R11, R12, !P3 ;  /* 0x0000000c0b0b7207 */ /* 0x000fe40005800000 */
[----:B------:R-:W-:Y:S01]  /*2050*/  IADD3.X R13, PT, PT, RZ, RZ, R13, P2, P1 ;  /* 0x000000ffff0d7210 */ /* 0x000fe200017e240d */
[----:B------:R-:W-:Y:S01]  /*2060*/  IMAD R7, R15, R3, R7 ;  /* 0x000000030f077224 */ /* 0x000fe200078e0207 */
[----:B------:R-:W-:Y:S01]  /*2070*/  IADD3 R17, P0, PT, RZ, -R6, RZ ;  /* 0x80000006ff117210 */ /* 0x000fe20007f1e0ff */
[----:B------:R-:W-:-:S02]  /*2080*/  IMAD.X R16, RZ, RZ, ~R9, P4 ;  /* 0x000000ffff107224 */ /* 0x000fc400020e0e09 */
[----:B------:R-:W-:Y:S02]  /*2090*/  IMAD R7, R13, R2, R7 ;  /* 0x000000020d077224 */ /* 0x000fe400078e0207 */
[----:B------:R-:W-:-:S03]  /*20a0*/  IMAD.HI.U32 R14, R15, R17, RZ ;  /* 0x000000110f0e7227 */ /* 0x000fc600078e00ff */
[----:B------:R-:W-:-:S05]  /*20b0*/  IADD3.X R6, PT, PT, RZ, ~R7, RZ, P0, !PT ;  /* 0x80000007ff067210 */ /* 0x000fca00007fe4ff */
[----:B------:R-:W-:-:S04]  /*20c0*/  IMAD.WIDE.U32 R14, P0, R15, R6, R14 ;  /* 0x000000060f0e7225 */ /* 0x000fc8000780000e */
[C---:B------:R-:W-:Y:S02]  /*20d0*/  IMAD R7, R13.reuse, R6, RZ ;  /* 0x000000060d077224 */ /* 0x040fe400078e02ff */
[----:B------:R-:W-:-:S04]  /*20e0*/  IMAD.HI.U32 R14, P1, R13, R17, R14 ;  /* 0x000000110d0e7227 */ /* 0x000fc8000782000e */
[----:B------:R-:W-:Y:S01]  /*20f0*/  IMAD.HI.U32 R6, R13, R6, RZ ;  /* 0x000000060d067227 */ /* 0x000fe200078e00ff */
[----:B------:R-:W-:-:S04]  /*2100*/  IADD3 R14, P2, PT, R7, R14, RZ ;  /* 0x0000000e070e7210 */ /* 0x000fc80007f5e0ff */
[----:B------:R-:W-:Y:S01]  /*2110*/  IADD3.X R7, PT, PT, R6, R13, RZ, P0, !PT ;  /* 0x0000000d06077210 */ /* 0x000fe200007fe4ff */
[----:B------:R-:W-:Y:S01]  /*2120*/  IMAD.HI.U32 R6, R14, R11, RZ ;  /* 0x0000000b0e067227 */ /* 0x000fe200078e00ff */
[----:B------:R-:W-:Y:S02]  /*2130*/  SEL R13, R16, R9, !P3 ;  /* 0x00000009100d7207 */ /* 0x000fe40005800000 */
[----:B------:R-:W-:Y:S01]  /*2140*/  IADD3.X R16, PT, PT, RZ, RZ, R7, P2, P1 ;  /* 0x000000ffff107210 */ /* 0x000fe200017e2407 */
[----:B------:R-:W-:-:S04]  /*2150*/  HFMA2 R7, -RZ, RZ, 0, 0 ;  /* 0x00000000ff077431 */ /* 0x000fc800000001ff */
[-C--:B------:R-:W-:Y:S02]  /*2160*/  IMAD R15, R16, R13.reuse, RZ ;  /* 0x0000000d100f7224 */ /* 0x080fe400078e02ff */
[----:B------:R-:W-:-:S04]  /*2170*/  IMAD.WIDE.U32 R6, R14, R13, R6 ;  /* 0x0000000d0e067225 */ /* 0x000fc800078e0006 */
[----:B------:R-:W-:-:S04]  /*2180*/  IMAD.HI.U32 R17, R16, R13, RZ ;  /* 0x0000000d10117227 */ /* 0x000fc800078e00ff */
[----:B------:R-:W-:-:S04]  /*2190*/  IMAD.HI.U32 R6, P0, R16, R11, R6 ;  /* 0x0000000b10067227 */ /* 0x000fc80007800006 */
[----:B------:R-:W-:Y:S01]  /*21a0*/  IMAD.X R17, RZ, RZ, R17, P0 ;  /* 0x000000ffff117224 */ /* 0x000fe200000e0611 */
[----:B------:R-:W-:-:S04]  /*21b0*/  IADD3 R15, P1, PT, R15, R6, RZ ;  /* 0x000000060f0f7210 */ /* 0x000fc80007f3e0ff */
[----:B------:R-:W-:Y:S01]  /*21c0*/  IADD3.X R17, PT, PT, RZ, R17, RZ, P1, !PT ;  /* 0x00000011ff117210 */ /* 0x000fe20000ffe4ff */
[----:B------:R-:W-:-:S04]  /*21d0*/  IMAD.WIDE.U32 R6, R15, R2, RZ ;  /* 0x000000020f067225 */ /* 0x000fc800078e00ff */
[----:B------:R-:W-:Y:S01]  /*21e0*/  IMAD R7, R15, R3, R7 ;  /* 0x000000030f077224 */ /* 0x000fe200078e0207 */
[----:B------:R-:W-:-:S03]  /*21f0*/  IADD3 R19, P1, PT, -R6, R11, RZ ;  /* 0x0000000b06137210 */ /* 0x000fc60007f3e1ff */
[-C--:B------:R-:W-:Y:S01]  /*2200*/  IMAD R6, R17, R2.reuse, R7 ;  /* 0x0000000211067224 */ /* 0x080fe200078e0207 */
[----:B------:R-:W-:-:S04]  /*2210*/  ISETP.GE.U32.AND P0, PT, R19, R2, PT ;  /* 0x000000021300720c */ /* 0x000fc80003f06070 */
[----:B------:R-:W-:Y:S02]  /*2220*/  IADD3.X R13, PT, PT, ~R6, R13, RZ, P1, !PT ;  /* 0x0000000d060d7210 */ /* 0x000fe40000ffe5ff */
[----:B------:R-:W-:Y:S02]  /*2230*/  IADD3 R7, P1, PT, R19, -R2, RZ ;  /* 0x8000000213077210 */ /* 0x000fe40007f3e0ff */
[----:B------:R-:W-:Y:S02]  /*2240*/  ISETP.GE.U32.AND.EX P0, PT, R13, R3, PT, P0 ;  /* 0x000000030d00720c */ /* 0x000fe40003f06100 */
[----:B------:R-:W-:Y:S01]  /*2250*/  IADD3 R6, P2, PT, R15, 0x1, RZ ;  /* 0x000000010f067810 */ /* 0x000fe20007f5e0ff */
[----:B------:R-:W-:Y:S01]  /*2260*/  IMAD.X R11, R13, 0x1, ~R3, P1 ;  /* 0x000000010d0b7824 */ /* 0x000fe200008e0e03 */
[----:B------:R-:W-:Y:S02]  /*2270*/  SEL R7, R7, R19, P0 ;  /* 0x0000001307077207 */ /* 0x000fe40000000000 */
[----:B------:R-:W-:-:S02]  /*2280*/  IADD3.X R14, PT, PT, RZ, R17, RZ, P2, !PT ;  /* 0x00000011ff0e7210 */ /* 0x000fc400017fe4ff */
[----:B------:R-:W-:Y:S02]  /*2290*/  SEL R11, R11, R13, P0 ;  /* 0x0000000d0b0b7207 */ /* 0x000fe40000000000 */
[----:B------:R-:W-:Y:S02]  /*22a0*/  SEL R15, R6, R15, P0 ;  /* 0x0000000f060f7207 */ /* 0x000fe40000000000 */
[----:B------:R-:W-:Y:S02]  /*22b0*/  ISETP.GE.U32.AND P1, PT, R7, R2, PT ;  /* 0x000000020700720c */ /* 0x000fe40003f26070 */
[----:B------:R-:W-:Y:S02]  /*22c0*/  SEL R6, R14, R17, P0 ;  /* 0x000000110e067207 */ /* 0x000fe40000000000 */
[----:B------:R-:W-:Y:S02]  /*22d0*/  IADD3 R2, P2, PT, R15, 0x1, RZ ;  /* 0x000000010f027810 */ /* 0x000fe40007f5e0ff */
[----:B------:R-:W-:-:S02]  /*22e0*/  ISETP.GE.U32.AND.EX P0, PT, R11, R3, PT, P1 ;  /* 0x000000030b00720c */ /* 0x000fc40003f06110 */
[-C--:B------:R-:W-:Y:S02]  /*22f0*/  IADD3.X R3, PT, PT, RZ, R6.reuse, RZ, P2, !PT ;  /* 0x00000006ff037210 */ /* 0x080fe400017fe4ff */
[----:B------:R-:W-:Y:S02]  /*2300*/  SEL R2, R2, R15, P0 ;  /* 0x0000000f02027207 */ /* 0x000fe40000000000 */
[----:B------:R-:W-:Y:S02]  /*2310*/  SEL R3, R3, R6, P0 ;  /* 0x0000000603037207 */ /* 0x000fe40000000000 */
[----:B------:R-:W-:Y:S02]  /*2320*/  IADD3 R7, P2, PT, RZ, -R2, RZ ;  /* 0x80000002ff077210 */ /* 0x000fe40007f5e0ff */
[----:B------:R-:W-:Y:S02]  /*2330*/  LOP3.LUT R11, R10, R9, RZ, 0x3c, !PT ;  /* 0x000000090a0b7212 */ /* 0x000fe400078e3cff */
[----:B------:R-:W-:Y:S01]  /*2340*/  ISETP.NE.U32.AND P0, PT, R8, RZ, PT ;  /* 0x000000ff0800720c */ /* 0x000fe20003f05070 */
[----:B------:R-:W-:Y:S01]  /*2350*/  IMAD.X R6, RZ, RZ, ~R3, P2 ;  /* 0x000000ffff067224 */ /* 0x000fe200010e0e03 */
[----:B------:R-:W-:-:S02]  /*2360*/  ISETP.GE.AND P1, PT, R11, RZ, PT ;  /* 0x000000ff0b00720c */ /* 0x000fc40003f26270 */
[----:B------:R-:W-:Y:S02]  /*2370*/  ISETP.NE.AND.EX P0, PT, R10, RZ, PT, P0 ;  /* 0x000000ff0a00720c */ /* 0x000fe40003f05300 */
[----:B------:R-:W-:Y:S01]  /*2380*/  SEL R2, R7, R2, !P1 ;  /* 0x0000000207027207 */ /* 0x000fe20004800000 */
[----:B------:R-:W-:Y:S01]  /*2390*/  HFMA2 R7, -RZ, RZ, 0, 0 ;  /* 0x00000000ff077431 */ /* 0x000fe200000001ff */
[----:B------:R-:W-:Y:S02]  /*23a0*/  SEL R3, R6, R3, !P1 ;  /* 0x0000000306037207 */ /* 0x000fe40004800000 */
[----:B------:R-:W-:Y:S02]  /*23b0*/  MOV R6, R0 ;  /* 0x0000000000067202 */ /* 0x000fe40000000f00 */
[----:B------:R-:W-:Y:S02]  /*23c0*/  SEL R2, R2, 0xffffffff, P0 ;  /* 0xffffffff02027807 */ /* 0x000fe40000000000 */
[----:B------:R-:W-:Y:S01]  /*23d0*/  SEL R3, R3, 0xffffffff, P0 ;  /* 0xffffffff03037807 */ /* 0x000fe20000000000 */
[----:B------:R-:W-:Y:S06]  /*23e0*/  RET.REL.NODEC R6 `(_ZN4vllm15rms_norm_kernelIN3c108BFloat16ELi1ELi4EEEvPT_PKS3_lllllS6_fii) ;  /* 0xffffffdc06047950 */ /* 0x000fec0003c3ffff */
.L_x_83:
        /* <DEDUP_REMOVED lines=9> */
.L_x_1349:


//--------------------- .text._ZN4vllm15rms_norm_kernelIN3c108BFloat16ELi2ELi4EEEvPT_PKS3_lllllS6_fii --------------------------
	.section	.text._ZN4vllm15rms_norm_kernelIN3c108BFloat16ELi2ELi4EEEvPT_PKS3_lllllS6_fii,"ax",@progbits
	.align	128
        .global         _ZN4vllm15rms_norm_kernelIN3c108BFloat16ELi2ELi4EEEvPT_PKS3_lllllS6_fii
        .type           _ZN4vllm15rms_norm_kernelIN3c108BFloat16ELi2ELi4EEEvPT_PKS3_lllllS6_fii,@function
        .size           _ZN4vllm15rms_norm_kernelIN3c108BFloat16ELi2ELi4EEEvPT_PKS3_lllllS6_fii,(.L_x_1350 - _ZN4vllm15rms_norm_kernelIN3c108BFloat16ELi2ELi4EEEvPT_PKS3_lllllS6_fii)
        .other          _ZN4vllm15rms_norm_kernelIN3c108BFloat16ELi2ELi4EEEvPT_PKS3_lllllS6_fii,@"STO_CUDA_ENTRY STV_DEFAULT"
_ZN4vllm15rms_norm_kernelIN3c108BFloat16ELi2ELi4EEEvPT_PKS3_lllllS6_fii:
.text._ZN4vllm15rms_norm_kernelIN3c108BFloat16ELi2ELi4EEEvPT_PKS3_lllllS6_fii:
        /* <DEDUP_REMOVED lines=34> */
.L_x_84:
[----:B------:R-:W-:Y:S01]  /*0220*/  MOV R12, UR6 ;  /* 0x00000006000c7c02 */ /* 0x000fe20008000f00 */
[----:B------:R-:W-:Y:S01]  /*0230*/  IMAD.MOV.U32 R9, RZ, RZ, RZ ;  /* 0x000000ffff097224 */ /* 0x000fe200078e00ff */
[----:B------:R-:W-:Y:S02]  /*0240*/  MOV R8, R4 ;  /* 0x0000000400087202 */ /* 0x000fe40000000f00 */
[----:B------:R-:W-:-:S07]  /*0250*/  MOV R0, 0x270 ;  /* 0x0000027000007802 */ /* 0x000fce0000000f00 */
[----:B------:R-:W-:Y:S05]  /*0260*/  CALL.REL.NOINC `($__internal_1_$__cuda_sm20_div_s64) ;  /* 0x0000002c002c7944 */ /* 0x000fea0003c00000 */
        /* <DEDUP_REMOVED lines=10> */
.L_x_85:
[----:B------:R-:W0:Y:S02]  /*0310*/  LDCU UR4, c[0x0][0x3ac] ;  /* 0x00007580ff0477ac */ /* 0x000e240008000800 */
[----:B0-----:R-:W-:-:S04]  /*0320*/  LOP3.LUT R0, R9, UR4, RZ, 0xfc, !PT ;  /* 0x0000000409007c12 */ /* 0x001fc8000f8efcff */
[----:B------:R-:W-:-:S13]  /*0330*/  ISETP.NE.U32.AND P0, PT, R0, RZ, PT ;  /* 0x000000ff0000720c */ /* 0x000fda0003f05070 */
[----:B------:R-:W-:Y:S05]  /*0340*/  @P0 BRA `(.L_x_86) ;  /* 0x0000000000600947 */ /* 0x000fea0003800000 */
[----:B------:R-:W0:Y:S01]  /*0350*/  LDCU UR4, c[0x0][0x3a8] ;  /* 0x00007500ff0477ac */ /* 0x000e220008000800 */
[----:B------:R-:W-:Y:S01]  /*0360*/  IMAD.MOV.U32 R8, RZ, RZ, RZ ;  /* 0x000000ffff087224 */ /* 0x000fe200078e00ff */
[----:B0-----:R-:W0:Y:S01]  /*0370*/  I2F.U32.RP R0, UR4 ;  /* 0x0000000400007d06 */ /* 0x001e220008209000 */
[----:B------:R-:W-:-:S07]  /*0380*/  ISETP.NE.U32.AND P2, PT, RZ, UR4, PT ;  /* 0x00000004ff007c0c */ /* 0x000fce000bf45070 */
[----:B0-----:R-:W0:Y:S02]  /*0390*/  MUFU.RCP R0, R0 ;  /* 0x0000000000007308 */ /* 0x001e240000001000 */
[----:B0-----:R-:W-:-:S06]  /*03a0*/  VIADD R2, R0, 0xffffffe ;  /* 0x0ffffffe00027836 */ /* 0x001fcc0000000000 */
        /* <DEDUP_REMOVED lines=18> */
.L_x_86:
[----:B------:R-:W0:Y:S01]  /*04d0*/  LDC R8, c[0x0][0x3a8] ;  /* 0x0000ea00ff087b82 */ /* 0x000e220000000800 */
[----:B------:R-:W-:-:S07]  /*04e0*/  MOV R0, 0x510 ;  /* 0x0000051000007802 */ /* 0x000fce0000000f00 */
[----:B------:R-:W1:Y:S02]  /*04f0*/  LDC R10, c[0x0][0x3ac] ;  /* 0x0000eb00ff0a7b82 */ /* 0x000e640000000800 */
[----:B01----:R-:W-:Y:S05]  /*0500*/  CALL.REL.NOINC `($__internal_1_$__cuda_sm20_div_s64) ;  /* 0x0000002800847944 */ /* 0x003fea0003c00000 */
        /* <DEDUP_REMOVED lines=8> */
.L_x_87:
[----:B------:R-:W0:Y:S01]  /*0590*/  LDCU.64 UR4, c[0x0][0x3a0] ;  /* 0x00007400ff0477ac */ /* 0x000e220008000a00 */
[----:B------:R-:W1:Y:S01]  /*05a0*/  LDC R0, c[0x0][0x3c8] ;  /* 0x0000f200ff007b82 */ /* 0x000e620000000800 */
[----:B------:R-:W2:Y:S01]  /*05b0*/  S2R R20, SR_TID.X ;  /* 0x0000000000147919 */ /* 0x000ea20000002100 */
[----:B------:R-:W-:Y:S01]  /*05c0*/  BSSY.RECONVERGENT B0, `(.L_x_88) ;  /* 0x0000132000007945 */ /* 0x000fe20003800200 */
[----:B------:R-:W3:Y:S01]  /*05d0*/  LDCU.128 UR8, c[0x0][0x390] ;  /* 0x00007200ff0877ac */ /* 0x000ee20008000c00 */
[----:B0-----:R-:W-:Y:S02]  /*05e0*/  IMAD R5, R5, UR4, RZ ;  /* 0x0000000405057c24 */ /* 0x001fe4000f8e02ff */
[----:B------:R-:W-:-:S04]  /*05f0*/  IMAD.WIDE.U32 R6, R4, UR4, RZ ;  /* 0x0000000404067c25 */ /* 0x000fc8000f8e00ff */
[----:B------:R-:W-:Y:S01]  /*0600*/  IMAD R5, R4, UR5, R5 ;  /* 0x0000000504057c24 */ /* 0x000fe2000f8e0205 */
[----:B------:R-:W0:Y:S01]  /*0610*/  LDCU.64 UR4, c[0x0][0x388] ;  /* 0x00007100ff0477ac */ /* 0x000e220008000a00 */
[----:B---3--:R-:W-:-:S03]  /*0620*/  IMAD R3, R3, UR10, RZ ;  /* 0x0000000a03037c24 */ /* 0x008fc6000f8e02ff */
[----:B------:R-:W-:Y:S01]  /*0630*/  IADD3 R7, PT, PT, R7, R5, RZ ;  /* 0x0000000507077210 */ /* 0x000fe20007ffe0ff */
[C---:B------:R-:W-:Y:S02]  /*0640*/  IMAD R5, R2.reuse, UR11, R3 ;  /* 0x0000000b02057c24 */ /* 0x040fe4000f8e0203 */
[----:B------:R-:W-:-:S04]  /*0650*/  IMAD.WIDE.U32 R2, R2, UR10, R6 ;  /* 0x0000000a02027c25 */ /* 0x000fc8000f8e0006 */
[----:B------:R-:W-:Y:S02]  /*0660*/  IMAD.IADD R3, R3, 0x1, R5 ;  /* 0x0000000103037824 */ /* 0x000fe400078e0205 */
[----:B------:R-:W-:Y:S02]  /*0670*/  IMAD R5, R8, UR8, RZ ;  /* 0x0000000808057c24 */ /* 0x000fe4000f8e02ff */
[----:B------:R-:W-:Y:S01]  /*0680*/  IMAD.WIDE.U32 R6, R12, UR8, R2 ;  /* 0x000000080c067c25 */ /* 0x000fe2000f8e0002 */
[----:B-1----:R-:W-:Y:S01]  /*0690*/  LOP3.LUT R2, R0, 0x1, RZ, 0xc0, !PT ;  /* 0x0000000100027812 */ /* 0x002fe200078ec0ff */
[----:B------:R-:W1:Y:S02]  /*06a0*/  LDC R3, c[0x0][0x360] ;  /* 0x0000d800ff037b82 */ /* 0x000e640000000800 */
[----:B------:R-:W-:Y:S01]  /*06b0*/  IMAD R5, R12, UR9, R5 ;  /* 0x000000090c057c24 */ /* 0x000fe2000f8e0205 */
[----:B------:R-:W-:Y:S01]  /*06c0*/  SHF.L.U32 R4, R6, 0x1, RZ ;  /* 0x0000000106047819 */ /* 0x000fe200000006ff */
[----:B------:R-:W3:Y:S02]  /*06d0*/  LDCU.64 UR8, c[0x0][0x358] ;  /* 0x00006b00ff0877ac */ /* 0x000ee40008000a00 */
[----:B------:R-:W-:Y:S01]  /*06e0*/  IMAD.IADD R5, R7, 0x1, R5 ;  /* 0x0000000107057824 */ /* 0x000fe200078e0205 */
[----:B0-----:R-:W-:-:S04]  /*06f0*/  IADD3 R22, P1, PT, R4, UR4, RZ ;  /* 0x0000000404167c10 */ /* 0x001fc8000ff3e0ff */
[----:B------:R-:W-:Y:S02]  /*0700*/  LOP3.LUT P0, RZ, R22, 0x3, RZ, 0xc0, !PT ;  /* 0x0000000316ff7812 */ /* 0x000fe4000780c0ff */
[----:B------:R-:W-:Y:S02]  /*0710*/  SHF.L.U64.HI R5, R6, 0x1, R5 ;  /* 0x0000000106057819 */ /* 0x000fe40000010205 */
[----:B------:R-:W-:Y:S02]  /*0720*/  ISETP.EQ.U32.OR P0, PT, R2, 0x1, P0 ;  /* 0x000000010200780c */ /* 0x000fe40000702470 */
[----:B------:R-:W-:-:S11]  /*0730*/  IADD3.X R23, PT, PT, R5, UR5, RZ, P1, !PT ;  /* 0x0000000505177c10 */ /* 0x000fd60008ffe4ff */
[----:B--23--:R-:W-:Y:S05]  /*0740*/  @P0 BRA `(.L_x_89) ;  /* 0x00000004008c0947 */ /* 0x00cfea0003800000 */
[----:B------:R-:W-:Y:S01]  /*0750*/  SHF.R.S32.HI R7, RZ, 0x1, R0 ;  /* 0x00000001ff077819 */ /* 0x000fe20000011400 */
[----:B------:R-:W-:-:S03]  /*0760*/  HFMA2 R14, -RZ, RZ, 0, 0 ;  /* 0x00000000ff0e7431 */ /* 0x000fc600000001ff */
[----:B------:R-:W-:-:S13]  /*0770*/  ISETP.GE.AND P0, PT, R20, R7, PT ;  /* 0x000000071400720c */ /* 0x000fda0003f06270 */
[----:B------:R-:W-:Y:S05]  /*0780*/  @P0 BRA `(.L_x_90) ;  /* 0x0000001000540947 */ /* 0x000fea0003800000 */
[----:B-1----:R-:W0:Y:S01]  /*0790*/  I2F.U32.RP R10, R3 ;  /* 0x00000003000a7306 */ /* 0x002e220000209000 */
[----:B------:R-:W-:Y:S01]  /*07a0*/  IMAD.IADD R2, R20, 0x1, R3 ;  /* 0x0000000114027824 */ /* 0x000fe200078e0203 */
[----:B------:R-:W-:Y:S01]  /*07b0*/  ISETP.NE.U32.AND P2, PT, R3, RZ, PT ;  /* 0x000000ff0300720c */ /* 0x000fe20003f45070 */
[----:B------:R-:W-:Y:S01]  /*07c0*/  BSSY.RECONVERGENT B1, `(.L_x_91) ;  /* 0x0000031000017945 */ /* 0x000fe20003800200 */
[----:B------:R-:W-:Y:S02]  /*07d0*/  MOV R14, RZ ;  /* 0x000000ff000e7202 */ /* 0x000fe40000000f00 */
[----:B------:R-:W-:Y:S02]  /*07e0*/  ISETP.GE.U32.AND P0, PT, R2, R7, PT ;  /* 0x000000070200720c */ /* 0x000fe40003f06070 */
[----:B------:R-:W-:Y:S01]  /*07f0*/  VIMNMX.U32 R11, PT, PT, R7, R2, !PT ;  /* 0x00000002070b7248 */ /* 0x000fe20007fe0000 */
[----:B0-----:R-:W0:Y:S02]  /*0800*/  MUFU.RCP R10, R10 ;  /* 0x0000000a000a7308 */ /* 0x001e240000001000 */
[----:B0-----:R-:W-:-:S06]  /*0810*/  VIADD R8, R10, 0xffffffe ;  /* 0x0ffffffe0a087836 */ /* 0x001fcc0000000000 */
[----:B------:R0:W1:Y:S02]  /*0820*/  F2I.FTZ.U32.TRUNC.NTZ R9, R8 ;  /* 0x0000000800097305 */ /* 0x000064000021f000 */
[----:B0-----:R-:W-:Y:S02]  /*0830*/  MOV R8, RZ ;  /* 0x000000ff00087202 */ /* 0x001fe40000000f00 */
[----:B-1----:R-:W-:-:S05]  /*0840*/  IADD3 R6, PT, PT, RZ, -R9, RZ ;  /* 0x80000009ff067210 */ /* 0x002fca0007ffe0ff */
[----:B------:R-:W-:Y:S01]  /*0850*/  IMAD R13, R6, R3, RZ ;  /* 0x00000003060d7224 */ /* 0x000fe200078e02ff */
[----:B------:R-:W-:-:S03]  /*0860*/  SEL R6, RZ, 0x1, P0 ;  /* 0x00000001ff067807 */ /* 0x000fc60000000000 */
[----:B------:R-:W-:Y:S01]  /*0870*/  IMAD.HI.U32 R9, R9, R13, R8 ;  /* 0x0000000d09097227 */ /* 0x000fe200078e0008 */
[----:B------:R-:W-:-:S05]  /*0880*/  IADD3 R2, PT, PT, R11, -R2, -R6 ;  /* 0x800000020b027210 */ /* 0x000fca0007ffe806 */
[----:B------:R-:W-:-:S04]  /*0890*/  IMAD.HI.U32 R9, R9, R2, RZ ;  /* 0x0000000209097227 */ /* 0x000fc800078e00ff */
[----:B------:R-:W-:-:S04]  /*08a0*/  IMAD.MOV R8, RZ, RZ, -R9 ;  /* 0x000000ffff087224 */ /* 0x000fc800078e0a09 */
[----:B------:R-:W-:-:S05]  /*08b0*/  IMAD R2, R3, R8, R2 ;  /* 0x0000000803027224 */ /* 0x000fca00078e0202 */
[----:B------:R-:W-:-:S13]  /*08c0*/  ISETP.GE.U32.AND P0, PT, R2, R3, PT ;  /* 0x000000030200720c */ /* 0x000fda0003f06070 */
[----:B------:R-:W-:Y:S01]  /*08d0*/  @P0 IADD3 R2, PT, PT, R2, -R3, RZ ;  /* 0x8000000302020210 */ /* 0x000fe20007ffe0ff */
[----:B------:R-:W-:-:S03]  /*08e0*/  @P0 VIADD R9, R9, 0x1 ;  /* 0x0000000109090836 */ /* 0x000fc60000000000 */
[----:B------:R-:W-:-:S13]  /*08f0*/  ISETP.GE.U32.AND P1, PT, R2, R3, PT ;  /* 0x000000030200720c */ /* 0x000fda0003f26070 */
[----:B------:R-:W-:Y:S02]  /*0900*/  @P1 IADD3 R9, PT, PT, R9, 0x1, RZ ;  /* 0x0000000109091810 */ /* 0x000fe40007ffe0ff */
[----:B------:R-:W-:-:S05]  /*0910*/  @!P2 LOP3.LUT R9, RZ, R3, RZ, 0x33, !PT ;  /* 0x00000003ff09a212 */ /* 0x000fca00078e33ff */
[----:B------:R-:W-:-:S05]  /*0920*/  IMAD.IADD R6, R6, 0x1, R9 ;  /* 0x0000000106067824 */ /* 0x000fca00078e0209 */
[C---:B------:R-:W-:Y:S02]  /*0930*/  LOP3.LUT R2, R6.reuse, 0x3, RZ, 0xc0, !PT ;  /* 0x0000000306027812 */ /* 0x040fe400078ec0ff */
[----:B------:R-:W-:Y:S02]  /*0940*/  ISETP.GE.U32.AND P1, PT, R6, 0x3, PT ;  /* 0x000000030600780c */ /* 0x000fe40003f26070 */
[----:B------:R-:W-:Y:S01]  /*0950*/  ISETP.NE.AND P0, PT, R2, 0x3, PT ;  /* 0x000000030200780c */ /* 0x000fe20003f05270 */
[----:B------:R-:W-:-:S12]  /*0960*/  IMAD.MOV.U32 R2, RZ, RZ, R20 ;  /* 0x000000ffff027224 */ /* 0x000fd800078e0014 */
[----:B------:R-:W-:Y:S05]  /*0970*/  @!P0 BRA `(.L_x_92) ;  /* 0x0000000000548947 */ /* 0x000fea0003800000 */
[----:B------:R-:W-:Y:S01]  /*0980*/  IMAD.WIDE.U32 R4, R20, 0x4, R4 ;  /* 0x0000000414047825 */ /* 0x000fe200078e0004 */
[----:B------:R-:W-:-:S03]  /*0990*/  IADD3 R2, PT, PT, R6, 0x1, RZ ;  /* 0x0000000106027810 */ /* 0x000fc60007ffe0ff */
[----:B------:R-:W-:Y:S01]  /*09a0*/  IMAD.MOV.U32 R14, RZ, RZ, RZ ;  /* 0x000000ffff0e7224 */ /* 0x000fe200078e00ff */
[----:B------:R-:W-:Y:S02]  /*09b0*/  IADD3 R8, P0, PT, R4, UR4, RZ ;  /* 0x0000000404087c10 */ /* 0x000fe4000ff1e0ff */
[----:B------:R-:W-:Y:S02]  /*09c0*/  LOP3.LUT R4, R2, 0x3, RZ, 0xc0, !PT ;  /* 0x0000000302047812 */ /* 0x000fe400078ec0ff */
[----:B------:R-:W-:Y:S02]  /*09d0*/  IADD3.X R5, PT, PT, R5, UR5, RZ, P0, !PT ;  /* 0x0000000505057c10 */ /* 0x000fe400087fe4ff */
[----:B------:R-:W-:Y:S01]  /*09e0*/  MOV R2, R20 ;  /* 0x0000001400027202 */ /* 0x000fe20000000f00 */
[----:B------:R-:W-:-:S07]  /*09f0*/  IMAD.MOV R6, RZ, RZ, -R4 ;  /* 0x000000ffff067224 */ /* 0x000fce00078e0a04 */
.L_x_93:
[----:B------:R-:W-:-:S05]  /*0a00*/  MOV R9, R5 ;  /* 0x0000000500097202 */ /* 0x000fca0000000f00 */
[----:B------:R-:W2:Y:S01]  /*0a10*/  LDG.E R4, desc[UR8][R8.64] ;  /* 0x0000000808047981 */ /* 0x000ea2000c1e1900 */
[----:B------:R-:W-:Y:S02]  /*0a20*/  VIADD R6, R6, 0x1 ;  /* 0x0000000106067836 */ /* 0x000fe40000000000 */
[----:B------:R-:W-:-:S03]  /*0a30*/  IMAD.IADD R2, R3, 0x1, R2 ;  /* 0x0000000103027824 */ /* 0x000fc600078e0202 */
[----:B------:R-:W-:Y:S02]  /*0a40*/  ISETP.NE.AND P0, PT, R6, RZ, PT ;  /* 0x000000ff0600720c */ /* 0x000fe40003f05270 */
[C---:B--2---:R-:W-:Y:S02]  /*0a50*/  PRMT R10, R4.reuse, 0x7632, R10 ;  /* 0x00007632040a7816 */ /* 0x044fe4000000000a */
[----:B------:R-:W-:Y:S01]  /*0a60*/  SHF.L.U32 R11, R4, 0x10, RZ ;  /* 0x00000010040b7819 */ /* 0x000fe200000006ff */
[----:B------:R-:W-:-:S04]  /*0a70*/  IMAD.WIDE.U32 R4, R3, 0x4, R8 ;  /* 0x0000000403047825 */ /* 0x000fc800078e0008 */
[----:B------:R-:W-:Y:S02]  /*0a80*/  IMAD.U32 R13, R10, 0x10000, RZ ;  /* 0x000100000a0d7824 */ /* 0x000fe400078e00ff */
[----:B------:R-:W-:Y:S01]  /*0a90*/  FFMA.FTZ R14, R11, R11, R14 ;  /* 0x0000000b0b0e7223 */ /* 0x000fe2000001000e */
[----:B------:R-:W-:-:S03]  /*0aa0*/  MOV R8, R4 ;  /* 0x0000000400087202 */ /* 0x000fc60000000f00 */
[----:B------:R-:W-:Y:S01]  /*0ab0*/  FFMA.FTZ R14, R13, R13, R14 ;  /* 0x0000000d0d0e7223 */ /* 0x000fe2000001000e */
[----:B------:R-:W-:Y:S06]  /*0ac0*/  @P0 BRA `(.L_x_93) ;  /* 0xfffffffc00cc0947 */ /* 0x000fec000383ffff */
.L_x_92:
[----:B------:R-:W-:Y:S05]  /*0ad0*/  BSYNC.RECONVERGENT B1 ;  /* 0x0000000000017941 */ /* 0x000fea0003800200 */
.L_x_91:
[----:B------:R-:W-:Y:S05]  /*0ae0*/  @!P1 BRA `(.L_x_90) ;  /* 0x0000000c007c9947 */ /* 0x000fea0003800000 */
[----:B------:R-:W-:Y:S01]  /*0af0*/  BSSY.RECONVERGENT B1, `(.L_x_94) ;  /* 0x0000027000017945 */ /* 0x000fe20003800200 */
[C---:B------:R-:W-:Y:S01]  /*0b00*/  LEA R4, R3.reuse, R2, 0x1 ;  /* 0x0000000203047211 */ /* 0x040fe200078e08ff */
[----:B------:R-:W-:Y:S02]  /*0b10*/  IMAD R5, R3, 0x3, R2 ;  /* 0x0000000303057824 */ /* 0x000fe400078e0202 */
[----:B------:R-:W-:-:S07]  /*0b20*/  IMAD.IADD R6, R2, 0x1, R3 ;  /* 0x0000000102067824 */ /* 0x000fce00078e0203 */
.L_x_95:
[----:B------:R-:W-:-:S04]  /*0b30*/  IMAD.WIDE.U32 R10, R2, 0x4, R22 ;  /* 0x00000004020a7825 */ /* 0x000fc800078e0016 */
[--C-:B------:R-:W-:Y:S02]  /*0b40*/  IMAD.WIDE.U32 R12, R6, 0x4, R22.reuse ;  /* 0x00000004060c7825 */ /* 0x100fe400078e0016 */
[----:B------:R-:W2:Y:S02]  /*0b50*/  LDG.E R10, desc[UR8][R10.64] ;  /* 0x000000080a0a7981 */ /* 0x000ea4000c1e1900 */
[--C-:B------:R-:W-:Y:S02]  /*0b60*/  IMAD.WIDE.U32 R16, R4, 0x4, R22.reuse ;  /* 0x0000000404107825 */ /* 0x100fe400078e0016 */
[----:B------:R-:W3:Y:S02]  /*0b70*/  LDG.E R12, desc[UR8][R12.64] ;  /* 0x000000080c0c7981 */ /* 0x000ee4000c1e1900 */
[----:B------:R-:W-:Y:S02]  /*0b80*/  IMAD.WIDE.U32 R8, R5, 0x4, R22 ;  /* 0x0000000405087825 */ /* 0x000fe400078e0016 */
[----:B------:R-:W4:Y:S04]  /*0b90*/  LDG.E R16, desc[UR8][R16.64] ;  /* 0x0000000810107981 */ /* 0x000f28000c1e1900 */
[----:B------:R4:W5:Y:S01]  /*0ba0*/  LDG.E R8, desc[UR8][R8.64] ;  /* 0x0000000808087981 */ /* 0x000962000c1e1900 */
[C---:B------:R-:W-:Y:S01]  /*0bb0*/  IADD3 R2, PT, PT, R3.reuse, R2, R3 ;  /* 0x0000000203027210 */ /* 0x040fe20007ffe003 */
[C---:B------:R-:W-:Y:S01]  /*0bc0*/  IMAD R4, R3.reuse, 0x4, R4 ;  /* 0x0000000403047824 */ /* 0x040fe200078e0204 */
[----:B------:R-:W-:-:S02]  /*0bd0*/  LEA R6, R3, R6, 0x2 ;  /* 0x0000000603067211 */ /* 0x000fc400078e10ff */
[C---:B------:R-:W-:Y:S02]  /*0be0*/  IADD3 R2, PT, PT, R3.reuse, R2, R3 ;  /* 0x0000000203027210 */ /* 0x040fe40007ffe003 */
[----:B------:R-:W-:Y:S02]  /*0bf0*/  LEA R5, R3, R5, 0x2 ;  /* 0x0000000503057211 */ /* 0x000fe400078e10ff */
[----:B------:R-:W-:Y:S02]  /*0c00*/  ISETP.GE.AND P0, PT, R2, R7, PT ;  /* 0x000000070200720c */ /* 0x000fe40003f06270 */
[C---:B--2---:R-:W-:Y:S02]  /*0c10*/  PRMT R15, R10.reuse, 0x7632, R15 ;  /* 0x000076320a0f7816 */ /* 0x044fe4000000000f */
[----:B------:R-:W-:Y:S02]  /*0c20*/  SHF.L.U32 R19, R10, 0x10, RZ ;  /* 0x000000100a137819 */ /* 0x000fe400000006ff */
[C---:B---3--:R-:W-:Y:S01]  /*0c30*/  PRMT R10, R12.reuse, 0x7632, R10 ;  /* 0x000076320c0a7816 */ /* 0x048fe2000000000a */
[----:B------:R-:W-:Y:S01]  /*0c40*/  IMAD.U32 R15, R15, 0x10000, RZ ;  /* 0x000100000f0f7824 */ /* 0x000fe200078e00ff */
[----:B------:R-:W-:Y:S01]  /*0c50*/  SHF.L.U32 R11, R12, 0x10, RZ ;  /* 0x000000100c0b7819 */ /* 0x000fe200000006ff */
[----:B------:R-:W-:Y:S01]  /*0c60*/  FFMA.FTZ R14, R19, R19, R14 ;  /* 0x00000013130e7223 */ /* 0x000fe2000001000e */
[----:B----4-:R-:W-:Y:S01]  /*0c70*/  SHF.L.U32 R9, R16, 0x10, RZ ;  /* 0x0000001010097819 */ /* 0x010fe200000006ff */
[----:B------:R-:W-:Y:S01]  /*0c80*/  IMAD.U32 R13, R10, 0x10000, RZ ;  /* 0x000100000a0d7824 */ /* 0x000fe200078e00ff */
[----:B------:R-:W-:Y:S01]  /*0c90*/  PRMT R10, R16, 0x7632, R10 ;  /* 0x00007632100a7816 */ /* 0x000fe2000000000a */
[----:B------:R-:W-:-:S04]  /*0ca0*/  FFMA.FTZ R14, R15, R15, R14 ;  /* 0x0000000f0f0e7223 */ /* 0x000fc8000001000e */
[----:B------:R-:W-:Y:S01]  /*0cb0*/  FFMA.FTZ R14, R11, R11, R14 ;  /* 0x0000000b0b0e7223 */ /* 0x000fe2000001000e */
[----:B------:R-:W-:-:S03]  /*0cc0*/  IMAD.U32 R11, R10, 0x10000, RZ ;  /* 0x000100000a0b7824 */ /* 0x000fc600078e00ff */
[----:B------:R-:W-:Y:S01]  /*0cd0*/  FFMA.FTZ R14, R13, R13, R14 ;  /* 0x0000000d0d0e7223 */ /* 0x000fe2000001000e */
[----:B-----5:R-:W-:-:S03]  /*0ce0*/  SHF.L.U32 R13, R8, 0x10, RZ ;  /* 0x00000010080d7819 */ /* 0x020fc600000006ff */
[----:B------:R-:W-:Y:S01]  /*0cf0*/  FFMA.FTZ R14, R9, R9, R14 ;  /* 0x00000009090e7223 */ /* 0x000fe2000001000e */
[----:B------:R-:W-:-:S03]  /*0d00*/  PRMT R9, R8, 0x7632, R9 ;  /* 0x0000763208097816 */ /* 0x000fc60000000009 */
[----:B------:R-:W-:Y:S02]  /*0d10*/  FFMA.FTZ R14, R11, R11, R14 ;  /* 0x0000000b0b0e7223 */ /* 0x000fe4000001000e */
[----:B------:R-:W-:Y:S02]  /*0d20*/  IMAD.U32 R9, R9, 0x10000, RZ ;  /* 0x0001000009097824 */ /* 0x000fe400078e00ff */
[----:B------:R-:W-:-:S04]  /*0d30*/  FFMA.FTZ R14, R13, R13, R14 ;  /* 0x0000000d0d0e7223 */ /* 0x000fc8000001000e */
[----:B------:R-:W-:Y:S01]  /*0d40*/  FFMA.FTZ R14, R9, R9, R14 ;  /* 0x00000009090e7223 */ /* 0x000fe2000001000e */
[----:B------:R-:W-:Y:S06]  /*0d50*/  @!P0 BRA `(.L_x_95) ;  /* 0xfffffffc00748947 */ /* 0x000fec000383ffff */
[----:B------:R-:W-:Y:S05]  /*0d60*/  BSYNC.RECONVERGENT B1 ;  /* 0x0000000000017941 */ /* 0x000fea0003800200 */
.L_x_94:
[----:B------:R-:W-:Y:S05]  /*0d70*/  BRA `(.L_x_90) ;  /* 0x0000000800d87947 */ /* 0x000fea0003800000 */
.L_x_89:
[----:B------:R-:W-:-:S05]  /*0d80*/  IMAD.MOV R2, RZ, RZ, -R22 ;  /* 0x000000ffff027224 */ /* 0x000fca00078e0a16 */
[----:B------:R-:W-:-:S04]  /*0d90*/  SHF.R.U32.HI R2, RZ, 0x1, R2 ;  /* 0x00000001ff027819 */ /* 0x000fc80000011602 */
[----:B------:R-:W-:-:S04]  /*0da0*/  LOP3.LUT R7, R2, 0x1, RZ, 0xc0, !PT ;  /* 0x0000000102077812 */ /* 0x000fc800078ec0ff */
[----:B------:R-:W-:-:S04]  /*0db0*/  VIMNMX R7, PT, PT, R7, R0, PT ;  /* 0x0000000007077248 */ /* 0x000fc80003fe0100 */
[----:B------:R-:W-:-:S13]  /*0dc0*/  ISETP.GE.AND P0, PT, R20, R7, PT ;  /* 0x000000071400720c */ /* 0x000fda0003f06270 */
[----:B------:R-:W-:-:S05]  /*0dd0*/  @!P0 IMAD.WIDE.U32 R10, R20, 0x2, R22 ;  /* 0x00000002140a8825 */ /* 0x000fca00078e0016 */
[----:B------:R-:W2:Y:S01]  /*0de0*/  @!P0 LDG.E.U16 R2, desc[UR8][R10.64] ;  /* 0x000000080a028981 */ /* 0x000ea2000c1e1500 */
[C---:B------:R-:W-:Y:S01]  /*0df0*/  IADD3 R15, PT, PT, -R7.reuse, R0, RZ ;  /* 0x00000000070f7210 */ /* 0x040fe20007ffe1ff */
[----:B------:R-:W-:Y:S01]  /*0e00*/  IMAD.WIDE R6, R7, 0x2, RZ ;  /* 0x0000000207067825 */ /* 0x000fe200078e02ff */
[----:B------:R-:W-:Y:S02]  /*0e10*/  BSSY.RECONVERGENT B1, `(.L_x_96) ;  /* 0x0000066000017945 */ /* 0x000fe40003800200 */
[----:B------:R-:W-:Y:S01]  /*0e20*/  LEA.HI R17, R15, R15, RZ, 0x1 ;  /* 0x0000000f0f117211 */ /* 0x000fe200078f08ff */
[----:B------:R-:W-:Y:S01]  /*0e30*/  IMAD.MOV.U32 R14, RZ, RZ, RZ ;  /* 0x000000ffff0e7224 */ /* 0x000fe200078e00ff */
[----:B------:R-:W-:Y:S02]  /*0e40*/  IADD3 R8, P2, PT, R6, R22, RZ ;  /* 0x0000001606087210 */ /* 0x000fe40007f5e0ff */
[----:B------:R-:W-:-:S03]  /*0e50*/  SHF.R.S32.HI R17, RZ, 0x1, R17 ;  /* 0x00000001ff117819 */ /* 0x000fc60000011411 */
[----:B------:R-:W-:Y:S01]  /*0e60*/  IMAD.X R9, R7, 0x1, R23, P2 ;  /* 0x0000000107097824 */ /* 0x000fe200010e0617 */
[----:B------:R-:W-:Y:S02]  /*0e70*/  ISETP.GE.AND P1, PT, R20, R17, PT ;  /* 0x000000111400720c */ /* 0x000fe40003f26270 */
[----:B--2---:R-:W-:-:S05]  /*0e80*/  @!P0 SHF.L.U32 R2, R2, 0x10, RZ ;  /* 0x0000001002028819 */ /* 0x004fca00000006ff */
[----:B------:R-:W-:-:S06]  /*0e90*/  @!P0 FFMA.FTZ R14, R2, R2, RZ ;  /* 0x00000002020e8223 */ /* 0x000fcc00000100ff */
[----:B------:R-:W-:Y:S05]  /*0ea0*/  @P1 BRA `(.L_x_97) ;  /* 0x0000000400701947 */ /* 0x000fea0003800000 */
[----:B-1----:R-:W0:Y:S01]  /*0eb0*/  I2F.U32.RP R16, R3 ;  /* 0x0000000300107306 */ /* 0x002e220000209000 */
[----:B------:R-:W-:Y:S01]  /*0ec0*/  IADD3 R12, PT, PT, R20, R3, RZ ;  /* 0x00000003140c7210 */ /* 0x000fe20007ffe0ff */
[----:B------:R-:W-:Y:S01]  /*0ed0*/  BSSY.RECONVERGENT B2, `(.L_x_98) ;  /* 0x0000032000027945 */ /* 0x000fe20003800200 */
[----:B------:R-:W-:Y:S02]  /*0ee0*/  ISETP.NE.U32.AND P2, PT, R3, RZ, PT ;  /* 0x000000ff0300720c */ /* 0x000fe40003f45070 */
[CC--:B------:R-:W-:Y:S02]  /*0ef0*/  ISETP.GE.U32.AND P0, PT, R12.reuse, R17.reuse, PT ;  /* 0x000000110c00720c */ /* 0x0c0fe40003f06070 */
[----:B------:R-:W-:Y:S02]  /*0f00*/  VIMNMX.U32 R2, PT, PT, R12, R17, !PT ;  /* 0x000000110c027248 */ /* 0x000fe40007fe0000 */
[----:B------:R-:W-:-:S04]  /*0f10*/  SEL R13, RZ, 0x1, P0 ;  /* 0x00000001ff0d7807 */ /* 0x000fc80000000000 */
[----:B------:R-:W-:Y:S01]  /*0f20*/  IADD3 R2, PT, PT, R2, -R12, -R13 ;  /* 0x8000000c02027210 */ /* 0x000fe20007ffe80d */
[----:B0-----:R-:W0:Y:S02]  /*0f30*/  MUFU.RCP R16, R16 ;  /* 0x0000001000107308 */ /* 0x001e240000001000 */
[----:B0-----:R-:W-:-:S06]  /*0f40*/  IADD3 R10, PT, PT, R16, 0xffffffe, RZ ;  /* 0x0ffffffe100a7810 */ /* 0x001fcc0007ffe0ff */
[----:B------:R0:W1:Y:S02]  /*0f50*/  F2I.FTZ.U32.TRUNC.NTZ R11, R10 ;  /* 0x0000000a000b7305 */ /* 0x000064000021f000 */
[----:B0-----:R-:W-:Y:S02]  /*0f60*/  IMAD.MOV.U32 R10, RZ, RZ, RZ ;  /* 0x000000ffff0a7224 */ /* 0x001fe400078e00ff */
[----:B-1----:R-:W-:-:S04]  /*0f70*/  IMAD.MOV R18, RZ, RZ, -R11 ;  /* 0x000000ffff127224 */ /* 0x002fc800078e0a0b */
[----:B------:R-:W-:-:S04]  /*0f80*/  IMAD R19, R18, R3, RZ ;  /* 0x0000000312137224 */ /* 0x000fc800078e02ff */
[----:B------:R-:W-:-:S06]  /*0f90*/  IMAD.HI.U32 R19, R11, R19, R10 ;  /* 0x000000130b137227 */ /* 0x000fcc00078e000a */
        /* <DEDUP_REMOVED lines=13> */
[----:B------:R-:W-:-:S12]  /*1070*/  IMAD.MOV.U32 R2, RZ, RZ, R20 ;  /* 0x000000ffff027224 */ /* 0x000fd800078e0014 */
[----:B------:R-:W-:Y:S05]  /*1080*/  @!P1 BRA `(.L_x_99) ;  /* 0x0000000000589947 */ /* 0x000fea0003800000 */
[----:B------:R-:W-:Y:S01]  /*1090*/  IMAD.WIDE.U32 R10, R20, 0x4, R6 ;  /* 0x00000004140a7825 */ /* 0x000fe200078e0006 */
[----:B------:R-:W-:Y:S02]  /*10a0*/  IADD3 R2, PT, PT, R13, 0x1, RZ ;  /* 0x000000010d027810 */ /* 0x000fe40007ffe0ff */
[----:B------:R-:W-:Y:S02]  /*10b0*/  IADD3 R12, P1, P2, R10, UR4, R4 ;  /* 0x000000040a0c7c10 */ /* 0x000fe4000fa3e004 */
[----:B------:R-:W-:Y:S01]  /*10c0*/  LOP3.LUT R10, R2, 0x3, RZ, 0xc0, !PT ;  /* 0x00000003020a7812 */ /* 0x000fe200078ec0ff */
[----:B------:R-:W-:Y:S01]  /*10d0*/  IMAD.MOV.U32 R2, RZ, RZ, R20 ;  /* 0x000000ffff027224 */ /* 0x000fe200078e0014 */
[----:B------:R-:W-:Y:S02]  /*10e0*/  IADD3 R12, P3, PT, R12, 0x2, RZ ;  /* 0x000000020c0c7810 */ /* 0x000fe40007f7e0ff */
[----:B------:R-:W-:Y:S02]  /*10f0*/  IADD3.X R11, PT, PT, R11, UR5, R5, P1, P2 ;  /* 0x000000050b0b7c10 */ /* 0x000fe40008fe4405 */
[----:B------:R-:W-:-:S03]  /*1100*/  IADD3 R16, PT, PT, -R10, RZ, RZ ;  /* 0x000000ff0a107210 */ /* 0x000fc60007ffe1ff */
[----:B------:R-:W-:-:S07]  /*1110*/  IMAD.X R13, RZ, RZ, R11, P3 ;  /* 0x000000ffff0d7224 */ /* 0x000fce00018e060b */
.L_x_100:
[----:B------:R-:W-:Y:S01]  /*1120*/  MOV R10, R12 ;  /* 0x0000000c000a7202 */ /* 0x000fe20000000f00 */
[----:B------:R-:W-:-:S05]  /*1130*/  IMAD.MOV.U32 R11, RZ, RZ, R13 ;  /* 0x000000ffff0b7224 */ /* 0x000fca00078e000d */
[----:B------:R-:W2:Y:S04]  /*1140*/  LDG.E.U16 R12, desc[UR8][R10.64+-0x2] ;  /* 0xfffffe080a0c7981 */ /* 0x000ea8000c1e1500 */
[----:B------:R-:W3:Y:S01]  /*1150*/  LDG.E.U16 R18, desc[UR8][R10.64] ;  /* 0x000000080a127981 */ /* 0x000ee2000c1e1500 */
[----:B------:R-:W-:Y:S01]  /*1160*/  IADD3 R16, PT, PT, R16, 0x1, RZ ;  /* 0x0000000110107810 */ /* 0x000fe20007ffe0ff */
[----:B------:R-:W-:-:S03]  /*1170*/  IMAD.IADD R2, R3, 0x1, R2 ;  /* 0x0000000103027824 */ /* 0x000fc600078e0202 */
[----:B------:R-:W-:Y:S01]  /*1180*/  ISETP.NE.AND P1, PT, R16, RZ, PT ;  /* 0x000000ff1000720c */ /* 0x000fe20003f25270 */
[----:B--2---:R-:W-:Y:S02]  /*1190*/  IMAD.U32 R19, R12, 0x10000, RZ ;  /* 0x000100000c137824 */ /* 0x004fe400078e00ff */
[----:B------:R-:W-:Y:S01]  /*11a0*/  IMAD.WIDE.U32 R12, R3, 0x4, R10 ;  /* 0x00000004030c7825 */ /* 0x000fe200078e000a */
[----:B---3--:R-:W-:-:S03]  /*11b0*/  SHF.L.U32 R21, R18, 0x10, RZ ;  /* 0x0000001012157819 */ /* 0x008fc600000006ff */
[----:B------:R-:W-:-:S04]  /*11c0*/  FFMA.FTZ R14, R19, R19, R14 ;  /* 0x00000013130e7223 */ /* 0x000fc8000001000e */
[----:B------:R-:W-:Y:S02]  /*11d0*/  FFMA.FTZ R14, R21, R21, R14 ;  /* 0x00000015150e7223 */ /* 0x000fe4000001000e */
[----:B------:R-:W-:Y:S05]  /*11e0*/  @P1 BRA `(.L_x_100) ;  /* 0xfffffffc00cc1947 */ /* 0x000fea000383ffff */
.L_x_99:
[----:B------:R-:W-:Y:S05]  /*11f0*/  BSYNC.RECONVERGENT B2 ;  /* 0x0000000000027941 */ /* 0x000fea0003800200 */
.L_x_98:
[----:B------:R-:W-:Y:S05]  /*1200*/  @!P0 BRA `(.L_x_97) ;  /* 0x0000000000988947 */ /* 0x000fea0003800000 */
[C---:B------:R-:W-:Y:S01]  /*1210*/  LEA R16, R3.reuse, R2, 0x1 ;  /* 0x0000000203107211 */ /* 0x040fe200078e08ff */
[----:B------:R-:W-:Y:S02]  /*1220*/  IMAD R21, R3, 0x3, R2 ;  /* 0x0000000303157824 */ /* 0x000fe400078e0202 */
[----:B------:R-:W-:-:S07]  /*1230*/  IMAD.IADD R24, R2, 0x1, R3 ;  /* 0x0000000102187824 */ /* 0x000fce00078e0203 */
.L_x_101:
[----:B------:R-:W-:-:S05]  /*1240*/  IMAD.WIDE.U32 R10, R2, 0x4, R8 ;  /* 0x00000004020a7825 */ /* 0x000fca00078e0008 */
[----:B------:R-:W2:Y:S01]  /*1250*/  LDG.E.U16 R18, desc[UR8][R10.64] ;  /* 0x000000080a127981 */ /* 0x000ea2000c1e1500 */
[----:B------:R-:W-:-:S03]  /*1260*/  IMAD.WIDE.U32 R12, R24, 0x4, R8 ;  /* 0x00000004180c7825 */ /* 0x000fc600078e0008 */
[----:B------:R0:W3:Y:S04]  /*1270*/  LDG.E.U16 R27, desc[UR8][R10.64+0x2] ;  /* 0x000002080a1b7981 */ /* 0x0000e8000c1e1500 */
[----:B------:R-:W4:Y:S04]  /*1280*/  LDG.E.U16 R26, desc[UR8][R12.64] ;  /* 0x000000080c1a7981 */ /* 0x000f28000c1e1500 */
[----:B------:R-:W5:Y:S01]  /*1290*/  LDG.E.U16 R25, desc[UR8][R12.64+0x2] ;  /* 0x000002080c197981 */ /* 0x000f62000c1e1500 */
[----:B0-----:R-:W-:-:S05]  /*12a0*/  IMAD.WIDE.U32 R10, R21, 0x4, R8 ;  /* 0x00000004150a7825 */ /* 0x001fca00078e0008 */
[----:B------:R-:W5:Y:S01]  /*12b0*/  LDG.E.U16 R12, desc[UR8][R10.64+0x2] ;  /* 0x000002080a0c7981 */ /* 0x000f62000c1e1500 */
[----:B--2---:R-:W-:-:S05]  /*12c0*/  SHF.L.U32 R19, R18, 0x10, RZ ;  /* 0x0000001012137819 */ /* 0x004fca00000006ff */
[----:B------:R-:W-:Y:S01]  /*12d0*/  FFMA.FTZ R28, R19, R19, R14 ;  /* 0x00000013131c7223 */ /* 0x000fe2000001000e */
[----:B------:R-:W-:-:S05]  /*12e0*/  IMAD.WIDE.U32 R18, R16, 0x4, R8 ;  /* 0x0000000410127825 */ /* 0x000fca00078e0008 */
[----:B------:R-:W2:Y:S01]  /*12f0*/  LDG.E.U16 R14, desc[UR8][R18.64] ;  /* 0x00000008120e7981 */ /* 0x000ea2000c1e1500 */
[----:B---3--:R-:W-:-:S03]  /*1300*/  IMAD.U32 R29, R27, 0x10000, RZ ;  /* 0x000100001b1d7824 */ /* 0x008fc600078e00ff */
[----:B------:R-:W3:Y:S01]  /*1310*/  LDG.E.U16 R27, desc[UR8][R18.64+0x2] ;  /* 0x00000208121b7981 */ /* 0x000ee2000c1e1500 */
[----:B------:R-:W-:Y:S01]  /*1320*/  FFMA.FTZ R28, R29, R29, R28 ;  /* 0x0000001d1d1c7223 */ /* 0x000fe2000001001c */
[----:B----4-:R-:W-:Y:S02]  /*1330*/  SHF.L.U32 R29, R26, 0x10, RZ ;  /* 0x000000101a1d7819 */ /* 0x010fe400000006ff */
[----:B------:R0:W4:Y:S01]  /*1340*/  LDG.E.U16 R26, desc[UR8][R10.64] ;  /* 0x000000080a1a7981 */ /* 0x000122000c1e1500 */
[--C-:B------:R-:W-:Y:S01]  /*1350*/  IADD3 R2, PT, PT, R3, R2, R3.reuse ;  /* 0x0000000203027210 */ /* 0x100fe20007ffe003 */
[----:B-----5:R-:W-:Y:S02]  /*1360*/  IMAD.U32 R25, R25, 0x10000, RZ ;  /* 0x0001000019197824 */ /* 0x020fe400078e00ff */
[----:B------:R-:W-:Y:S01]  /*1370*/  FFMA.FTZ R28, R29, R29, R28 ;  /* 0x0000001d1d1c7223 */ /* 0x000fe2000001001c */
[----:B------:R-:W-:-:S03]  /*1380*/  IADD3 R2, PT, PT, R3, R2, R3 ;  /* 0x0000000203027210 */ /* 0x000fc60007ffe003 */
[----:B------:R-:W-:Y:S01]  /*1390*/  FFMA.FTZ R28, R25, R25, R28 ;  /* 0x00000019191c7223 */ /* 0x000fe2000001001c */
[----:B------:R-:W-:Y:S01]  /*13a0*/  ISETP.GE.AND P0, PT, R2, R17, PT ;  /* 0x000000110200720c */ /* 0x000fe20003f06270 */
[----:B0-----:R-:W-:Y:S01]  /*13b0*/  IMAD.U32 R11, R12, 0x10000, RZ ;  /* 0x000100000c0b7824 */ /* 0x001fe200078e00ff */
[C---:B------:R-:W-:Y:S01]  /*13c0*/  LEA R24, R3.reuse, R24, 0x2 ;  /* 0x0000001803187211 */ /* 0x040fe200078e10ff */
[C---:B------:R-:W-:Y:S01]  /*13d0*/  IMAD R16, R3.reuse, 0x4, R16 ;  /* 0x0000000403107824 */ /* 0x040fe200078e0210 */
[----:B------:R-:W-:Y:S02]  /*13e0*/  LEA R21, R3, R21, 0x2 ;  /* 0x0000001503157211 */ /* 0x000fe400078e10ff */
[----:B--2---:R-:W-:Y:S01]  /*13f0*/  SHF.L.U32 R13, R14, 0x10, RZ ;  /* 0x000000100e0d7819 */ /* 0x004fe200000006ff */
[----:B---3--:R-:W-:-:S04]  /*1400*/  IMAD.U32 R27, R27, 0x10000, RZ ;  /* 0x000100001b1b7824 */ /* 0x008fc800078e00ff */
[----:B------:R-:W-:Y:S01]  /*1410*/  FFMA.FTZ R28, R13, R13, R28 ;  /* 0x0000000d0d1c7223 */ /* 0x000fe2000001001c */
[----:B----4-:R-:W-:-:S03]  /*1420*/  SHF.L.U32 R13, R26, 0x10, RZ ;  /* 0x000000101a0d7819 */ /* 0x010fc600000006ff */
[----:B------:R-:W-:-:S04]  /*1430*/  FFMA.FTZ R28, R27, R27, R28 ;  /* 0x0000001b1b1c7223 */ /* 0x000fc8000001001c */
[----:B------:R-:W-:-:S04]  /*1440*/  FFMA.FTZ R28, R13, R13, R28 ;  /* 0x0000000d0d1c7223 */ /* 0x000fc8000001001c */
[----:B------:R-:W-:Y:S01]  /*1450*/  FFMA.FTZ R14, R11, R11, R28 ;  /* 0x0000000b0b0e7223 */ /* 0x000fe2000001001c */
[----:B------:R-:W-:Y:S06]  /*1460*/  @!P0 BRA `(.L_x_101) ;  /* 0xfffffffc00748947 */ /* 0x000fec000383ffff */
.L_x_97:
[----:B------:R-:W-:Y:S05]  /*1470*/  BSYNC.RECONVERGENT B1 ;  /* 0x0000000000017941 */ /* 0x000fea0003800200 */
.L_x_96:
[----:B------:R-:W-:-:S05]  /*1480*/  IMAD R2, R17, 0x2, R20 ;  /* 0x0000000211027824 */ /* 0x000fca00078e0214 */
[----:B------:R-:W-:-:S13]  /*1490*/  ISETP.GE.AND P0, PT, R2, R15, PT ;  /* 0x0000000f0200720c */ /* 0x000fda0003f06270 */
[----:B------:R-:W-:Y:S05]  /*14a0*/  @P0 BRA `(.L_x_90) ;  /* 0x00000004000c0947 */ /* 0x000fea0003800000 */
[----:B-1----:R-:W0:Y:S01]  /*14b0*/  I2F.U32.RP R17, R3 ;  /* 0x0000000300117306 */ /* 0x002e220000209000 */
[----:B------:R-:W-:Y:S01]  /*14c0*/  IADD3 R12, PT, PT, R2, R3, RZ ;  /* 0x00000003020c7210 */ /* 0x000fe20007ffe0ff */
[----:B------:R-:W-:Y:S01]  /*14d0*/  BSSY.RECONVERGENT B1, `(.L_x_102) ;  /* 0x0000028000017945 */ /* 0x000fe20003800200 */
[----:B------:R-:W-:Y:S02]  /*14e0*/  ISETP.NE.U32.AND P2, PT, R3, RZ, PT ;  /* 0x000000ff0300720c */ /* 0x000fe40003f45070 */
[----:B------:R-:W-:Y:S02]  /*14f0*/  ISETP.GE.AND P0, PT, R12, R15, PT ;  /* 0x0000000f0c00720c */ /* 0x000fe40003f06270 */
[----:B------:R-:W-:Y:S01]  /*1500*/  VIMNMX R13, PT, PT, R15, R12, !PT ;  /* 0x0000000c0f0d7248 */ /* 0x000fe20007fe0100 */
        /* <DEDUP_REMOVED lines=21> */
[----:B------:R-:W-:-:S13]  /*1660*/  ISETP.NE.AND P0, PT, R11, 0x3, PT ;  /* 0x000000030b00780c */ /* 0x000fda0003f05270 */
[----:B------:R-:W-:Y:S05]  /*1670*/  @!P0 BRA `(.L_x_103) ;  /* 0x0000000000348947 */ /* 0x000fea0003800000 */
[----:B------:R-:W-:Y:S01]  /*1680*/  VIADD R10, R10, 0x1 ;  /* 0x000000010a0a7836 */ /* 0x000fe20000000000 */
[----:B------:R-:W-:-:S04]  /*1690*/  IADD3 R4, P0, P2, R6, UR4, R4 ;  /* 0x0000000406047c10 */ /* 0x000fc8000fa1e004 */
[----:B------:R-:W-:Y:S02]  /*16a0*/  LOP3.LUT R10, R10, 0x3, RZ, 0xc0, !PT ;  /* 0x000000030a0a7812 */ /* 0x000fe400078ec0ff */
[----:B------:R-:W-:Y:S02]  /*16b0*/  IADD3.X R5, PT, PT, R7, UR5, R5, P0, P2 ;  /* 0x0000000507057c10 */ /* 0x000fe400087e4405 */
[----:B------:R-:W-:-:S07]  /*16c0*/  IADD3 R10, PT, PT, -R10, RZ, RZ ;  /* 0x000000ff0a0a7210 */ /* 0x000fce0007ffe1ff */
.L_x_104:
[----:B------:R-:W-:-:S06]  /*16d0*/  IMAD.WIDE R6, R2, 0x2, R4 ;  /* 0x0000000202067825 */ /* 0x000fcc00078e0204 */
[----:B------:R-:W2:Y:S01]  /*16e0*/  LDG.E.U16 R6, desc[UR8][R6.64] ;  /* 0x0000000806067981 */ /* 0x000ea2000c1e1500 */
[----:B------:R-:W-:Y:S02]  /*16f0*/  VIADD R10, R10, 0x1 ;  /* 0x000000010a0a7836 */ /* 0x000fe40000000000 */
[----:B------:R-:W-:-:S03]  /*1700*/  IMAD.IADD R2, R3, 0x1, R2 ;  /* 0x0000000103027824 */ /* 0x000fc600078e0202 */
[----:B------:R-:W-:Y:S02]  /*1710*/  ISETP.NE.AND P0, PT, R10, RZ, PT ;  /* 0x000000ff0a00720c */ /* 0x000fe40003f05270 */
[----:B--2---:R-:W-:-:S05]  /*1720*/  SHF.L.U32 R11, R6, 0x10, RZ ;  /* 0x00000010060b7819 */ /* 0x004fca00000006ff */
[----:B------:R-:W-:-:S06]  /*1730*/  FFMA.FTZ R14, R11, R11, R14 ;  /* 0x0000000b0b0e7223 */ /* 0x000fcc000001000e */
[----:B------:R-:W-:Y:S05]  /*1740*/  @P0 BRA `(.L_x_104) ;  /* 0xfffffffc00e00947 */ /* 0x000fea000383ffff */
.L_x_103:
[----:B------:R-:W-:Y:S05]  /*1750*/  BSYNC.RECONVERGENT B1 ;  /* 0x0000000000017941 */ /* 0x000fea0003800200 */
.L_x_102:
[----:B------:R-:W-:Y:S05]  /*1760*/  @!P1 BRA `(.L_x_90) ;  /* 0x00000000005c9947 */ /* 0x000fea0003800000 */
[----:B------:R-:W-:-:S07]  /*1770*/  SHF.L.U32 R11, R3, 0x1, RZ ;  /* 0x00000001030b7819 */ /* 0x000fce00000006ff */
.L_x_105:
[----:B------:R-:W-:-:S03]  /*1780*/  IMAD.WIDE R12, R2, 0x2, R8 ;  /* 0x00000002020c7825 */ /* 0x000fc600078e0208 */
[----:B------:R-:W-:-:S03]  /*1790*/  IADD3 R16, P0, PT, R11, R12, RZ ;  /* 0x0000000c0b107210 */ /* 0x000fc60007f1e0ff */
[----:B------:R-:W2:Y:S02]  /*17a0*/  LDG.E.U16 R12, desc[UR8][R12.64] ;  /* 0x000000080c0c7981 */ /* 0x000ea4000c1e1500 */
[----:B------:R-:W-:Y:S01]  /*17b0*/  IMAD.X R17, RZ, RZ, R13, P0 ;  /* 0x000000ffff117224 */ /* 0x000fe200000e060d */
[----:B------:R-:W-:-:S04]  /*17c0*/  IADD3 R4, P0, PT, R11, R16, RZ ;  /* 0x000000100b047210 */ /* 0x000fc80007f1e0ff */
[----:B------:R-:W-:Y:S01]  /*17d0*/  IADD3.X R5, PT, PT, RZ, R17, RZ, P0, !PT ;  /* 0x00000011ff057210 */ /* 0x000fe200007fe4ff */
[----:B------:R-:W3:Y:S01]  /*17e0*/  LDG.E.U16 R16, desc[UR8][R16.64] ;  /* 0x0000000810107981 */ /* 0x000ee2000c1e1500 */
[----:B------:R-:W-:-:S03]  /*17f0*/  IADD3 R6, P0, PT, R11, R4, RZ ;  /* 0x000000040b067210 */ /* 0x000fc60007f1e0ff */
[----:B------:R-:W4:Y:S02]  /*1800*/  LDG.E.U16 R4, desc[UR8][R4.64] ;  /* 0x0000000804047981 */ /* 0x000f24000c1e1500 */
[----:B------:R-:W-:-:S05]  /*1810*/  IMAD.X R7, RZ, RZ, R5, P0 ;  /* 0x000000ffff077224 */ /* 0x000fca00000e0605 */
[----:B------:R-:W5:Y:S01]  /*1820*/  LDG.E.U16 R6, desc[UR8][R6.64] ;  /* 0x0000000806067981 */ /* 0x000f62000c1e1500 */
[----:B------:R-:W-:-:S04]  /*1830*/  LEA R2, R3, R2, 0x2 ;  /* 0x0000000203027211 */ /* 0x000fc800078e10ff */
[----:B------:R-:W-:Y:S02]  /*1840*/  ISETP.GE.AND P0, PT, R2, R15, PT ;  /* 0x0000000f0200720c */ /* 0x000fe40003f06270 */
[----:B--2---:R-:W-:-:S05]  /*1850*/  SHF.L.U32 R19, R12, 0x10, RZ ;  /* 0x000000100c137819 */ /* 0x004fca00000006ff */
[----:B------:R-:W-:Y:S01]  /*1860*/  FFMA.FTZ R14, R19, R19, R14 ;  /* 0x00000013130e7223 */ /* 0x000fe2000001000e */
[----:B---3--:R-:W-:Y:S02]  /*1870*/  IMAD.U32 R21, R16, 0x10000, RZ ;  /* 0x0001000010157824 */ /* 0x008fe400078e00ff */
[----:B----4-:R-:W-:Y:S02]  /*1880*/  IMAD.U32 R13, R4, 0x10000, RZ ;  /* 0x00010000040d7824 */ /* 0x010fe400078e00ff */
[----:B------:R-:W-:-:S04]  /*1890*/  FFMA.FTZ R14, R21, R21, R14 ;  /* 0x00000015150e7223 */ /* 0x000fc8000001000e */
[----:B------:R-:W-:Y:S01]  /*18a0*/  FFMA.FTZ R14, R13, R13, R14 ;  /* 0x0000000d0d0e7223 */ /* 0x000fe2000001000e */
[----:B-----5:R-:W-:-:S05]  /*18b0*/  SHF.L.U32 R17, R6, 0x10, RZ ;  /* 0x0000001006117819 */ /* 0x020fca00000006ff */
[----:B------:R-:W-:Y:S01]  /*18c0*/  FFMA.FTZ R14, R17, R17, R14 ;  /* 0x00000011110e7223 */ /* 0x000fe2000001000e */
[----:B------:R-:W-:Y:S06]  /*18d0*/  @!P0 BRA `(.L_x_105) ;  /* 0xfffffffc00a88947 */ /* 0x000fec000383ffff */
.L_x_90:
[----:B------:R-:W-:Y:S05]  /*18e0*/  BSYNC.RECONVERGENT B0 ;  /* 0x0000000000007941 */ /* 0x000fea0003800200 */
.L_x_88:
[----:B-1----:R-:W-:Y:S01]  /*18f0*/  ISETP.GE.U32.AND P0, PT, R3, 0x400, PT ;  /* 0x000004000300780c */ /* 0x002fe20003f06070 */
        /* <DEDUP_REMOVED lines=10> */
[----:B------:R-:W-:-:S03]  /*19a0*/  @!P1 SHF.R.U32.HI R5, RZ, 0x3, R20 ;  /* 0x00000003ff059819 */ /* 0x000fc60000011614 */
[----:B------:R-:W-:Y:S01]  /*19b0*/  @!P1 VIADD R6, R6, 0x4 ;  /* 0x0000000406069836 */ /* 0x000fe20000000000 */
[----:B------:R-:W0:Y:S01]  /*19c0*/  SHFL.DOWN P0, R7, R2, 0x4, 0x1f ;  /* 0x08801f0002077f89 */ /* 0x000e220000000000 */
[----:B------:R-:W-:-:S03]  /*19d0*/  @!P1 LOP3.LUT R5, R5, 0x7c, RZ, 0xc0, !PT ;  /* 0x0000007c05059812 */ /* 0x000fc600078ec0ff */
        /* <DEDUP_REMOVED lines=14> */
[----:B------:R-:W-:-:S05]  /*1ac0*/  IMAD.U32 R2, RZ, RZ, UR4 ;  /* 0x00000004ff027e24 */ /* 0x000fca000f8e00ff */
        /* <DEDUP_REMOVED lines=41> */
.L_x_107:
[----:B------:R-:W-:Y:S01]  /*1d60*/  LOP3.LUT R2, R20, 0x3e0, RZ, 0xc0, !PT ;  /* 0x000003e014027812 */ /* 0x000fe200078ec0ff */
[----:B------:R-:W0:Y:S03]  /*1d70*/  S2R R7, SR_LANEID ;  /* 0x0000000000077919 */ /* 0x000e260000000000 */
[----:B------:R-:W-:Y:S02]  /*1d80*/  IADD3 R4, PT, PT, R2, 0x20, RZ ;  /* 0x0000002002047810 */ /* 0x000fe40007ffe0ff */
[----:B------:R-:W-:Y:S02]  /*1d90*/  LOP3.LUT R2, RZ, R2, RZ, 0x33, !PT ;  /* 0x00000002ff027212 */ /* 0x000fe400078e33ff */
[----:B------:R-:W-:-:S03]  /*1da0*/  ISETP.GT.U32.AND P0, PT, R4, R3, PT ;  /* 0x000000030400720c */ /* 0x000fc60003f04070 */
[----:B------:R-:W-:-:S05]  /*1db0*/  IMAD.IADD R2, R2, 0x1, R3 ;  /* 0x0000000102027824 */ /* 0x000fca00078e0203 */
[----:B------:R-:W-:-:S05]  /*1dc0*/  SEL R5, R2, 0x1f, P0 ;  /* 0x0000001f02057807 */ /* 0x000fca0000000000 */
        /* <DEDUP_REMOVED lines=11> */
[----:B------:R-:W-:-:S05]  /*1e80*/  @!P1 LOP3.LUT R2, R2, 0x7c, RZ, 0xc0, !PT ;  /* 0x0000007c02029812 */ /* 0x000fca00078ec0ff */
        /* <DEDUP_REMOVED lines=85> */
.L_x_109:
[----:B------:R-:W-:Y:S01]  /*23e0*/  I2FP.F32.S32 R4, R0 ;  /* 0x0000000000047245 */ /* 0x000fe20000201400 */
[----:B------:R-:W0:Y:S05]  /*23f0*/  LDCU UR4, c[0x0][0x3c0] ;  /* 0x00007800ff0477ac */ /* 0x000e2a0008000800 */
[----:B------:R-:W0:Y:S02]  /*2400*/  MUFU.RCP R4, R4 ;  /* 0x0000000400047308 */ /* 0x000e240000001000 */
[----:B0-----:R-:W-:-:S06]  /*2410*/  FFMA.FTZ R21, R4, R21, UR4 ;  /* 0x0000000404157e23 */ /* 0x001fcc0008010015 */
[----:B------:R-:W0:Y:S02]  /*2420*/  MUFU.RSQ R21, R21 ;  /* 0x0000001500157308 */ /* 0x000e240000001400 */
[----:B0-----:R2:W-:Y:S02]  /*2430*/  STS [R2], R21 ;  /* 0x0000001502007388 */ /* 0x0015e40000000800 */
.L_x_108:
[----:B------:R-:W-:Y:S05]  /*2440*/  BSYNC.RECONVERGENT B0 ;  /* 0x0000000000007941 */ /* 0x000fea0003800200 */
.L_x_106:
[----:B------:R-:W-:Y:S01]  /*2450*/  BAR.SYNC.DEFER_BLOCKING 0x0 ;  /* 0x0000000000007b1d */ /* 0x000fe20000010000 */
[C---:B------:R-:W-:Y:S01]  /*2460*/  LEA.HI R9, R0.reuse, R0, RZ, 0x1 ;  /* 0x0000000000097211 */ /* 0x040fe200078f08ff */
[----:B------:R-:W-:-:S03]  /*2470*/  IMAD R7, R0, UR6, RZ ;  /* 0x0000000600077c24 */ /* 0x000fc6000f8e02ff */
[----:B------:R-:W-:-:S04]  /*2480*/  SHF.R.S32.HI R9, RZ, 0x1, R9 ;  /* 0x00000001ff097819 */ /* 0x000fc80000011409 */
[----:B------:R-:W-:-:S13]  /*2490*/  ISETP.GE.AND P0, PT, R20, R9, PT ;  /* 0x000000091400720c */ /* 0x000fda0003f06270 */
[----:B------:R-:W-:Y:S05]  /*24a0*/  @P0 EXIT ;  /* 0x000000000000094d */ /* 0x000fea0003800000 */
[----:B-1----:R-:W1:Y:S01]  /*24b0*/  I2F.U32.RP R6, R3 ;  /* 0x0000000300067306 */ /* 0x002e620000209000 */
[----:B0-2---:R-:W-:Y:S01]  /*24c0*/  IMAD.IADD R2, R20, 0x1, R3 ;  /* 0x0000000114027824 */ /* 0x005fe200078e0203 */
[----:B------:R-:W-:Y:S01]  /*24d0*/  ISETP.NE.U32.AND P2, PT, R3, RZ, PT ;  /* 0x000000ff0300720c */ /* 0x000fe20003f45070 */
[----:B------:R-:W0:Y:S01]  /*24e0*/  S2UR UR5, SR_CgaCtaId ;  /* 0x00000000000579c3 */ /* 0x000e220000008800 */
[----:B------:R-:W-:Y:S01]  /*24f0*/  UMOV UR4, 0x400 ;  /* 0x0000040000047882 */ /* 0x000fe20000000000 */
[----:B------:R-:W2:Y:S01]  /*2500*/  LDCU.64 UR6, c[0x0][0x3b8] ;  /* 0x00007700ff0677ac */ /* 0x000ea20008000a00 */
[CC--:B------:R-:W-:Y:S01]  /*2510*/  ISETP.GE.U32.AND P0, PT, R2.reuse, R9.reuse, PT ;  /* 0x000000090200720c */ /* 0x0c0fe20003f06070 */
[----:B------:R-:W-:Y:S01]  /*2520*/  BSSY.RECONVERGENT B0, `(.L_x_110) ;  /* 0x000003e000007945 */ /* 0x000fe20003800200 */
[----:B------:R-:W-:Y:S02]  /*2530*/  VIMNMX.U32 R0, PT, PT, R2, R9, !PT ;  /* 0x0000000902007248 */ /* 0x000fe40007fe0000 */
[----:B------:R-:W-:-:S04]  /*2540*/  SEL R11, RZ, 0x1, P0 ;  /* 0x00000001ff0b7807 */ /* 0x000fc80000000000 */
[----:B------:R-:W-:Y:S01]  /*2550*/  IADD3 R0, PT, PT, R0, -R2, -R11 ;  /* 0x8000000200007210 */ /* 0x000fe20007ffe80b */
[----:B-1----:R-:W1:Y:S01]  /*2560*/  MUFU.RCP R6, R6 ;  /* 0x0000000600067308 */ /* 0x002e620000001000 */
[----:B0-----:R-:W-:Y:S01]  /*2570*/  ULEA UR4, UR5, UR4, 0x18 ;  /* 0x0000000405047291 */ /* 0x001fe2000f8ec0ff */
[----:B-1----:R-:W-:-:S06]  /*2580*/  VIADD R4, R6, 0xffffffe ;  /* 0x0ffffffe06047836 */ /* 0x002fcc0000000000 */
[----:B------:R0:W1:Y:S02]  /*2590*/  F2I.FTZ.U32.TRUNC.NTZ R5, R4 ;  /* 0x0000000400057305 */ /* 0x000064000021f000 */
[----:B0-----:R-:W-:Y:S01]  /*25a0*/  HFMA2 R4, -RZ, RZ, 0, 0 ;  /* 0x00000000ff047431 */ /* 0x001fe200000001ff */
[----:B-1----:R-:W-:-:S05]  /*25b0*/  IADD3 R8, PT, PT, RZ, -R5, RZ ;  /* 0x80000005ff087210 */ /* 0x002fca0007ffe0ff */
[----:B------:R-:W-:-:S04]  /*25c0*/  IMAD R13, R8, R3, RZ ;  /* 0x00000003080d7224 */ /* 0x000fc800078e02ff */
[----:B------:R-:W-:-:S06]  /*25d0*/  IMAD.HI.U32 R13, R5, R13, R4 ;  /* 0x0000000d050d7227 */ /* 0x000fcc00078e0004 */
[----:B------:R-:W-:-:S04]  /*25e0*/  IMAD.HI.U32 R2, R13, R0, RZ ;  /* 0x000000000d027227 */ /* 0x000fc800078e00ff */
[----:B------:R-:W-:-:S04]  /*25f0*/  IMAD.MOV R4, RZ, RZ, -R2 ;  /* 0x000000ffff047224 */ /* 0x000fc800078e0a02 */
[----:B------:R-:W-:Y:S02]  /*2600*/  IMAD R0, R3, R4, R0 ;  /* 0x0000000403007224 */ /* 0x000fe400078e0200 */
[----:B------:R-:W0:Y:S03]  /*2610*/  LDC.64 R4, c[0x0][0x380] ;  /* 0x0000e000ff047b82 */ /* 0x000e260000000a00 */
[----:B------:R-:W-:-:S13]  /*2620*/  ISETP.GE.U32.AND P0, PT, R0, R3, PT ;  /* 0x000000030000720c */ /* 0x000fda0003f06070 */
[----:B------:R-:W-:Y:S01]  /*2630*/  @P0 IADD3 R0, PT, PT, R0, -R3, RZ ;  /* 0x8000000300000210 */ /* 0x000fe20007ffe0ff */
[----:B------:R-:W-:-:S03]  /*2640*/  @P0 VIADD R2, R2, 0x1 ;  /* 0x0000000102020836 */ /* 0x000fc60000000000 */
[----:B------:R-:W-:Y:S01]  /*2650*/  ISETP.GE.U32.AND P1, PT, R0, R3, PT ;  /* 0x000000030000720c */ /* 0x000fe20003f26070 */
[----:B0-----:R-:W-:-:S12]  /*2660*/  IMAD.WIDE.U32 R4, R7, 0x2, R4 ;  /* 0x0000000207047825 */ /* 0x001fd800078e0004 */
[----:B------:R-:W-:Y:S02]  /*2670*/  @P1 IADD3 R2, PT, PT, R2, 0x1, RZ ;  /* 0x0000000102021810 */ /* 0x000fe40007ffe0ff */
[----:B------:R-:W-:-:S05]  /*2680*/  @!P2 LOP3.LUT R2, RZ, R3, RZ, 0x33, !PT ;  /* 0x00000003ff02a212 */ /* 0x000fca00078e33ff */
[----:B------:R-:W-:-:S05]  /*2690*/  IMAD.IADD R2, R11, 0x1, R2 ;  /* 0x000000010b027824 */ /* 0x000fca00078e0202 */
[C---:B------:R-:W-:Y:S02]  /*26a0*/  LOP3.LUT R0, R2.reuse, 0x3, RZ, 0xc0, !PT ;  /* 0x0000000302007812 */ /* 0x040fe400078ec0ff */
[----:B------:R-:W-:Y:S02]  /*26b0*/  ISETP.GE.U32.AND P0, PT, R2, 0x3, PT ;  /* 0x000000030200780c */ /* 0x000fe40003f06070 */
[----:B------:R-:W-:Y:S02]  /*26c0*/  ISETP.NE.AND P1, PT, R0, 0x3, PT ;  /* 0x000000030000780c */ /* 0x000fe40003f25270 */
[----:B------:R-:W0:Y:S11]  /*26d0*/  LDS R0, [UR4] ;  /* 0x00000004ff007984 */ /* 0x000e360008000800 */
[----:B--2---:R-:W-:Y:S05]  /*26e0*/  @!P1 BRA `(.L_x_111) ;  /* 0x0000000000849947 */ /* 0x004fea0003800000 */
[----:B------:R-:W-:Y:S01]  /*26f0*/  IADD3 R2, PT, PT, R2, 0x1, RZ ;  /* 0x0000000102027810 */ /* 0x000fe20007ffe0ff */
[----:B------:R-:W-:-:S03]  /*2700*/  IMAD.WIDE.U32 R6, R20, 0x4, RZ ;  /* 0x0000000414067825 */ /* 0x000fc600078e00ff */
[----:B------:R-:W-:-:S05]  /*2710*/  LOP3.LUT R2, R2, 0x3, RZ, 0xc0, !PT ;  /* 0x0000000302027812 */ /* 0x000fca00078ec0ff */
[----:B------:R-:W-:Y:S02]  /*2720*/  IMAD R20, R2, R3, R20 ;  /* 0x0000000302147224 */ /* 0x000fe400078e0214 */
[----:B------:R-:W-:-:S07]  /*2730*/  IMAD.MOV R2, RZ, RZ, -R2 ;  /* 0x000000ffff027224 */ /* 0x000fce00078e0a02 */
.L_x_112:
[----:B-1----:R-:W-:-:S04]  /*2740*/  IADD3 R10, P1, PT, R6, R22, RZ ;  /* 0x00000016060a7210 */ /* 0x002fc80007f3e0ff */
[----:B------:R-:W-:-:S05]  /*2750*/  IADD3.X R11, PT, PT, R7, R23, RZ, P1, !PT ;  /* 0x00000017070b7210 */ /* 0x000fca0000ffe4ff */
[----:B------:R-:W2:Y:S01]  /*2760*/  LDG.E R10, desc[UR8][R10.64] ;  /* 0x000000080a0a7981 */ /* 0x000ea2000c1e1900 */
[----:B------:R-:W-:-:S04]  /*2770*/  IADD3 R12, P1, PT, R6, UR6, RZ ;  /* 0x00000006060c7c10 */ /* 0x000fc8000ff3e0ff */
[----:B------:R-:W-:-:S05]  /*2780*/  IADD3.X R13, PT, PT, R7, UR7, RZ, P1, !PT ;  /* 0x00000007070d7c10 */ /* 0x000fca0008ffe4ff */
[----:B------:R-:W3:Y:S01]  /*2790*/  LDG.E.CONSTANT R12, desc[UR8][R12.64] ;  /* 0x000000080c0c7981 */ /* 0x000ee2000c1e9900 */
[----:B------:R-:W-:Y:S02]  /*27a0*/  IADD3 R2, PT, PT, R2, 0x1, RZ ;  /* 0x0000000102027810 */ /* 0x000fe40007ffe0ff */
[C---:B--2---:R-:W-:Y:S01]  /*27b0*/  PRMT R8, R10.reuse, 0x7632, R8 ;  /* 0x000076320a087816 */ /* 0x044fe20000000008 */
[----:B------:R-:W-:-:S03]  /*27c0*/  IMAD.U32 R15, R10, 0x10000, RZ ;  /* 0x000100000a0f7824 */ /* 0x000fc600078e00ff */
[----:B------:R-:W-:Y:S01]  /*27d0*/  SHF.L.U32 R17, R8, 0x10, RZ ;  /* 0x0000001008117819 */ /* 0x000fe200000006ff */
[----:B0-----:R-:W-:-:S04]  /*27e0*/  FMUL.FTZ R15, R0, R15 ;  /* 0x0000000f000f7220 */ /* 0x001fc80000410000 */
[----:B------:R-:W-:Y:S01]  /*27f0*/  FMUL.FTZ R17, R0, R17 ;  /* 0x0000001100117220 */ /* 0x000fe20000410000 */
[C---:B---3--:R-:W-:Y:S01]  /*2800*/  PRMT R8, R12.reuse, 0x7632, R8 ;  /* 0x000076320c087816 */ /* 0x048fe20000000008 */
[----:B------:R-:W0:Y:S01]  /*2810*/  F2F.BF16.F32 R15, R15 ;  /* 0x0000000f000f7304 */ /* 0x000e220000202000 */
[----:B------:R-:W-:-:S03]  /*2820*/  IMAD.U32 R11, R12, 0x10000, RZ ;  /* 0x000100000c0b7824 */ /* 0x000fc600078e00ff */
[----:B------:R-:W-:-:S04]  /*2830*/  IMAD.U32 R13, R8, 0x10000, RZ ;  /* 0x00010000080d7824 */ /* 0x000fc800078e00ff */
[----:B------:R-:W1:Y:S01]  /*2840*/  F2F.BF16.F32 R17, R17 ;  /* 0x0000001100117304 */ /* 0x000e620000202000 */
[----:B0-----:R-:W-:-:S05]  /*2850*/  SHF.L.U32 R10, R15, 0x10, RZ ;  /* 0x000000100f0a7819 */ /* 0x001fca00000006ff */
[----:B------:R-:W-:Y:S01]  /*2860*/  FMUL.FTZ R8, R10, R11 ;  /* 0x0000000b0a087220 */ /* 0x000fe20000410000 */
[----:B------:R-:W-:Y:S02]  /*2870*/  IADD3 R10, P1, PT, R4, R6, RZ ;  /* 0x00000006040a7210 */ /* 0x000fe40007f3e0ff */
[----:B-1----:R-:W-:-:S03]  /*2880*/  SHF.L.U32 R12, R17, 0x10, RZ ;  /* 0x00000010110c7819 */ /* 0x002fc600000006ff */
[--C-:B------:R-:W-:Y:S01]  /*2890*/  IMAD.X R11, R5, 0x1, R7.reuse, P1 ;  /* 0x00000001050b7824 */ /* 0x100fe200008e0607 */
[----:B------:R-:W-:Y:S01]  /*28a0*/  ISETP.NE.AND P1, PT, R2, RZ, PT ;  /* 0x000000ff0200720c */ /* 0x000fe20003f25270 */
[----:B------:R-:W-:Y:S01]  /*28b0*/  FMUL.FTZ R13, R12, R13 ;  /* 0x0000000d0c0d7220 */ /* 0x000fe20000410000 */
[----:B------:R-:W-:-:S04]  /*28c0*/  IMAD.WIDE.U32 R6, R3, 0x4, R6 ;  /* 0x0000000403067825 */ /* 0x000fc800078e0006 */
[----:B------:R-:W-:-:S05]  /*28d0*/  F2FP.BF16.F32.PACK_AB R13, R13, R8 ;  /* 0x000000080d0d723e */ /* 0x000fca00000010ff */
[----:B------:R1:W-:Y:S02]  /*28e0*/  STG.E desc[UR8][R10.64], R13 ;  /* 0x0000000d0a007986 */ /* 0x0003e4000c101908 */
[----:B------:R-:W-:Y:S05]  /*28f0*/  @P1 BRA `(.L_x_112) ;  /* 0xfffffffc00901947 */ /* 0x000fea000383ffff */
.L_x_111:
[----:B------:R-:W-:Y:S05]  /*2900*/  BSYNC.RECONVERGENT B0 ;  /* 0x0000000000007941 */ /* 0x000fea0003800200 */
.L_x_110:
[----:B------:R-:W-:Y:S05]  /*2910*/  @!P0 EXIT ;  /* 0x000000000000894d */ /* 0x000fea0003800000 */
[----:B------:R-:W2:Y:S01]  /*2920*/  LDC.64 R6, c[0x0][0x3b8] ;  /* 0x0000ee00ff067b82 */ /* 0x000ea20000000a00 */
[C-C-:B-1----:R-:W-:Y:S01]  /*2930*/  IMAD R11, R3.reuse, 0x2, R20.reuse ;  /* 0x00000002030b7824 */ /* 0x142fe200078e0214 */
[----:B------:R-:W-:Y:S01]  /*2940*/  IADD3 R15, PT, PT, R20, R3, RZ ;  /* 0x00000003140f7210 */ /* 0x000fe20007ffe0ff */
[----:B------:R-:W-:-:S07]  /*2950*/  IMAD R13, R3, 0x3, R20 ;  /* 0x00000003030d7824 */ /* 0x000fce00078e0214 */
.L_x_113:
[----:B-1----:R-:W-:-:S06]  /*2960*/  IMAD.WIDE.U32 R16, R20, 0x4, R22 ;  /* 0x0000000414107825 */ /* 0x002fcc00078e0016 */
[----:B------:R-:W3:Y:S01]  /*2970*/  LDG.E R16, desc[UR8][R16.64] ;  /* 0x0000000810107981 */ /* 0x000ee2000c1e1900 */
[----:B--2---:R-:W-:-:S06]  /*2980*/  IMAD.WIDE.U32 R18, R20, 0x4, R6 ;  /* 0x0000000414127825 */ /* 0x004fcc00078e0006 */
[----:B------:R-:W2:Y:S01]  /*2990*/  LDG.E.CONSTANT R18, desc[UR8][R18.64] ;  /* 0x0000000812127981 */ /* 0x000ea2000c1e9900 */
[C---:B---3--:R-:W-:Y:S01]  /*29a0*/  PRMT R2, R16.reuse, 0x7632, R2 ;  /* 0x0000763210027816 */ /* 0x048fe20000000002 */
[----:B------:R-:W-:-:S03]  /*29b0*/  IMAD.U32 R21, R16, 0x10000, RZ ;  /* 0x0001000010157824 */ /* 0x000fc600078e00ff */
[----:B------:R-:W-:Y:S01]  /*29c0*/  SHF.L.U32 R25, R2, 0x10, RZ ;  /* 0x0000001002197819 */ /* 0x000fe200000006ff */
[----:B0-----:R-:W-:Y:S01]  /*29d0*/  FMUL.FTZ R21, R0, R21 ;  /* 0x0000001500157220 */ /* 0x001fe20000410000 */
[C---:B--2---:R-:W-:Y:S01]  /*29e0*/  PRMT R2, R18.reuse, 0x7632, R2 ;  /* 0x0000763212027816 */ /* 0x044fe20000000002 */
[----:B------:R-:W-:Y:S02]  /*29f0*/  IMAD.U32 R17, R18, 0x10000, RZ ;  /* 0x0001000012117824 */ /* 0x000fe400078e00ff */
[----:B------:R-:W-:Y:S01]  /*2a00*/  FMUL.FTZ R25, R0, R25 ;  /* 0x0000001900197220 */ /* 0x000fe20000410000 */
[----:B------:R-:W-:Y:S01]  /*2a10*/  IMAD.WIDE.U32 R18, R15, 0x4, R22 ;  /* 0x000000040f127825 */ /* 0x000fe200078e0016 */
[----:B------:R-:W0:Y:S01]  /*2a20*/  F2F.BF16.F32 R21, R21 ;  /* 0x0000001500157304 */ /* 0x000e220000202000 */
[----:B------:R-:W-:-:S07]  /*2a30*/  SHF.L.U32 R27, R2, 0x10, RZ ;  /* 0x00000010021b7819 */ /* 0x000fce00000006ff */
[----:B------:R-:W1:Y:S01]  /*2a40*/  F2F.BF16.F32 R25, R25 ;  /* 0x0000001900197304 */ /* 0x000e620000202000 */
[----:B0-----:R-:W-:-:S04]  /*2a50*/  IMAD.U32 R2, R21, 0x10000, RZ ;  /* 0x0001000015027824 */ /* 0x001fc800078e00ff */
[----:B------:R-:W-:Y:S01]  /*2a60*/  FMUL.FTZ R2, R2, R17 ;  /* 0x0000001102027220 */ /* 0x000fe20000410000 */
[----:B------:R-:W-:Y:S01]  /*2a70*/  IMAD.WIDE.U32 R16, R20, 0x4, R4 ;  /* 0x0000000414107825 */ /* 0x000fe200078e0004 */
[----:B-1----:R-:W-:-:S05]  /*2a80*/  SHF.L.U32 R8, R25, 0x10, RZ ;  /* 0x0000001019087819 */ /* 0x002fca00000006ff */
[----:B------:R-:W-:-:S05]  /*2a90*/  FMUL.FTZ R27, R8, R27 ;  /* 0x0000001b081b7220 */ /* 0x000fca0000410000 */
[----:B------:R-:W-:-:S05]  /*2aa0*/  F2FP.BF16.F32.PACK_AB R27, R27, R2 ;  /* 0x000000021b1b723e */ /* 0x000fca00000010ff */
[----:B------:R0:W-:Y:S04]  /*2ab0*/  STG.E desc[UR8][R16.64], R27 ;  /* 0x0000001b10007986 */ /* 0x0001e8000c101908 */
[----:B------:R-:W2:Y:S01]  /*2ac0*/  LDG.E R18, desc[UR8][R18.64] ;  /* 0x0000000812127981 */ /* 0x000ea2000c1e1900 */
[----:B------:R-:W-:-:S06]  /*2ad0*/  IMAD.WIDE.U32 R24, R15, 0x4, R6 ;  /* 0x000000040f187825 */ /* 0x000fcc00078e0006 */
[----:B------:R-:W3:Y:S01]  /*2ae0*/  LDG.E.CONSTANT R24, desc[UR8][R24.64] ;  /* 0x0000000818187981 */ /* 0x000ee2000c1e9900 */
[C---:B--2---:R-:W-:Y:S01]  /*2af0*/  PRMT R2, R18.reuse, 0x7632, R2 ;  /* 0x0000763212027816 */ /* 0x044fe20000000002 */
[----:B------:R-:W-:-:S03]  /*2b00*/  IMAD.U32 R21, R18, 0x10000, RZ ;  /* 0x0001000012157824 */ /* 0x000fc600078e00ff */
[----:B------:R-:W-:Y:S01]  /*2b10*/  SHF.L.U32 R29, R2, 0x10, RZ ;  /* 0x00000010021d7819 */ /* 0x000fe200000006ff */
[----:B------:R-:W-:Y:S01]  /*2b20*/  FMUL.FTZ R21, R0, R21 ;  /* 0x0000001500157220 */ /* 0x000fe20000410000 */
[C---:B---3--:R-:W-:Y:S01]  /*2b30*/  PRMT R2, R24.reuse, 0x7632, R2 ;  /* 0x0000763218027816 */ /* 0x048fe20000000002 */
[----:B0-----:R-:W-:Y:S02]  /*2b40*/  IMAD.U32 R17, R24, 0x10000, RZ ;  /* 0x0001000018117824 */ /* 0x001fe400078e00ff */
[----:B------:R-:W-:Y:S02]  /*2b50*/  FMUL.FTZ R29, R0, R29 ;  /* 0x0000001d001d7220 */ /* 0x000fe40000410000 */
        /* <DEDUP_REMOVED lines=8> */
[----:B------:R-:W-:Y:S01]  /*2be0*/  F2FP.BF16.F32.PACK_AB R21, R19, R2 ;  /* 0x000000021315723e */ /* 0x000fe200000010ff */
[----:B------:R-:W-:-:S04]  /*2bf0*/  IMAD.WIDE.U32 R18, R11, 0x4, R22 ;  /* 0x000000040b127825 */ /* 0x000fc800078e0016 */
        /* <DEDUP_REMOVED lines=25> */
[C---:B------:R-:W-:Y:S01]  /*2d90*/  IADD3 R20, PT, PT, R3.reuse, R20, R3 ;  /* 0x0000001403147210 */ /* 0x040fe20007ffe003 */
[C---:B------:R-:W-:Y:S02]  /*2da0*/  IMAD R11, R3.reuse, 0x4, R11 ;  /* 0x00000004030b7824 */ /* 0x040fe400078e020b */
[C---:B------:R-:W-:Y:S01]  /*2db0*/  IMAD R15, R3.reuse, 0x4, R15 ;  /* 0x00000004030f7824 */ /* 0x040fe200078e020f */
[----:B------:R-:W-:-:S04]  /*2dc0*/  IADD3 R20, PT, PT, R3, R20, R3 ;  /* 0x0000001403147210 */ /* 0x000fc80007ffe003 */
[----:B------:R-:W-:Y:S02]  /*2dd0*/  ISETP.GE.AND P0, PT, R20, R9, PT ;  /* 0x000000091400720c */ /* 0x000fe40003f06270 */
        /* <DEDUP_REMOVED lines=13> */
[----:B------:R-:W-:Y:S02]  /*2eb0*/  LEA R13, R3, R13, 0x2 ;  /* 0x0000000d030d7211 */ /* 0x000fe400078e10ff */
[----:B-1----:R-:W-:-:S05]  /*2ec0*/  SHF.L.U32 R8, R29, 0x10, RZ ;  /* 0x000000101d087819 */ /* 0x002fca00000006ff */
[----:B------:R-:W-:-:S05]  /*2ed0*/  FMUL.FTZ R19, R8, R19 ;  /* 0x0000001308137220 */ /* 0x000fca0000410000 */
[----:B------:R-:W-:-:S05]  /*2ee0*/  F2FP.BF16.F32.PACK_AB R19, R19, R2 ;  /* 0x000000021313723e */ /* 0x000fca00000010ff */
[----:B------:R1:W-:Y:S01]  /*2ef0*/  STG.E desc[UR8][R16.64], R19 ;  /* 0x0000001310007986 */ /* 0x0003e2000c101908 */
[----:B------:R-:W-:Y:S05]  /*2f00*/  @!P0 BRA `(.L_x_113) ;  /* 0xfffffff800948947 */ /* 0x000fea000383ffff */
[----:B------:R-:W-:Y:S05]  /*2f10*/  EXIT ;  /* 0x000000000000794d */ /* 0x000fea0003800000 */
        .weak           $__internal_1_$__cuda_sm20_div_s64
        .type           $__internal_1_$__cuda_sm20_div_s64,@function
        .size           $__internal_1_$__cuda_sm20_div_s64,(.L_x_1350 - $__internal_1_$__cuda_sm20_div_s64)
$__internal_1_$__cuda_sm20_div_s64:
[----:B------:R-:W-:Y:S02]  /*2f20*/  IADD3 R3, P1, PT, RZ, -R8, RZ ;  /* 0x80000008ff037210 */ /* 0x000fe40007f3e0ff */
[----:B------:R-:W-:Y:S02]  /*2f30*/  ISETP.GE.AND P0, PT, R10, RZ, PT ;  /* 0x000000ff0a00720c */ /* 0x000fe40003f06270 */
[----:B------:R-:W-:Y:S02]  /*2f40*/  IADD3.X R7, PT, PT, RZ, ~R10, RZ, P1, !PT ;  /* 0x8000000aff077210 */ /* 0x000fe40000ffe4ff */
[----:B------:R-:W-:Y:S02]  /*2f50*/  SEL R2, R3, R8, !P0 ;  /* 0x0000000803027207 */ /* 0x000fe40004000000 */
[----:B------:R-:W-:Y:S02]  /*2f60*/  SEL R3, R7, R10, !P0 ;  /* 0x0000000a07037207 */ /* 0x000fe40004000000 */
[----:B------:R-:W-:-:S02]  /*2f70*/  ISETP.GE.AND P3, PT, R9, RZ, PT ;  /* 0x000000ff0900720c */ /* 0x000fc40003f66270 */
[----:B------:R-:W0:Y:S02]  /*2f80*/  I2F.U64.RP R11, R2 ;  /* 0x00000002000b7312 */ /* 0x000e240000309000 */
[----:B0-----:R-:W0:Y:S02]  /*2f90*/  MUFU.RCP R11, R11 ;  /* 0x0000000b000b7308 */ /* 0x001e240000001000 */
[----:B0-----:R-:W-:-:S15]  /*2fa0*/  VIADD R6, R11, 0x1ffffffe ;  /* 0x1ffffffe0b067836 */ /* 0x001fde0000000000 */
        /* <DEDUP_REMOVED lines=35> */
[----:B------:R-:W-:Y:S02]  /*31e0*/  IADD3.X R16, PT, PT, RZ, RZ, R7, P2, P1 ;  /* 0x000000ffff107210 */ /* 0x000fe400017e2407 */
[----:B------:R-:W-:-:S03]  /*31f0*/  MOV R7, RZ ;  /* 0x000000ff00077202 */ /* 0x000fc60000000f00 */
        /* <DEDUP_REMOVED lines=40> */
[----:B------:R-:W-:Y:S06]  /*3480*/  RET.REL.NODEC R6 `(_ZN4vllm15rms_norm_kernelIN3c108BFloat16ELi2ELi4EEEvPT_PKS3_lllllS6_fii) ;  /* 0xffffffc806dc7950 */ /* 0x000fec0003c3ffff */
.L_x_114:
        /* <DEDUP_REMOVED lines=15> */
.L_x_1350:


//--------------------- .text._ZN4vllm15rms_norm_kernelIN3c108BFloat16ELi4ELi4EEEvPT_PKS3_lllllS6_fii --------------------------
	.section	.text._ZN4vllm15rms_norm_kernelIN3c108BFloat16ELi4ELi4EEEvPT_PKS3_lllllS6_fii,"ax",@progbits
	.align	128
        .global         _ZN4vllm15rms_norm_kernelIN3c108BFloat16ELi4ELi4EEEvPT_PKS3_lllllS6_fii
        .type           _ZN4vllm15rms_norm_kernelIN3c108BFloat16ELi4ELi4EEEvPT_PKS3_lllllS6_fii,@function
        .size           _ZN4vllm15rms_norm_kernelIN3c108BFloat16ELi4ELi4EEEvPT_PKS3_lllllS6_fii,(.L_x_1351 - _ZN4vllm15rms_norm_kernelIN3c108BFloat16ELi4ELi4EEEvPT_PKS3_lllllS6_fii)
        .other          _ZN4vllm15rms_norm_kernelIN3c108BFloat16ELi4ELi4EEEvPT_PKS3_lllllS6_fii,@"STO_CUDA_ENTRY STV_DEFAULT"
_ZN4vllm15rms_norm_kernelIN3c108BFloat16ELi4ELi4EEEvPT_PKS3_lllllS6_fii:
.text._ZN4vllm15rms_norm_kernelIN3c108BFloat16ELi4ELi4EEEvPT_PKS3_lllllS6_fii:
        /* <DEDUP_REMOVED lines=34> */
.L_x_115:
[----:B------:R-:W-:Y:S01]  /*0220*/  MOV R12, UR6 ;  /* 0x00000006000c7c02 */ /* 0x000fe20008000f00 */
[----:B------:R-:W-:Y:S01]  /*0230*/  IMAD.MOV.U32 R9, RZ, RZ, RZ ;  /* 0x000000ffff097224 */ /* 0x000fe200078e00ff */
[----:B------:R-:W-:Y:S02]  /*0240*/  MOV R8, R4 ;  /* 0x0000000400087202 */ /* 0x000fe40000000f00 */
[----:B------:R-:W-:-:S07]  /*0250*/  MOV R0, 0x270 ;  /* 0x0000027000007802 */ /* 0x000fce0000000f00 */
[----:B------:R-:W-:Y:S05]  /*0260*/  CALL.REL.NOINC `($__internal_2_$__cuda_sm20_div_s64) ;  /* 0x0000003400787944 */ /* 0x000fea0003c00000 */
        /* <DEDUP_REMOVED lines=10> */
.L_x_116:
        /* <DEDUP_REMOVED lines=28> */
.L_x_117:
[----:B------:R-:W0:Y:S01]  /*04d0*/  LDC R8, c[0x0][0x3a8] ;  /* 0x0000ea00ff087b82 */ /* 0x000e220000000800 */
[----:B------:R-:W-:-:S07]  /*04e0*/  MOV R0, 0x510 ;  /* 0x0000051000007802 */ /* 0x000fce0000000f00 */
[----:B------:R-:W1:Y:S02]  /*04f0*/  LDC R10, c[0x0][0x3ac] ;  /* 0x0000eb00ff0a7b82 */ /* 0x000e640000000800 */
[----:B01----:R-:W-:Y:S05]  /*0500*/  CALL.REL.NOINC `($__internal_2_$__cuda_sm20_div_s64) ;  /* 0x0000003000d07944 */ /* 0x003fea0003c00000 */
        /* <DEDUP_REMOVED lines=8> */
.L_x_118:
        /* <DEDUP_REMOVED lines=9> */
[----:B---3--:R-:W-:Y:S01]  /*0620*/  IMAD R3, R3, UR10, RZ ;  /* 0x0000000a03037c24 */ /* 0x008fe2000f8e02ff */
[----:B-1----:R-:W-:Y:S02]  /*0630*/  LOP3.LUT P1, RZ, R0, 0x3, RZ, 0xc0, !PT ;  /* 0x0000000300ff7812 */ /* 0x002fe4000782c0ff */
[----:B------:R-:W-:Y:S01]  /*0640*/  IADD3 R7, PT, PT, R7, R5, RZ ;  /* 0x0000000507077210 */ /* 0x000fe20007ffe0ff */
[C---:B------:R-:W-:Y:S02]  /*0650*/  IMAD R5, R2.reuse, UR11, R3 ;  /* 0x0000000b02057c24 */ /* 0x040fe4000f8e0203 */
[----:B------:R-:W-:-:S04]  /*0660*/  IMAD.WIDE.U32 R2, R2, UR10, R6 ;  /* 0x0000000a02027c25 */ /* 0x000fc8000f8e0006 */
[----:B------:R-:W-:Y:S02]  /*0670*/  IMAD.IADD R3, R3, 0x1, R5 ;  /* 0x0000000103037824 */ /* 0x000fe400078e0205 */
[----:B------:R-:W-:Y:S02]  /*0680*/  IMAD R7, R8, UR8, RZ ;  /* 0x0000000808077c24 */ /* 0x000fe4000f8e02ff */
[C---:B------:R-:W-:Y:S02]  /*0690*/  IMAD.WIDE.U32 R4, R12.reuse, UR8, R2 ;  /* 0x000000080c047c25 */ /* 0x040fe4000f8e0002 */
        /* <DEDUP_REMOVED lines=8> */
[----:B------:R-:W-:Y:S02]  /*0720*/  PLOP3.LUT P0, PT, P1, P0, PT, 0xf8, 0x8f ;  /* 0x00000000008f781c */ /* 0x000fe40000f01f70 */
        /* <DEDUP_REMOVED lines=9> */
[----:B------:R-:W-:Y:S03]  /*07c0*/  BSSY.RECONVERGENT B1, `(.L_x_122) ;  /* 0x0000036000017945 */ /* 0x000fe60003800200 */
        /* <DEDUP_REMOVED lines=20> */
[----:B------:R-:W-:Y:S02]  /*0910*/  IMAD.IADD R7, R4, 0x1, R7 ;  /* 0x0000000104077824 */ /* 0x000fe400078e0207 */
[----:B------:R-:W-:-:S03]  /*0920*/  IMAD.MOV.U32 R4, RZ, RZ, R20 ;  /* 0x000000ffff047224 */ /* 0x000fc600078e0014 */
[C---:B------:R-:W-:Y:S02]  /*0930*/  LOP3.LUT R2, R7.reuse, 0x3, RZ, 0xc0, !PT ;  /* 0x0000000307027812 */ /* 0x040fe400078ec0ff */
[----:B------:R-:W-:Y:S02]  /*0940*/  ISETP.GE.U32.AND P1, PT, R7, 0x3, PT ;  /* 0x000000030700780c */ /* 0x000fe40003f26070 */
[----:B------:R-:W-:Y:S02]  /*0950*/  ISETP.NE.AND P0, PT, R2, 0x3, PT ;  /* 0x000000030200780c */ /* 0x000fe40003f05270 */
[----:B------:R-:W-:-:S11]  /*0960*/  MOV R2, RZ ;  /* 0x000000ff00027202 */ /* 0x000fd60000000f00 */
[----:B------:R-:W-:Y:S05]  /*0970*/  @!P0 BRA `(.L_x_123) ;  /* 0x0000000000688947 */ /* 0x000fea0003800000 */
[----:B------:R-:W-:Y:S01]  /*0980*/  IMAD.WIDE.U32 R8, R20, 0x8, R8 ;  /* 0x0000000814087825 */ /* 0x000fe200078e0008 */
[----:B------:R-:W-:Y:S02]  /*0990*/  IADD3 R2, PT, PT, R7, 0x1, RZ ;  /* 0x0000000107027810 */ /* 0x000fe40007ffe0ff */
[----:B------:R-:W-:Y:S02]  /*09a0*/  MOV R4, R20 ;  /* 0x0000001400047202 */ /* 0x000fe40000000f00 */
[----:B------:R-:W-:Y:S01]  /*09b0*/  LOP3.LUT R6, R2, 0x3, RZ, 0xc0, !PT ;  /* 0x0000000302067812 */ /* 0x000fe200078ec0ff */
[----:B------:R-:W-:Y:S01]  /*09c0*/  IMAD.MOV.U32 R2, RZ, RZ, RZ ;  /* 0x000000ffff027224 */ /* 0x000fe200078e00ff */
[----:B------:R-:W-:-:S03]  /*09d0*/  IADD3 R8, P0, PT, R8, UR4, RZ ;  /* 0x0000000408087c10 */ /* 0x000fc6000ff1e0ff */
[----:B------:R-:W-:Y:S01]  /*09e0*/  IMAD.MOV R10, RZ, RZ, -R6 ;  /* 0x000000ffff0a7224 */ /* 0x000fe200078e0a06 */
[----:B------:R-:W-:-:S09]  /*09f0*/  IADD3.X R9, PT, PT, R9, UR5, RZ, P0, !PT ;  /* 0x0000000509097c10 */ /* 0x000fd200087fe4ff */
.L_x_124:
[----:B------:R-:W2:Y:S01]  /*0a00*/  LDG.E.64 R6, desc[UR8][R8.64] ;  /* 0x0000000808067981 */ /* 0x000ea2000c1e1b00 */
[----:B------:R-:W-:Y:S01]  /*0a10*/  IADD3 R10, PT, PT, R10, 0x1, RZ ;  /* 0x000000010a0a7810 */ /* 0x000fe20007ffe0ff */
[----:B------:R-:W-:-:S03]  /*0a20*/  IMAD.IADD R4, R3, 0x1, R4 ;  /* 0x0000000103047824 */ /* 0x000fc600078e0204 */
[----:B------:R-:W-:Y:S02]  /*0a30*/  ISETP.NE.AND P0, PT, R10, RZ, PT ;  /* 0x000000ff0a00720c */ /* 0x000fe40003f05270 */
[C---:B--2---:R-:W-:Y:S01]  /*0a40*/  PRMT R11, R6.reuse, 0x7632, R11 ;  /* 0x00007632060b7816 */ /* 0x044fe2000000000b */
[----:B------:R-:W-:Y:S01]  /*0a50*/  IMAD.U32 R12, R7, 0x10000, RZ ;  /* 0x00010000070c7824 */ /* 0x000fe200078e00ff */
[----:B------:R-:W-:-:S03]  /*0a60*/  SHF.L.U32 R13, R6, 0x10, RZ ;  /* 0x00000010060d7819 */ /* 0x000fc600000006ff */
[----:B------:R-:W-:Y:S02]  /*0a70*/  IMAD.U32 R6, R11, 0x10000, RZ ;  /* 0x000100000b067824 */ /* 0x000fe400078e00ff */
[--C-:B------:R-:W-:Y:S01]  /*0a80*/  FFMA.FTZ R13, R13, R13, R2.reuse ;  /* 0x0000000d0d0d7223 */ /* 0x100fe20000010002 */
[----:B------:R-:W-:-:S03]  /*0a90*/  PRMT R2, R7, 0x7632, R2 ;  /* 0x0000763207027816 */ /* 0x000fc60000000002 */
[----:B------:R-:W-:Y:S01]  /*0aa0*/  FFMA.FTZ R13, R6, R6, R13 ;  /* 0x00000006060d7223 */ /* 0x000fe2000001000d */
[----:B------:R-:W-:Y:S01]  /*0ab0*/  IMAD.WIDE.U32 R6, R3, 0x8, R8 ;  /* 0x0000000803067825 */ /* 0x000fe200078e0008 */
[----:B------:R-:W-:-:S03]  /*0ac0*/  SHF.L.U32 R2, R2, 0x10, RZ ;  /* 0x0000001002027819 */ /* 0x000fc600000006ff */
[----:B------:R-:W-:Y:S01]  /*0ad0*/  FFMA.FTZ R13, R12, R12, R13 ;  /* 0x0000000c0c0d7223 */ /* 0x000fe2000001000d */
[----:B------:R-:W-:Y:S01]  /*0ae0*/  IMAD.MOV.U32 R8, RZ, RZ, R6 ;  /* 0x000000ffff087224 */ /* 0x000fe200078e0006 */
[----:B------:R-:W-:Y:S02]  /*0af0*/  MOV R9, R7 ;  /* 0x0000000700097202 */ /* 0x000fe40000000f00 */
[----:B------:R-:W-:Y:S01]  /*0b00*/  FFMA.FTZ R2, R2, R2, R13 ;  /* 0x0000000202027223 */ /* 0x000fe2000001000d */
[----:B------:R-:W-:Y:S06]  /*0b10*/  @P0 BRA `(.L_x_124) ;  /* 0xfffffffc00b80947 */ /* 0x000fec000383ffff */
.L_x_123:
[----:B------:R-:W-:Y:S05]  /*0b20*/  BSYNC.RECONVERGENT B1 ;  /* 0x0000000000017941 */ /* 0x000fea0003800200 */
.L_x_122:
[----:B------:R-:W-:Y:S05]  /*0b30*/  @!P1 BRA `(.L_x_121) ;  /* 0x0000001000849947 */ /* 0x000fea0003800000 */
[----:B------:R-:W-:Y:S01]  /*0b40*/  BSSY.RECONVERGENT B1, `(.L_x_125) ;  /* 0x000003b000017945 */ /* 0x000fe20003800200 */
[C---:B------:R-:W-:Y:S01]  /*0b50*/  LEA R14, R3.reuse, R4, 0x1 ;  /* 0x00000004030e7211 */ /* 0x040fe200078e08ff */
[----:B------:R-:W-:Y:S02]  /*0b60*/  IMAD R15, R3, 0x3, R4 ;  /* 0x00000003030f7824 */ /* 0x000fe400078e0204 */
[----:B------:R-:W-:-:S07]  /*0b70*/  IMAD.IADD R16, R4, 0x1, R3 ;  /* 0x0000000104107824 */ /* 0x000fce00078e0203 */
.L_x_126:
[----:B------:R-:W-:-:S06]  /*0b80*/  IMAD.WIDE.U32 R6, R4, 0x8, R22 ;  /* 0x0000000804067825 */ /* 0x000fcc00078e0016 */
[----:B------:R-:W2:Y:S01]  /*0b90*/  LDG.E.64 R6, desc[UR8][R6.64] ;  /* 0x0000000806067981 */ /* 0x000ea2000c1e1b00 */
[----:B------:R-:W-:-:S06]  /*0ba0*/  IMAD.WIDE.U32 R8, R16, 0x8, R22 ;  /* 0x0000000810087825 */ /* 0x000fcc00078e0016 */
[----:B------:R-:W3:Y:S01]  /*0bb0*/  LDG.E.64 R8, desc[UR8][R8.64] ;  /* 0x0000000808087981 */ /* 0x000ee2000c1e1b00 */
[----:B------:R-:W-:-:S06]  /*0bc0*/  IMAD.WIDE.U32 R10, R14, 0x8, R22 ;  /* 0x000000080e0a7825 */ /* 0x000fcc00078e0016 */
[----:B------:R-:W4:Y:S01]  /*0bd0*/  LDG.E.64 R10, desc[UR8][R10.64] ;  /* 0x000000080a0a7981 */ /* 0x000f22000c1e1b00 */
[----:B------:R-:W-:-:S06]  /*0be0*/  IMAD.WIDE.U32 R12, R15, 0x8, R22 ;  /* 0x000000080f0c7825 */ /* 0x000fcc00078e0016 */
[----:B------:R-:W5:Y:S01]  /*0bf0*/  LDG.E.64 R12, desc[UR8][R12.64] ;  /* 0x000000080c0c7981 */ /* 0x000f62000c1e1b00 */
[C-C-:B------:R-:W-:Y:S01]  /*0c00*/  IADD3 R4, PT, PT, R3.reuse, R4, R3.reuse ;  /* 0x0000000403047210 */ /* 0x140fe20007ffe003 */
[C---:B------:R-:W-:Y:S01]  /*0c10*/  IMAD R14, R3.reuse, 0x4, R14 ;  /* 0x00000004030e7824 */ /* 0x040fe200078e020e */
[C---:B------:R-:W-:Y:S02]  /*0c20*/  LEA R16, R3.reuse, R16, 0x2 ;  /* 0x0000001003107211 */ /* 0x040fe400078e10ff */
[C---:B------:R-:W-:Y:S02]  /*0c30*/  IADD3 R4, PT, PT, R3.reuse, R4, R3 ;  /* 0x0000000403047210 */ /* 0x040fe40007ffe003 */
[----:B------:R-:W-:Y:S02]  /*0c40*/  LEA R15, R3, R15, 0x2 ;  /* 0x0000000f030f7211 */ /* 0x000fe400078e10ff */
[----:B------:R-:W-:Y:S02]  /*0c50*/  ISETP.GE.AND P0, PT, R4, R5, PT ;  /* 0x000000050400720c */ /* 0x000fe40003f06270 */
[----:B--2---:R-:W-:-:S02]  /*0c60*/  PRMT R17, R6, 0x7632, R17 ;  /* 0x0000763206117816 */ /* 0x004fc40000000011 */
[----:B------:R-:W-:Y:S02]  /*0c70*/  SHF.L.U32 R19, R6, 0x10, RZ ;  /* 0x0000001006137819 */ /* 0x000fe400000006ff */
[----:B------:R-:W-:Y:S01]  /*0c80*/  SHF.L.U32 R6, R7, 0x10, RZ ;  /* 0x0000001007067819 */ /* 0x000fe200000006ff */
[----:B------:R-:W-:Y:S02]  /*0c90*/  IMAD.U32 R18, R17, 0x10000, RZ ;  /* 0x0001000011127824 */ /* 0x000fe400078e00ff */
[--C-:B------:R-:W-:Y:S01]  /*0ca0*/  FFMA.FTZ R19, R19, R19, R2.reuse ;  /* 0x0000001313137223 */ /* 0x100fe20000010002 */
[----:B------:R-:W-:-:S03]  /*0cb0*/  PRMT R2, R7, 0x7632, R2 ;  /* 0x0000763207027816 */ /* 0x000fc60000000002 */
[----:B------:R-:W-:Y:S02]  /*0cc0*/  FFMA.FTZ R19, R18, R18, R19 ;  /* 0x0000001212137223 */ /* 0x000fe40000010013 */
[----:B------:R-:W-:Y:S02]  /*0cd0*/  IMAD.U32 R2, R2, 0x10000, RZ ;  /* 0x0001000002027824 */ /* 0x000fe400078e00ff */
[----:B------:R-:W-:Y:S01]  /*0ce0*/  FFMA.FTZ R19, R6, R6, R19 ;  /* 0x0000000606137223 */ /* 0x000fe20000010013 */
[C---:B---3--:R-:W-:Y:S02]  /*0cf0*/  PRMT R6, R8.reuse, 0x7632, R6 ;  /* 0x0000763208067816 */ /* 0x048fe40000000006 */
[----:B------:R-:W-:Y:S01]  /*0d00*/  SHF.L.U32 R8, R8, 0x10, RZ ;  /* 0x0000001008087819 */ /* 0x000fe200000006ff */
[----:B------:R-:W-:Y:S01]  /*0d10*/  FFMA.FTZ R19, R2, R2, R19 ;  /* 0x0000000202137223 */ /* 0x000fe20000010013 */
[----:B------:R-:W-:Y:S01]  /*0d20*/  PRMT R2, R9, 0x7632, R2 ;  /* 0x0000763209027816 */ /* 0x000fe20000000002 */
[----:B------:R-:W-:-:S02]  /*0d30*/  IMAD.U32 R6, R6, 0x10000, RZ ;  /* 0x0001000006067824 */ /* 0x000fc400078e00ff */
[----:B------:R-:W-:Y:S01]  /*0d40*/  FFMA.FTZ R19, R8, R8, R19 ;  /* 0x0000000808137223 */ /* 0x000fe20000010013 */
[----:B------:R-:W-:Y:S01]  /*0d50*/  SHF.L.U32 R8, R9, 0x10, RZ ;  /* 0x0000001009087819 */ /* 0x000fe200000006ff */
[----:B------:R-:W-:Y:S02]  /*0d60*/  IMAD.U32 R2, R2, 0x10000, RZ ;  /* 0x0001000002027824 */ /* 0x000fe400078e00ff */
[----:B------:R-:W-:Y:S01]  /*0d70*/  FFMA.FTZ R19, R6, R6, R19 ;  /* 0x0000000606137223 */ /* 0x000fe20000010013 */
[C---:B----4-:R-:W-:Y:S02]  /*0d80*/  PRMT R6, R10.reuse, 0x7632, R6 ;  /* 0x000076320a067816 */ /* 0x050fe40000000006 */
[----:B------:R-:W-:Y:S01]  /*0d90*/  SHF.L.U32 R10, R10, 0x10, RZ ;  /* 0x000000100a0a7819 */ /* 0x000fe200000006ff */
[----:B------:R-:W-:Y:S01]  /*0da0*/  FFMA.FTZ R19, R8, R8, R19 ;  /* 0x0000000808137223 */ /* 0x000fe20000010013 */
[----:B------:R-:W-:Y:S01]  /*0db0*/  SHF.L.U32 R8, R11, 0x10, RZ ;  /* 0x000000100b087819 */ /* 0x000fe200000006ff */
[----:B------:R-:W-:-:S02]  /*0dc0*/  IMAD.U32 R6, R6, 0x10000, RZ ;  /* 0x0001000006067824 */ /* 0x000fc400078e00ff */
[----:B------:R-:W-:Y:S01]  /*0dd0*/  FFMA.FTZ R19, R2, R2, R19 ;  /* 0x0000000202137223 */ /* 0x000fe20000010013 */
[----:B------:R-:W-:-:S03]  /*0de0*/  PRMT R2, R11, 0x7632, R2 ;  /* 0x000076320b027816 */ /* 0x000fc60000000002 */
[----:B------:R-:W-:Y:S02]  /*0df0*/  FFMA.FTZ R19, R10, R10, R19 ;  /* 0x0000000a0a137223 */ /* 0x000fe40000010013 */
[----:B------:R-:W-:Y:S02]  /*0e00*/  IMAD.U32 R2, R2, 0x10000, RZ ;  /* 0x0001000002027824 */ /* 0x000fe400078e00ff */
[----:B------:R-:W-:Y:S01]  /*0e10*/  FFMA.FTZ R19, R6, R6, R19 ;  /* 0x0000000606137223 */ /* 0x000fe20000010013 */
[C---:B-----5:R-:W-:Y:S02]  /*0e20*/  PRMT R6, R12.reuse, 0x7632, R6 ;  /* 0x000076320c067816 */ /* 0x060fe40000000006 */
        /* <DEDUP_REMOVED lines=8> */
[----:B------:R-:W-:-:S04]  /*0eb0*/  FFMA.FTZ R19, R6, R6, R19 ;  /* 0x0000000606137223 */ /* 0x000fc80000010013 */
[----:B------:R-:W-:-:S04]  /*0ec0*/  FFMA.FTZ R19, R8, R8, R19 ;  /* 0x0000000808137223 */ /* 0x000fc80000010013 */
[----:B------:R-:W-:Y:S01]  /*0ed0*/  FFMA.FTZ R2, R2, R2, R19 ;  /* 0x0000000202027223 */ /* 0x000fe20000010013 */
[----:B------:R-:W-:Y:S06]  /*0ee0*/  @!P0 BRA `(.L_x_126) ;  /* 0xfffffffc00248947 */ /* 0x000fec000383ffff */
[----:B------:R-:W-:Y:S05]  /*0ef0*/  BSYNC.RECONVERGENT B1 ;  /* 0x0000000000017941 */ /* 0x000fea0003800200 */
.L_x_125:
[----:B------:R-:W-:Y:S05]  /*0f00*/  BRA `(.L_x_121) ;  /* 0x0000000c00907947 */ /* 0x000fea0003800000 */
.L_x_120:
[----:B------:R-:W-:Y:S01]  /*0f10*/  IMAD.MOV R2, RZ, RZ, -R22 ;  /* 0x000000ffff027224 */ /* 0x000fe200078e0a16 */
[----:B------:R-:W-:Y:S04]  /*0f20*/  BSSY.RECONVERGENT B1, `(.L_x_127) ;  /* 0x000001f000017945 */ /* 0x000fe80003800200 */
[----:B------:R-:W-:-:S04]  /*0f30*/  SHF.R.U32.HI R2, RZ, 0x1, R2 ;  /* 0x00000001ff027819 */ /* 0x000fc80000011602 */
[----:B------:R-:W-:Y:S01]  /*0f40*/  LOP3.LUT R13, R2, 0x3, RZ, 0xc0, !PT ;  /* 0x00000003020d7812 */ /* 0x000fe200078ec0ff */
[----:B------:R-:W-:-:S03]  /*0f50*/  HFMA2 R2, -RZ, RZ, 0, 0 ;  /* 0x00000000ff027431 */ /* 0x000fc600000001ff */
[----:B------:R-:W-:-:S04]  /*0f60*/  VIMNMX R13, PT, PT, R13, R0, PT ;  /* 0x000000000d0d7248 */ /* 0x000fc80003fe0100 */
[C---:B------:R-:W-:Y:S01]  /*0f70*/  IADD3 R14, PT, PT, -R13.reuse, R0, RZ ;  /* 0x000000000d0e7210 */ /* 0x040fe20007ffe1ff */
[----:B------:R-:W-:Y:S01]  /*0f80*/  IMAD.WIDE R6, R13, 0x2, RZ ;  /* 0x000000020d067825 */ /* 0x000fe200078e02ff */
[----:B------:R-:W-:Y:S02]  /*0f90*/  ISETP.GE.AND P0, PT, R20, R13, PT ;  /* 0x0000000d1400720c */ /* 0x000fe40003f06270 */
[----:B------:R-:W-:Y:S02]  /*0fa0*/  SHF.R.S32.HI R5, RZ, 0x1f, R14 ;  /* 0x0000001fff057819 */ /* 0x000fe4000001140e */
[----:B------:R-:W-:Y:S02]  /*0fb0*/  IADD3 R4, P2, PT, R6, R22, RZ ;  /* 0x0000001606047210 */ /* 0x000fe40007f5e0ff */
[----:B------:R-:W-:-:S04]  /*0fc0*/  LEA.HI R5, R5, R14, RZ, 0x2 ;  /* 0x0000000e05057211 */ /* 0x000fc800078f10ff */
[----:B------:R-:W-:Y:S01]  /*0fd0*/  SHF.R.S32.HI R15, RZ, 0x2, R5 ;  /* 0x00000002ff0f7819 */ /* 0x000fe20000011405 */
[----:B------:R-:W-:-:S03]  /*0fe0*/  IMAD.X R5, R7, 0x1, R23, P2 ;  /* 0x0000000107057824 */ /* 0x000fc600010e0617 */
[----:B------:R-:W-:Y:S01]  /*0ff0*/  ISETP.GE.AND P1, PT, R20, R15, PT ;  /* 0x0000000f1400720c */ /* 0x000fe20003f26270 */
[----:B------:R-:W-:-:S12]  /*1000*/  @P0 BRA `(.L_x_128) ;  /* 0x0000000000400947 */ /* 0x000fd80003800000 */
[----:B------:R-:W-:Y:S01]  /*1010*/  MOV R11, R9 ;  /* 0x00000009000b7202 */ /* 0x000fe20000000f00 */
[----:B------:R-:W-:Y:S01]  /*1020*/  IMAD.MOV.U32 R10, RZ, RZ, R8 ;  /* 0x000000ffff0a7224 */ /* 0x000fe200078e0008 */
[----:B------:R-:W-:Y:S01]  /*1030*/  MOV R12, R20 ;  /* 0x00000014000c7202 */ /* 0x000fe20000000f00 */
[----:B------:R-:W-:Y:S02]  /*1040*/  IMAD.MOV.U32 R2, RZ, RZ, RZ ;  /* 0x000000ffff027224 */ /* 0x000fe400078e00ff */
[----:B------:R-:W-:-:S03]  /*1050*/  IMAD.WIDE.U32 R10, R20, 0x2, R10 ;  /* 0x00000002140a7825 */ /* 0x000fc600078e000a */
[----:B------:R-:W-:-:S04]  /*1060*/  IADD3 R10, P0, PT, R10, UR4, RZ ;  /* 0x000000040a0a7c10 */ /* 0x000fc8000ff1e0ff */
[----:B------:R-:W-:-:S09]  /*1070*/  IADD3.X R11, PT, PT, R11, UR5, RZ, P0, !PT ;  /* 0x000000050b0b7c10 */ /* 0x000fd200087fe4ff */
.L_x_129:
[----:B------:R-:W-:Y:S01]  /*1080*/  IMAD.MOV.U32 R16, RZ, RZ, R10 ;  /* 0x000000ffff107224 */ /* 0x000fe200078e000a */
[----:B------:R-:W-:-:S05]  /*1090*/  MOV R17, R11 ;  /* 0x0000000b00117202 */ /* 0x000fca0000000f00 */
[----:B------:R-:W2:Y:S01]  /*10a0*/  LDG.E.U16 R18, desc[UR8][R16.64] ;  /* 0x0000000810127981 */ /* 0x000ea2000c1e1500 */
[C---:B-1----:R-:W-:Y:S02]  /*10b0*/  IMAD.IADD R12, R3.reuse, 0x1, R12 ;  /* 0x00000001030c7824 */ /* 0x042fe400078e020c */
[----:B------:R-:W-:-:S03]  /*10c0*/  IMAD.WIDE.U32 R10, R3, 0x2, R16 ;  /* 0x00000002030a7825 */ /* 0x000fc600078e0010 */
[----:B------:R-:W-:Y:S02]  /*10d0*/  ISETP.GE.AND P0, PT, R12, R13, PT ;  /* 0x0000000d0c00720c */ /* 0x000fe40003f06270 */
[----:B--2---:R-:W-:-:S05]  /*10e0*/  SHF.L.U32 R19, R18, 0x10, RZ ;  /* 0x0000001012137819 */ /* 0x004fca00000006ff */
[----:B------:R-:W-:-:S06]  /*10f0*/  FFMA.FTZ R2, R19, R19, R2 ;  /* 0x0000001313027223 */ /* 0x000fcc0000010002 */
[----:B------:R-:W-:Y:S05]  /*1100*/  @!P0 BRA `(.L_x_129) ;  /* 0xfffffffc00dc8947 */ /* 0x000fea000383ffff */
.L_x_128:
[----:B------:R-:W-:Y:S05]  /*1110*/  BSYNC.RECONVERGENT B1 ;  /* 0x0000000000017941 */ /* 0x000fea0003800200 */
.L_x_127:
[----:B------:R-:W-:Y:S04]  /*1120*/  BSSY.RECONVERGENT B1, `(.L_x_130) ;  /* 0x000007c000017945 */ /* 0x000fe80003800200 */
[----:B------:R-:W-:Y:S05]  /*1130*/  @P1 BRA `(.L_x_131) ;  /* 0x0000000400e81947 */ /* 0x000fea0003800000 */
[----:B-1----:R-:W0:Y:S01]  /*1140*/  I2F.U32.RP R17, R3 ;  /* 0x0000000300117306 */ /* 0x002e220000209000 */
[----:B------:R-:W-:Y:S01]  /*1150*/  IMAD.IADD R16, R20, 0x1, R3 ;  /* 0x0000000114107824 */ /* 0x000fe200078e0203 */
[----:B------:R-:W-:Y:S01]  /*1160*/  ISETP.NE.U32.AND P2, PT, R3, RZ, PT ;  /* 0x000000ff0300720c */ /* 0x000fe20003f45070 */
[----:B------:R-:W-:Y:S03]  /*1170*/  BSSY.RECONVERGENT B2, `(.L_x_132) ;  /* 0x0000037000027945 */ /* 0x000fe60003800200 */
[CC--:B------:R-:W-:Y:S02]  /*1180*/  ISETP.GE.U32.AND P0, PT, R16.reuse, R15.reuse, PT ;  /* 0x0000000f1000720c */ /* 0x0c0fe40003f06070 */
[----:B------:R-:W-:Y:S02]  /*1190*/  VIMNMX.U32 R12, PT, PT, R16, R15, !PT ;  /* 0x0000000f100c7248 */ /* 0x000fe40007fe0000 */
[----:B------:R-:W-:-:S04]  /*11a0*/  SEL R13, RZ, 0x1, P0 ;  /* 0x00000001ff0d7807 */ /* 0x000fc80000000000 */
[----:B------:R-:W-:Y:S01]  /*11b0*/  IADD3 R12, PT, PT, R12, -R16, -R13 ;  /* 0x800000100c0c7210 */ /* 0x000fe20007ffe80d */
[----:B0-----:R-:W0:Y:S01]  /*11c0*/  MUFU.RCP R17, R17 ;  /* 0x0000001100117308 */ /* 0x001e220000001000 */
[----:B------:R-:W-:Y:S01]  /*11d0*/  MOV R16, R20 ;  /* 0x0000001400107202 */ /* 0x000fe20000000f00 */
[----:B0-----:R-:W-:-:S06]  /*11e0*/  VIADD R10, R17, 0xffffffe ;  /* 0x0ffffffe110a7836 */ /* 0x001fcc0000000000 */
[----:B------:R0:W1:Y:S02]  /*11f0*/  F2I.FTZ.U32.TRUNC.NTZ R11, R10 ;  /* 0x0000000a000b7305 */ /* 0x000064000021f000 */
[----:B0-----:R-:W-:Y:S01]  /*1200*/  HFMA2 R10, -RZ, RZ, 0, 0 ;  /* 0x00000000ff0a7431 */ /* 0x001fe200000001ff */
        /* <DEDUP_REMOVED lines=15> */
[----:B------:R-:W-:-:S13]  /*1300*/  ISETP.NE.AND P1, PT, R10, 0x3, PT ;  /* 0x000000030a00780c */ /* 0x000fda0003f25270 */
[----:B------:R-:W-:Y:S05]  /*1310*/  @!P1 BRA `(.L_x_133) ;  /* 0x0000000000709947 */ /* 0x000fea0003800000 */
[----:B------:R-:W-:Y:S01]  /*1320*/  IMAD.WIDE.U32 R10, R20, 0x8, R6 ;  /* 0x00000008140a7825 */ /* 0x000fe200078e0006 */
[----:B------:R-:W-:Y:S02]  /*1330*/  MOV R16, R20 ;  /* 0x0000001400107202 */ /* 0x000fe40000000f00 */
[----:B------:R-:W-:Y:S01]  /*1340*/  IADD3 R12, P1, P2, R10, UR4, R8 ;  /* 0x000000040a0c7c10 */ /* 0x000fe2000fa3e008 */
[----:B------:R-:W-:-:S03]  /*1350*/  VIADD R10, R13, 0x1 ;  /* 0x000000010d0a7836 */ /* 0x000fc60000000000 */
[----:B------:R-:W-:Y:S02]  /*1360*/  IADD3 R12, P3, PT, R12, 0x4, RZ ;  /* 0x000000040c0c7810 */ /* 0x000fe40007f7e0ff */
[----:B------:R-:W-:Y:S02]  /*1370*/  LOP3.LUT R10, R10, 0x3, RZ, 0xc0, !PT ;  /* 0x000000030a0a7812 */ /* 0x000fe400078ec0ff */
[----:B------:R-:W-:-:S03]  /*1380*/  IADD3.X R11, PT, PT, R11, UR5, R9, P1, P2 ;  /* 0x000000050b0b7c10 */ /* 0x000fc60008fe4409 */
[----:B------:R-:W-:Y:S01]  /*1390*/  IMAD.MOV R17, RZ, RZ, -R10 ;  /* 0x000000ffff117224 */ /* 0x000fe200078e0a0a */
[----:B------:R-:W-:-:S07]  /*13a0*/  IADD3.X R13, PT, PT, RZ, R11, RZ, P3, !PT ;  /* 0x0000000bff0d7210 */ /* 0x000fce0001ffe4ff */
.L_x_134:
[----:B------:R-:W-:Y:S01]  /*13b0*/  IMAD.MOV.U32 R10, RZ, RZ, R12 ;  /* 0x000000ffff0a7224 */ /* 0x000fe200078e000c */
[----:B------:R-:W-:-:S05]  /*13c0*/  MOV R11, R13 ;  /* 0x0000000d000b7202 */ /* 0x000fca0000000f00 */
[----:B------:R-:W2:Y:S04]  /*13d0*/  LDG.E.U16 R12, desc[UR8][R10.64+-0x4] ;  /* 0xfffffc080a0c7981 */ /* 0x000ea8000c1e1500 */
[----:B------:R-:W3:Y:S04]  /*13e0*/  LDG.E.U16 R18, desc[UR8][R10.64+-0x2] ;  /* 0xfffffe080a127981 */ /* 0x000ee8000c1e1500 */
[----:B------:R-:W4:Y:S04]  /*13f0*/  LDG.E.U16 R21, desc[UR8][R10.64] ;  /* 0x000000080a157981 */ /* 0x000f28000c1e1500 */
[----:B------:R-:W5:Y:S01]  /*1400*/  LDG.E.U16 R24, desc[UR8][R10.64+0x2] ;  /* 0x000002080a187981 */ /* 0x000f62000c1e1500 */
[----:B------:R-:W-:Y:S01]  /*1410*/  VIADD R17, R17, 0x1 ;  /* 0x0000000111117836 */ /* 0x000fe20000000000 */
[----:B------:R-:W-:-:S04]  /*1420*/  IADD3 R16, PT, PT, R3, R16, RZ ;  /* 0x0000001003107210 */ /* 0x000fc80007ffe0ff */
[----:B------:R-:W-:Y:S01]  /*1430*/  ISETP.NE.AND P1, PT, R17, RZ, PT ;  /* 0x000000ff1100720c */ /* 0x000fe20003f25270 */
[----:B--2---:R-:W-:Y:S01]  /*1440*/  IMAD.U32 R13, R12, 0x10000, RZ ;  /* 0x000100000c0d7824 */ /* 0x004fe200078e00ff */
[----:B---3--:R-:W-:-:S03]  /*1450*/  SHF.L.U32 R19, R18, 0x10, RZ ;  /* 0x0000001012137819 */ /* 0x008fc600000006ff */
[----:B------:R-:W-:Y:S01]  /*1460*/  FFMA.FTZ R2, R13, R13, R2 ;  /* 0x0000000d0d027223 */ /* 0x000fe20000010002 */
[----:B------:R-:W-:Y:S01]  /*1470*/  IMAD.WIDE.U32 R12, R3, 0x8, R10 ;  /* 0x00000008030c7825 */ /* 0x000fe200078e000a */
[----:B----4-:R-:W-:-:S03]  /*1480*/  SHF.L.U32 R21, R21, 0x10, RZ ;  /* 0x0000001015157819 */ /* 0x010fc600000006ff */
[----:B------:R-:W-:Y:S01]  /*1490*/  FFMA.FTZ R2, R19, R19, R2 ;  /* 0x0000001313027223 */ /* 0x000fe20000010002 */
[----:B-----5:R-:W-:-:S03]  /*14a0*/  IMAD.U32 R19, R24, 0x10000, RZ ;  /* 0x0001000018137824 */ /* 0x020fc600078e00ff */
[----:B------:R-:W-:-:S04]  /*14b0*/  FFMA.FTZ R2, R21, R21, R2 ;  /* 0x0000001515027223 */ /* 0x000fc80000010002 */
[----:B------:R-:W-:Y:S01]  /*14c0*/  FFMA.FTZ R2, R19, R19, R2 ;  /* 0x0000001313027223 */ /* 0x000fe20000010002 */
[----:B------:R-:W-:Y:S06]  /*14d0*/  @P1 BRA `(.L_x_134) ;  /* 0xfffffffc00b41947 */ /* 0x000fec000383ffff */
.L_x_133:
[----:B------:R-:W-:Y:S05]  /*14e0*/  BSYNC.RECONVERGENT B2 ;  /* 0x0000000000027941 */ /* 0x000fea0003800200 */
.L_x_132:
[----:B------:R-:W-:Y:S05]  /*14f0*/  @!P0 BRA `(.L_x_131) ;  /* 0x0000000000f88947 */ /* 0x000fea0003800000 */
[C-C-:B------:R-:W-:Y:S01]  /*1500*/  IMAD R17, R3.reuse, 0x2, R16.reuse ;  /* 0x0000000203117824 */ /* 0x140fe200078e0210 */
[----:B------:R-:W-:Y:S01]  /*1510*/  IADD3 R19, PT, PT, R16, R3, RZ ;  /* 0x0000000310137210 */ /* 0x000fe20007ffe0ff */
[----:B------:R-:W-:-:S07]  /*1520*/  IMAD R18, R3, 0x3, R16 ;  /* 0x0000000303127824 */ /* 0x000fce00078e0210 */
.L_x_135:
[----:B------:R-:W-:-:S05]  /*1530*/  IMAD.WIDE.U32 R10, R16, 0x8, R4 ;  /* 0x00000008100a7825 */ /* 0x000fca00078e0004 */
[----:B------:R-:W2:Y:S04]  /*1540*/  LDG.E.U16 R12, desc[UR8][R10.64] ;  /* 0x000000080a0c7981 */ /* 0x000ea8000c1e1500 */
[----:B------:R-:W3:Y:S04]  /*1550*/  LDG.E.U16 R26, desc[UR8][R10.64+0x2] ;  /* 0x000002080a1a7981 */ /* 0x000ee8000c1e1500 */
[----:B------:R-:W4:Y:S04]  /*1560*/  LDG.E.U16 R24, desc[UR8][R10.64+0x4] ;  /* 0x000004080a187981 */ /* 0x000f28000c1e1500 */
[----:B------:R-:W5:Y:S01]  /*1570*/  LDG.E.U16 R21, desc[UR8][R10.64+0x6] ;  /* 0x000006080a157981 */ /* 0x000f62000c1e1500 */
[----:B--2---:R-:W-:-:S02]  /*1580*/  IMAD.U32 R25, R12, 0x10000, RZ ;  /* 0x000100000c197824 */ /* 0x004fc400078e00ff */
[----:B------:R-:W-:-:S04]  /*1590*/  IMAD.WIDE.U32 R12, R19, 0x8, R4 ;  /* 0x00000008130c7825 */ /* 0x000fc800078e0004 */
[----:B------:R-:W-:Y:S01]  /*15a0*/  FFMA.FTZ R25, R25, R25, R2 ;  /* 0x0000001919197223 */ /* 0x000fe20000010002 */
[----:B---3--:R-:W-:Y:S01]  /*15b0*/  SHF.L.U32 R26, R26, 0x10, RZ ;  /* 0x000000101a1a7819 */ /* 0x008fe200000006ff */
[----:B------:R-:W2:Y:S04]  /*15c0*/  LDG.E.U16 R2, desc[UR8][R12.64] ;  /* 0x000000080c027981 */ /* 0x000ea8000c1e1500 */
[----:B------:R-:W-:Y:S01]  /*15d0*/  FFMA.FTZ R25, R26, R26, R25 ;  /* 0x0000001a1a197223 */ /* 0x000fe20000010019 */
[----:B----4-:R-:W-:Y:S02]  /*15e0*/  IMAD.U32 R26, R24, 0x10000, RZ ;  /* 0x00010000181a7824 */ /* 0x010fe400078e00ff */
[----:B------:R-:W3:Y:S02]  /*15f0*/  LDG.E.U16 R24, desc[UR8][R12.64+0x2] ;  /* 0x000002080c187981 */ /* 0x000ee4000c1e1500 */
[----:B------:R-:W-:-:S02]  /*1600*/  FFMA.FTZ R26, R26, R26, R25 ;  /* 0x0000001a1a1a7223 */ /* 0x000fc40000010019 */
[----:B------:R-:W4:Y:S01]  /*1610*/  LDG.E.U16 R25, desc[UR8][R12.64+0x4] ;  /* 0x000004080c197981 */ /* 0x000f22000c1e1500 */
[----:B-----5:R-:W-:-:S05]  /*1620*/  SHF.L.U32 R21, R21, 0x10, RZ ;  /* 0x0000001015157819 */ /* 0x020fca00000006ff */
[----:B------:R-:W-:Y:S01]  /*1630*/  FFMA.FTZ R26, R21, R21, R26 ;  /* 0x00000015151a7223 */ /* 0x000fe2000001001a */
[----:B--2---:R-:W-:Y:S02]  /*1640*/  IMAD.U32 R11, R2, 0x10000, RZ ;  /* 0x00010000020b7824 */ /* 0x004fe400078e00ff */
[----:B------:R0:W2:Y:S02]  /*1650*/  LDG.E.U16 R2, desc[UR8][R12.64+0x6] ;  /* 0x000006080c027981 */ /* 0x0000a4000c1e1500 */
[----:B------:R-:W-:Y:S01]  /*1660*/  FFMA.FTZ R26, R11, R11, R26 ;  /* 0x0000000b0b1a7223 */ /* 0x000fe2000001001a */
[----:B------:R-:W-:Y:S01]  /*1670*/  IMAD.WIDE.U32 R10, R17, 0x8, R4 ;  /* 0x00000008110a7825 */ /* 0x000fe200078e0004 */
[----:B---3--:R-:W-:-:S04]  /*1680*/  SHF.L.U32 R27, R24, 0x10, RZ ;  /* 0x00000010181b7819 */ /* 0x008fc800000006ff */
[----:B------:R-:W3:Y:S01]  /*1690*/  LDG.E.U16 R21, desc[UR8][R10.64] ;  /* 0x000000080a157981 */ /* 0x000ee2000c1e1500 */
[----:B------:R-:W-:Y:S01]  /*16a0*/  FFMA.FTZ R26, R27, R27, R26 ;  /* 0x0000001b1b1a7223 */ /* 0x000fe2000001001a */
[----:B----4-:R-:W-:Y:S02]  /*16b0*/  IMAD.U32 R27, R25, 0x10000, RZ ;  /* 0x00010000191b7824 */ /* 0x010fe400078e00ff */
[----:B------:R-:W4:Y:S02]  /*16c0*/  LDG.E.U16 R25, desc[UR8][R10.64+0x2] ;  /* 0x000002080a197981 */ /* 0x000f24000c1e1500 */
[----:B------:R-:W-:Y:S02]  /*16d0*/  FFMA.FTZ R26, R27, R27, R26 ;  /* 0x0000001b1b1a7223 */ /* 0x000fe4000001001a */
[----:B------:R-:W5:Y:S01]  /*16e0*/  LDG.E.U16 R24, desc[UR8][R10.64+0x4] ;  /* 0x000004080a187981 */ /* 0x000f62000c1e1500 */
[----:B0-----:R-:W-:-:S05]  /*16f0*/  IMAD.WIDE.U32 R12, R18, 0x8, R4 ;  /* 0x00000008120c7825 */ /* 0x001fca00078e0004 */
[----:B------:R-:W5:Y:S01]  /*1700*/  LDG.E.U16 R28, desc[UR8][R12.64+0x2] ;  /* 0x000002080c1c7981 */ /* 0x000f62000c1e1500 */
[----:B--2---:R-:W-:-:S03]  /*1710*/  SHF.L.U32 R27, R2, 0x10, RZ ;  /* 0x00000010021b7819 */ /* 0x004fc600000006ff */
[----:B------:R0:W2:Y:S02]  /*1720*/  LDG.E.U16 R2, desc[UR8][R10.64+0x6] ;  /* 0x000006080a027981 */ /* 0x0000a4000c1e1500 */
[----:B------:R-:W-:Y:S02]  /*1730*/  FFMA.FTZ R26, R27, R27, R26 ;  /* 0x0000001b1b1a7223 */ /* 0x000fe4000001001a */
[----:B------:R-:W2:Y:S01]  /*1740*/  LDG.E.U16 R27, desc[UR8][R12.64] ;  /* 0x000000080c1b7981 */ /* 0x000ea2000c1e1500 */
[----:B---3--:R-:W-:Y:S01]  /*1750*/  IMAD.U32 R21, R21, 0x10000, RZ ;  /* 0x0001000015157824 */ /* 0x008fe200078e00ff */
[----:B----4-:R-:W-:-:S03]  /*1760*/  SHF.L.U32 R25, R25, 0x10, RZ ;  /* 0x0000001019197819 */ /* 0x010fc600000006ff */
[----:B------:R-:W-:Y:S01]  /*1770*/  FFMA.FTZ R26, R21, R21, R26 ;  /* 0x00000015151a7223 */ /* 0x000fe2000001001a */
[----:B-----5:R-:W-:-:S03]  /*1780*/  IMAD.U32 R21, R24, 0x10000, RZ ;  /* 0x0001000018157824 */ /* 0x020fc600078e00ff */
[----:B------:R-:W-:Y:S01]  /*1790*/  FFMA.FTZ R26, R25, R25, R26 ;  /* 0x00000019191a7223 */ /* 0x000fe2000001001a */
[----:B------:R-:W3:Y:S03]  /*17a0*/  LDG.E.U16 R24, desc[UR8][R12.64+0x6] ;  /* 0x000006080c187981 */ /* 0x000ee6000c1e1500 */
[----:B------:R-:W-:Y:S02]  /*17b0*/  FFMA.FTZ R26, R21, R21, R26 ;  /* 0x00000015151a7223 */ /* 0x000fe4000001001a */
[----:B------:R-:W4:Y:S01]  /*17c0*/  LDG.E.U16 R21, desc[UR8][R12.64+0x4] ;  /* 0x000004080c157981 */ /* 0x000f22000c1e1500 */
[----:B------:R-:W-:-:S04]  /*17d0*/  IADD3 R16, PT, PT, R3, R16, R3 ;  /* 0x0000001003107210 */ /* 0x000fc80007ffe003 */
[C---:B------:R-:W-:Y:S02]  /*17e0*/  IADD3 R16, PT, PT, R3.reuse, R16, R3 ;  /* 0x0000001003107210 */ /* 0x040fe40007ffe003 */
[----:B0-----:R-:W-:Y:S02]  /*17f0*/  SHF.L.U32 R11, R28, 0x10, RZ ;  /* 0x000000101c0b7819 */ /* 0x001fe400000006ff */
[----:B------:R-:W-:Y:S01]  /*1800*/  ISETP.GE.AND P0, PT, R16, R15, PT ;  /* 0x0000000f1000720c */ /* 0x000fe20003f06270 */
[C---:B------:R-:W-:Y:S01]  /*1810*/  IMAD R19, R3.reuse, 0x4, R19 ;  /* 0x0000000403137824 */ /* 0x040fe200078e0213 */
[C---:B------:R-:W-:Y:S01]  /*1820*/  LEA R17, R3.reuse, R17, 0x2 ;  /* 0x0000001103117211 */ /* 0x040fe200078e10ff */
[----:B------:R-:W-:Y:S01]  /*1830*/  IMAD R18, R3, 0x4, R18 ;  /* 0x0000000403127824 */ /* 0x000fe200078e0212 */
[----:B--2---:R-:W-:-:S05]  /*1840*/  SHF.L.U32 R25, R2, 0x10, RZ ;  /* 0x0000001002197819 */ /* 0x004fca00000006ff */
[----:B------:R-:W-:Y:S01]  /*1850*/  FFMA.FTZ R26, R25, R25, R26 ;  /* 0x00000019191a7223 */ /* 0x000fe2000001001a */
[----:B------:R-:W-:-:S04]  /*1860*/  IMAD.U32 R27, R27, 0x10000, RZ ;  /* 0x000100001b1b7824 */ /* 0x000fc800078e00ff */
[----:B------:R-:W-:-:S04]  /*1870*/  FFMA.FTZ R26, R27, R27, R26 ;  /* 0x0000001b1b1a7223 */ /* 0x000fc8000001001a */
[----:B------:R-:W-:Y:S01]  /*1880*/  FFMA.FTZ R26, R11, R11, R26 ;  /* 0x0000000b0b1a7223 */ /* 0x000fe2000001001a */
[----:B---3--:R-:W-:Y:S01]  /*1890*/  SHF.L.U32 R11, R24, 0x10, RZ ;  /* 0x00000010180b7819 */ /* 0x008fe200000006ff */
[----:B----4-:R-:W-:-:S04]  /*18a0*/  IMAD.U32 R21, R21, 0x10000, RZ ;  /* 0x0001000015157824 */ /* 0x010fc800078e00ff */
[----:B------:R-:W-:-:S04]  /*18b0*/  FFMA.FTZ R26, R21, R21, R26 ;  /* 0x00000015151a7223 */ /* 0x000fc8000001001a */
[----:B------:R-:W-:Y:S01]  /*18c0*/  FFMA.FTZ R2, R11, R11, R26 ;  /* 0x0000000b0b027223 */ /* 0x000fe2000001001a */
[----:B------:R-:W-:Y:S06]  /*18d0*/  @!P0 BRA `(.L_x_135) ;  /* 0xfffffffc00148947 */ /* 0x000fec000383ffff */
.L_x_131:
[----:B------:R-:W-:Y:S05]  /*18e0*/  BSYNC.RECONVERGENT B1 ;  /* 0x0000000000017941 */ /* 0x000fea0003800200 */
.L_x_130:
[----:B------:R-:W-:-:S04]  /*18f0*/  LEA R10, R15, R20, 0x2 ;  /* 0x000000140f0a7211 */ /* 0x000fc800078e10ff */
[----:B------:R-:W-:-:S13]  /*1900*/  ISETP.GE.AND P0, PT, R10, R14, PT ;  /* 0x0000000e0a00720c */ /* 0x000fda0003f06270 */
[----:B------:R-:W-:Y:S05]  /*1910*/  @P0 BRA `(.L_x_121) ;  /* 0x00000004000c0947 */ /* 0x000fea0003800000 */
[----:B-1----:R-:W0:Y:S01]  /*1920*/  I2F.U32.RP R17, R3 ;  /* 0x0000000300117306 */ /* 0x002e220000209000 */
[----:B------:R-:W-:Y:S01]  /*1930*/  IMAD.IADD R11, R10, 0x1, R3 ;  /* 0x000000010a0b7824 */ /* 0x000fe200078e0203 */
[----:B------:R-:W-:Y:S01]  /*1940*/  ISETP.NE.U32.AND P2, PT, R3, RZ, PT ;  /* 0x000000ff0300720c */ /* 0x000fe20003f45070 */
[----:B------:R-:W-:Y:S03]  /*1950*/  BSSY.RECONVERGENT B1, `(.L_x_136) ;  /* 0x0000027000017945 */ /* 0x000fe60003800200 */
[----:B------:R-:W-:Y:S02]  /*1960*/  ISETP.GE.AND P0, PT, R11, R14, PT ;  /* 0x0000000e0b00720c */ /* 0x000fe40003f06270 */
[----:B------:R-:W-:Y:S02]  /*1970*/  VIMNMX R16, PT, PT, R14, R11, !PT ;  /* 0x0000000b0e107248 */ /* 0x000fe40007fe0100 */
[----:B------:R-:W-:-:S04]  /*1980*/  SEL R15, RZ, 0x1, P0 ;  /* 0x00000001ff0f7807 */ /* 0x000fc80000000000 */
[----:B------:R-:W-:Y:S01]  /*1990*/  IADD3 R16, PT, PT, R16, -R11, -R15 ;  /* 0x8000000b10107210 */ /* 0x000fe20007ffe80f */
[----:B0-----:R-:W0:Y:S02]  /*19a0*/  MUFU.RCP R17, R17 ;  /* 0x0000001100117308 */ /* 0x001e240000001000 */
        /* <DEDUP_REMOVED lines=20> */
[----:B------:R-:W-:Y:S02]  /*1af0*/  IADD3 R11, PT, PT, R11, 0x1, RZ ;  /* 0x000000010b0b7810 */ /* 0x000fe40007ffe0ff */
[----:B------:R-:W-:Y:S02]  /*1b00*/  IADD3 R6, P0, P2, R6, UR4, R8 ;  /* 0x0000000406067c10 */ /* 0x000fe4000fa1e008 */
[----:B------:R-:W-:Y:S02]  /*1b10*/  LOP3.LUT R11, R11, 0x3, RZ, 0xc0, !PT ;  /* 0x000000030b0b7812 */ /* 0x000fe400078ec0ff */
[----:B------:R-:W-:-:S03]  /*1b20*/  IADD3.X R7, PT, PT, R7, UR5, R9, P0, P2 ;  /* 0x0000000507077c10 */ /* 0x000fc600087e4409 */
[----:B------:R-:W-:-:S07]  /*1b30*/  IMAD.MOV R11, RZ, RZ, -R11 ;  /* 0x000000ffff0b7224 */ /* 0x000fce00078e0a0b */
.L_x_138:
[----:B------:R-:W-:-:S06]  /*1b40*/  IMAD.WIDE R8, R10, 0x2, R6 ;  /* 0x000000020a087825 */ /* 0x000fcc00078e0206 */
[----:B------:R-:W2:Y:S01]  /*1b50*/  LDG.E.U16 R8, desc[UR8][R8.64] ;  /* 0x0000000808087981 */ /* 0x000ea2000c1e1500 */
[----:B------:R-:W-:Y:S02]  /*1b60*/  IADD3 R11, PT, PT, R11, 0x1, RZ ;  /* 0x000000010b0b7810 */ /* 0x000fe40007ffe0ff */
[----:B------:R-:W-:Y:S02]  /*1b70*/  IADD3 R10, PT, PT, R3, R10, RZ ;  /* 0x0000000a030a7210 */ /* 0x000fe40007ffe0ff */
[----:B------:R-:W-:Y:S01]  /*1b80*/  ISETP.NE.AND P0, PT, R11, RZ, PT ;  /* 0x000000ff0b00720c */ /* 0x000fe20003f05270 */
[----:B--2---:R-:W-:-:S04]  /*1b90*/  IMAD.U32 R13, R8, 0x10000, RZ ;  /* 0x00010000080d7824 */ /* 0x004fc800078e00ff */
[----:B------:R-:W-:-:S08]  /*1ba0*/  FFMA.FTZ R2, R13, R13, R2 ;  /* 0x0000000d0d027223 */ /* 0x000fd00000010002 */
[----:B------:R-:W-:Y:S05]  /*1bb0*/  @P0 BRA `(.L_x_138) ;  /* 0xfffffffc00e00947 */ /* 0x000fea000383ffff */
.L_x_137:
[----:B------:R-:W-:Y:S05]  /*1bc0*/  BSYNC.RECONVERGENT B1 ;  /* 0x0000000000017941 */ /* 0x000fea0003800200 */
.L_x_136:
[----:B------:R-:W-:Y:S05]  /*1bd0*/  @!P1 BRA `(.L_x_121) ;  /* 0x00000000005c9947 */ /* 0x000fea0003800000 */
[----:B------:R-:W-:-:S07]  /*1be0*/  IMAD.SHL.U32 R11, R3, 0x2, RZ ;  /* 0x00000002030b7824 */ /* 0x000fce00078e00ff */
.L_x_139:
[----:B------:R-:W-:-:S03]  /*1bf0*/  IMAD.WIDE R12, R10, 0x2, R4 ;  /* 0x000000020a0c7825 */ /* 0x000fc600078e0204 */
[----:B------:R-:W-:-:S03]  /*1c00*/  IADD3 R16, P0, PT, R11, R12, RZ ;  /* 0x0000000c0b107210 */ /* 0x000fc60007f1e0ff */
[----:B------:R-:W2:Y:S01]  /*1c10*/  LDG.E.U16 R12, desc[UR8][R12.64] ;  /* 0x000000080c0c7981 */ /* 0x000ea2000c1e1500 */
[----:B------:R-:W-:Y:S02]  /*1c20*/  IADD3.X R17, PT, PT, RZ, R13, RZ, P0, !PT ;  /* 0x0000000dff117210 */ /* 0x000fe400007fe4ff */
[----:B------:R-:W-:-:S03]  /*1c30*/  IADD3 R6, P0, PT, R11, R16, RZ ;  /* 0x000000100b067210 */ /* 0x000fc60007f1e0ff */
[----:B------:R-:W3:Y:S02]  /*1c40*/  LDG.E.U16 R16, desc[UR8][R16.64] ;  /* 0x0000000810107981 */ /* 0x000ee4000c1e1500 */
[----:B------:R-:W-:Y:S01]  /*1c50*/  IMAD.X R7, RZ, RZ, R17, P0 ;  /* 0x000000ffff077224 */ /* 0x000fe200000e0611 */
[----:B------:R-:W-:-:S04]  /*1c60*/  IADD3 R8, P0, PT, R11, R6, RZ ;  /* 0x000000060b087210 */ /* 0x000fc80007f1e0ff */
[----:B------:R-:W-:Y:S01]  /*1c70*/  IADD3.X R9, PT, PT, RZ, R7, RZ, P0, !PT ;  /* 0x00000007ff097210 */ /* 0x000fe200007fe4ff */
[----:B------:R-:W4:Y:S04]  /*1c80*/  LDG.E.U16 R6, desc[UR8][R6.64] ;  /* 0x0000000806067981 */ /* 0x000f28000c1e1500 */
[----:B------:R-:W5:Y:S01]  /*1c90*/  LDG.E.U16 R8, desc[UR8][R8.64] ;  /* 0x0000000808087981 */ /* 0x000f62000c1e1500 */
[----:B------:R-:W-:-:S05]  /*1ca0*/  IMAD R10, R3, 0x4, R10 ;  /* 0x00000004030a7824 */ /* 0x000fca00078e020a */
[----:B------:R-:W-:Y:S01]  /*1cb0*/  ISETP.GE.AND P0, PT, R10, R14, PT ;  /* 0x0000000e0a00720c */ /* 0x000fe20003f06270 */
[----:B--2---:R-:W-:-:S04]  /*1cc0*/  IMAD.U32 R15, R12, 0x10000, RZ ;  /* 0x000100000c0f7824 */ /* 0x004fc800078e00ff */
[----:B------:R-:W-:Y:S01]  /*1cd0*/  FFMA.FTZ R2, R15, R15, R2 ;  /* 0x0000000f0f027223 */ /* 0x000fe20000010002 */
[----:B---3--:R-:W-:-:S05]  /*1ce0*/  SHF.L.U32 R19, R16, 0x10, RZ ;  /* 0x0000001010137819 */ /* 0x008fca00000006ff */
[----:B------:R-:W-:Y:S01]  /*1cf0*/  FFMA.FTZ R2, R19, R19, R2 ;  /* 0x0000001313027223 */ /* 0x000fe20000010002 */
[----:B----4-:R-:W-:Y:S01]  /*1d00*/  SHF.L.U32 R13, R6, 0x10, RZ ;  /* 0x00000010060d7819 */ /* 0x010fe200000006ff */
[----:B-----5:R-:W-:-:S04]  /*1d10*/  IMAD.U32 R15, R8, 0x10000, RZ ;  /* 0x00010000080f7824 */ /* 0x020fc800078e00ff */
[----:B------:R-:W-:-:S04]  /*1d20*/  FFMA.FTZ R2, R13, R13, R2 ;  /* 0x0000000d0d027223 */ /* 0x000fc80000010002 */
[----:B------:R-:W-:Y:S01]  /*1d30*/  FFMA.FTZ R2, R15, R15, R2 ;  /* 0x0000000f0f027223 */ /* 0x000fe20000010002 */
[----:B------:R-:W-:Y:S06]  /*1d40*/  @!P0 BRA `(.L_x_139) ;  /* 0xfffffffc00a88947 */ /* 0x000fec000383ffff */
.L_x_121:
[----:B------:R-:W-:Y:S05]  /*1d50*/  BSYNC.RECONVERGENT B0 ;  /* 0x0000000000007941 */ /* 0x000fea0003800200 */
.L_x_119:
        /* <DEDUP_REMOVED lines=16> */
[----:B0-----:R-:W-:-:S04]  /*1e60*/  @P0 FADD R7, R4, R7 ;  /* 0x0000000704070221 */ /* 0x001fc80000000000 */
[----:B------:R-:W-:Y:S01]  /*1e70*/  @!P1 IMAD.IADD R2, R2, 0x1, R5 ;  /* 0x0000000102029824 */ /* 0x000fe200078e0205 */
        /* <DEDUP_REMOVED lines=53> */
.L_x_141:
        /* <DEDUP_REMOVED lines=13> */
[----:B------:R-:W1:Y:S02]  /*22a0*/  SHFL.DOWN P0, R6, R4, 0x2, R5 ;  /* 0x0840000004067989 */ /* 0x000e640000000005 */
[----:B------:R-:W-:Y:S01]  /*22b0*/  @!P1 VIADD R9, R9, 0x4 ;  /* 0x0000000409099836 */ /* 0x000fe20000000000 */
[----:B------:R-:W-:Y:S01]  /*22c0*/  @!P1 LOP3.LUT R2, R2, 0x7c, RZ, 0xc0, !PT ;  /* 0x0000007c02029812 */ /* 0x000fe200078ec0ff */
[----:B-1----:R-:W-:-:S03]  /*22d0*/  @P0 FADD R6, R4, R6 ;  /* 0x0000000604060221 */ /* 0x002fc60000000000 */
[----:B0-----:R-:W-:Y:S02]  /*22e0*/  @!P1 LEA R9, R10, R9, 0x18 ;  /* 0x000000090a099211 */ /* 0x001fe400078ec0ff */
[----:B------:R-:W0:Y:S02]  /*22f0*/  SHFL.DOWN P0, R7, R6, 0x4, R5 ;  /* 0x0880000006077989 */ /* 0x000e240000000005 */
        /* <DEDUP_REMOVED lines=17> */
[----:B0-----:R-:W-:-:S05]  /*2410*/  IMAD.U32 R2, RZ, RZ, UR4 ;  /* 0x00000004ff027e24 */ /* 0x001fca000f8e00ff */
        /* <DEDUP_REMOVED lines=67> */
.L_x_143:
[----:B------:R-:W-:Y:S01]  /*2850*/  I2FP.F32.S32 R4, R0 ;  /* 0x0000000000047245 */ /* 0x000fe20000201400 */
[----:B------:R-:W0:Y:S05]  /*2860*/  LDCU UR4, c[0x0][0x3c0] ;  /* 0x00007800ff0477ac */ /* 0x000e2a0008000800 */
[----:B------:R-:W0:Y:S02]  /*2870*/  MUFU.RCP R4, R4 ;  /* 0x0000000400047308 */ /* 0x000e240000001000 */
[----:B0-----:R-:W-:-:S06]  /*2880*/  FFMA.FTZ R21, R4, R21, UR4 ;  /* 0x0000000404157e23 */ /* 0x001fcc0008010015 */
[----:B------:R-:W0:Y:S02]  /*2890*/  MUFU.RSQ R21, R21 ;  /* 0x0000001500157308 */ /* 0x000e240000001400 */
[----:B0-----:R2:W-:Y:S02]  /*28a0*/  STS [R2], R21 ;  /* 0x0000001502007388 */ /* 0x0015e40000000800 */
.L_x_142:
[----:B------:R-:W-:Y:S05]  /*28b0*/  BSYNC.RECONVERGENT B0 ;  /* 0x0000000000007941 */ /* 0x000fea0003800200 */
.L_x_140:
[----:B------:R-:W-:Y:S01]  /*28c0*/  SHF.R.S32.HI R5, RZ, 0x1f, R0 ;  /* 0x0000001fff057819 */ /* 0x000fe20000011400 */
[----:B------:R-:W-:Y:S01]  /*28d0*/  BAR.SYNC.DEFER_BLOCKING 0x0 ;  /* 0x0000000000007b1d */ /* 0x000fe20000010000 */
[----:B------:R-:W-:Y:S02]  /*28e0*/  IMAD R9, R0, UR6, RZ ;  /* 0x0000000600097c24 */ /* 0x000fe4000f8e02ff */
[----:B------:R-:W-:-:S04]  /*28f0*/  LEA.HI R5, R5, R0, RZ, 0x2 ;  /* 0x0000000005057211 */ /* 0x000fc800078f10ff */
[----:B------:R-:W-:-:S04]  /*2900*/  SHF.R.S32.HI R7, RZ, 0x2, R5 ;  /* 0x00000002ff077819 */ /* 0x000fc80000011405 */
[----:B------:R-:W-:-:S13]  /*2910*/  ISETP.GE.AND P0, PT, R20, R7, PT ;  /* 0x000000071400720c */ /* 0x000fda0003f06270 */
[----:B------:R-:W-:Y:S05]  /*2920*/  @P0 EXIT ;  /* 0x000000000000094d */ /* 0x000fea0003800000 */
[----:B------:R-:W3:Y:S01]  /*2930*/  I2F.U32.RP R6, R3 ;  /* 0x0000000300067306 */ /* 0x000ee20000209000 */
[----:B012---:R-:W-:Y:S01]  /*2940*/  IADD3 R2, PT, PT, R20, R3, RZ ;  /* 0x0000000314027210 */ /* 0x007fe20007ffe0ff */
[----:B------:R-:W0:Y:S01]  /*2950*/  S2UR UR5, SR_CgaCtaId ;  /* 0x00000000000579c3 */ /* 0x000e220000008800 */
[----:B------:R-:W-:Y:S01]  /*2960*/  ISETP.NE.U32.AND P2, PT, R3, RZ, PT ;  /* 0x000000ff0300720c */ /* 0x000fe20003f45070 */
[----:B------:R-:W-:Y:S01]  /*2970*/  UMOV UR4, 0x400 ;  /* 0x0000040000047882 */ /* 0x000fe20000000000 */
[CC--:B------:R-:W-:Y:S01]  /*2980*/  ISETP.GE.U32.AND P0, PT, R2.reuse, R7.reuse, PT ;  /* 0x000000070200720c */ /* 0x0c0fe20003f06070 */
[----:B------:R-:W1:Y:S01]  /*2990*/  LDCU.64 UR6, c[0x0][0x3b8] ;  /* 0x00007700ff0677ac */ /* 0x000e620008000a00 */
[----:B------:R-:W-:Y:S01]  /*29a0*/  VIMNMX.U32 R0, PT, PT, R2, R7, !PT ;  /* 0x0000000702007248 */ /* 0x000fe20007fe0000 */
[----:B------:R-:W-:Y:S01]  /*29b0*/  BSSY.RECONVERGENT B0, `(.L_x_144) ;  /* 0x000004c000007945 */ /* 0x000fe20003800200 */
[----:B------:R-:W-:-:S04]  /*29c0*/  SEL R11, RZ, 0x1, P0 ;  /* 0x00000001ff0b7807 */ /* 0x000fc80000000000 */
[----:B------:R-:W-:Y:S01]  /*29d0*/  IADD3 R0, PT, PT, R0, -R2, -R11 ;  /* 0x8000000200007210 */ /* 0x000fe20007ffe80b */
[----:B---3--:R-:W2:Y:S01]  /*29e0*/  MUFU.RCP R6, R6 ;  /* 0x0000000600067308 */ /* 0x008ea20000001000 */
[----:B0-----:R-:W-:Y:S01]  /*29f0*/  ULEA UR4, UR5, UR4, 0x18 ;  /* 0x0000000405047291 */ /* 0x001fe2000f8ec0ff */
[----:B--2---:R-:W-:-:S06]  /*2a00*/  IADD3 R4, PT, PT, R6, 0xffffffe, RZ ;  /* 0x0ffffffe06047810 */ /* 0x004fcc0007ffe0ff */
[----:B------:R0:W2:Y:S02]  /*2a10*/  F2I.FTZ.U32.TRUNC.NTZ R5, R4 ;  /* 0x0000000400057305 */ /* 0x0000a4000021f000 */
[----:B0-----:R-:W-:Y:S02]  /*2a20*/  IMAD.MOV.U32 R4, RZ, RZ, RZ ;  /* 0x000000ffff047224 */ /* 0x001fe400078e00ff */
[----:B--2---:R-:W-:-:S04]  /*2a30*/  IMAD.MOV R8, RZ, RZ, -R5 ;  /* 0x000000ffff087224 */ /* 0x004fc800078e0a05 */
[----:B------:R-:W-:-:S04]  /*2a40*/  IMAD R13, R8, R3, RZ ;  /* 0x00000003080d7224 */ /* 0x000fc800078e02ff */
[----:B------:R-:W-:-:S06]  /*2a50*/  IMAD.HI.U32 R13, R5, R13, R4 ;  /* 0x0000000d050d7227 */ /* 0x000fcc00078e0004 */
[----:B------:R-:W-:-:S05]  /*2a60*/  IMAD.HI.U32 R2, R13, R0, RZ ;  /* 0x000000000d027227 */ /* 0x000fca00078e00ff */
[----:B------:R-:W-:-:S05]  /*2a70*/  IADD3 R4, PT, PT, -R2, RZ, RZ ;  /* 0x000000ff02047210 */ /* 0x000fca0007ffe1ff */
[----:B------:R-:W-:Y:S02]  /*2a80*/  IMAD R0, R3, R4, R0 ;  /* 0x0000000403007224 */ /* 0x000fe400078e0200 */
[----:B------:R-:W0:Y:S03]  /*2a90*/  LDC.64 R4, c[0x0][0x380] ;  /* 0x0000e000ff047b82 */ /* 0x000e260000000a00 */
[----:B------:R-:W-:-:S13]  /*2aa0*/  ISETP.GE.U32.AND P0, PT, R0, R3, PT ;  /* 0x000000030000720c */ /* 0x000fda0003f06070 */
[----:B------:R-:W-:Y:S01]  /*2ab0*/  @P0 IMAD.IADD R0, R0, 0x1, -R3 ;  /* 0x0000000100000824 */ /* 0x000fe200078e0a03 */
[----:B------:R-:W-:-:S04]  /*2ac0*/  @P0 IADD3 R2, PT, PT, R2, 0x1, RZ ;  /* 0x0000000102020810 */ /* 0x000fc80007ffe0ff */
[----:B------:R-:W-:Y:S01]  /*2ad0*/  ISETP.GE.U32.AND P1, PT, R0, R3, PT ;  /* 0x000000030000720c */ /* 0x000fe20003f26070 */
[----:B0-----:R-:W-:-:S12]  /*2ae0*/  IMAD.WIDE.U32 R4, R9, 0x2, R4 ;  /* 0x0000000209047825 */ /* 0x001fd800078e0004 */
[----:B------:R-:W-:Y:S01]  /*2af0*/  @P1 VIADD R2, R2, 0x1 ;  /* 0x0000000102021836 */ /* 0x000fe20000000000 */
[----:B------:R-:W-:-:S04]  /*2b00*/  @!P2 LOP3.LUT R2, RZ, R3, RZ, 0x33, !PT ;  /* 0x00000003ff02a212 */ /* 0x000fc800078e33ff */
[----:B------:R-:W-:-:S04]  /*2b10*/  IADD3 R2, PT, PT, R11, R2, RZ ;  /* 0x000000020b027210 */ /* 0x000fc80007ffe0ff */
[C---:B------:R-:W-:Y:S02]  /*2b20*/  LOP3.LUT R0, R2.reuse, 0x3, RZ, 0xc0, !PT ;  /* 0x0000000302007812 */ /* 0x040fe400078ec0ff */
[----:B------:R-:W-:Y:S02]  /*2b30*/  ISETP.GE.U32.AND P0, PT, R2, 0x3, PT ;  /* 0x000000030200780c */ /* 0x000fe40003f06070 */
[----:B------:R-:W-:Y:S02]  /*2b40*/  ISETP.NE.AND P1, PT, R0, 0x3, PT ;  /* 0x000000030000780c */ /* 0x000fe40003f25270 */
[----:B------:R-:W0:Y:S11]  /*2b50*/  LDS R0, [UR4] ;  /* 0x00000004ff007984 */ /* 0x000e360008000800 */
[----:B-1----:R-:W-:Y:S05]  /*2b60*/  @!P1 BRA `(.L_x_145) ;  /* 0x0000000000c09947 */ /* 0x002fea0003800000 */
[----:B------:R-:W-:Y:S02]  /*2b70*/  VIADD R2, R2, 0x1 ;  /* 0x0000000102027836 */ /* 0x000fe40000000000 */
[----:B------:R-:W-:-:S03]  /*2b80*/  IMAD.WIDE.U32 R8, R20, 0x8, RZ ;  /* 0x0000000814087825 */ /* 0x000fc600078e00ff */
[----:B------:R-:W-:-:S05]  /*2b90*/  LOP3.LUT R2, R2, 0x3, RZ, 0xc0, !PT ;  /* 0x0000000302027812 */ /* 0x000fca00078ec0ff */
[C---:B------:R-:W-:Y:S01]  /*2ba0*/  IMAD R20, R2.reuse, R3, R20 ;  /* 0x0000000302147224 */ /* 0x040fe200078e0214 */
[----:B------:R-:W-:-:S07]  /*2bb0*/  IADD3 R2, PT, PT, -R2, RZ, RZ ;  /* 0x000000ff02027210 */ /* 0x000fce0007ffe1ff */
.L_x_146:
[----:B------:R-:W-:-:S05]  /*2bc0*/  IADD3 R12, P1, PT, R8, R22, RZ ;  /* 0x00000016080c7210 */ /* 0x000fca0007f3e0ff */
[----:B------:R-:W-:-:S06]  /*2bd0*/  IMAD.X R13, R9, 0x1, R23, P1 ;  /* 0x00000001090d7824 */ /* 0x000fcc00008e0617 */
[----:B------:R-:W2:Y:S01]  /*2be0*/  LDG.E.64 R12, desc[UR8][R12.64] ;  /* 0x000000080c0c7981 */ /* 0x000ea2000c1e1b00 */
[----:B-1----:R-:W-:-:S04]  /*2bf0*/  IADD3 R10, P1, PT, R8, UR6, RZ ;  /* 0x00000006080a7c10 */ /* 0x002fc8000ff3e0ff */
[----:B------:R-:W-:-:S06]  /*2c00*/  IADD3.X R11, PT, PT, R9, UR7, RZ, P1, !PT ;  /* 0x00000007090b7c10 */ /* 0x000fcc0008ffe4ff */
[----:B------:R-:W3:Y:S01]  /*2c10*/  LDG.E.64.CONSTANT R10, desc[UR8][R10.64] ;  /* 0x000000080a0a7981 */ /* 0x000ee2000c1e9b00 */
[----:B------:R-:W-:Y:S01]  /*2c20*/  VIADD R2, R2, 0x1 ;  /* 0x0000000102027836 */ /* 0x000fe20000000000 */
[C---:B--2---:R-:W-:Y:S01]  /*2c30*/  SHF.L.U32 R15, R12.reuse, 0x10, RZ ;  /* 0x000000100c0f7819 */ /* 0x044fe200000006ff */
[----:B------:R-:W-:Y:S01]  /*2c40*/  IMAD.U32 R17, R13, 0x10000, RZ ;  /* 0x000100000d117824 */ /* 0x000fe200078e00ff */
[----:B------:R-:W-:-:S03]  /*2c50*/  PRMT R14, R12, 0x7632, R14 ;  /* 0x000076320c0e7816 */ /* 0x000fc6000000000e */
[C---:B0-----:R-:W-:Y:S01]  /*2c60*/  FMUL.FTZ R6, R0.reuse, R15 ;  /* 0x0000000f00067220 */ /* 0x041fe20000410000 */
[----:B------:R-:W-:Y:S01]  /*2c70*/  PRMT R15, R13, 0x7632, R15 ;  /* 0x000076320d0f7816 */ /* 0x000fe2000000000f */
[----:B------:R-:W-:Y:S01]  /*2c80*/  FMUL.FTZ R17, R0, R17 ;  /* 0x0000001100117220 */ /* 0x000fe20000410000 */
[----:B------:R-:W-:-:S03]  /*2c90*/  SHF.L.U32 R13, R14, 0x10, RZ ;  /* 0x000000100e0d7819 */ /* 0x000fc600000006ff */
[----:B------:R-:W-:Y:S01]  /*2ca0*/  IMAD.U32 R15, R15, 0x10000, RZ ;  /* 0x000100000f0f7824 */ /* 0x000fe200078e00ff */
[----:B------:R-:W0:Y:S01]  /*2cb0*/  F2F.BF16.F32 R6, R6 ;  /* 0x0000000600067304 */ /* 0x000e220000202000 */
[----:B------:R-:W-:Y:S01]  /*2cc0*/  FMUL.FTZ R14, R0, R13 ;  /* 0x0000000d000e7220 */ /* 0x000fe20000410000 */
[----:B---3--:R-:W-:Y:S01]  /*2cd0*/  PRMT R12, R10, 0x7632, R12 ;  /* 0x000076320a0c7816 */ /* 0x008fe2000000000c */
[----:B------:R-:W-:Y:S01]  /*2ce0*/  FMUL.FTZ R16, R0, R15 ;  /* 0x0000000f00107220 */ /* 0x000fe20000410000 */
[C---:B------:R-:W-:Y:S02]  /*2cf0*/  PRMT R13, R11.reuse, 0x7632, R13 ;  /* 0x000076320b0d7816 */ /* 0x040fe4000000000d */
[----:B------:R-:W-:Y:S01]  /*2d00*/  SHF.L.U32 R15, R10, 0x10, RZ ;  /* 0x000000100a0f7819 */ /* 0x000fe200000006ff */
[----:B------:R-:W-:Y:S01]  /*2d10*/  IMAD.U32 R10, R11, 0x10000, RZ ;  /* 0x000100000b0a7824 */ /* 0x000fe200078e00ff */
[----:B------:R-:W1:Y:S01]  /*2d20*/  F2F.BF16.F32 R14, R14 ;  /* 0x0000000e000e7304 */ /* 0x000e620000202000 */
[----:B------:R-:W-:Y:S01]  /*2d30*/  SHF.L.U32 R11, R12, 0x10, RZ ;  /* 0x000000100c0b7819 */ /* 0x000fe200000006ff */
[----:B------:R-:W-:Y:S01]  /*2d40*/  IMAD.U32 R13, R13, 0x10000, RZ ;  /* 0x000100000d0d7824 */ /* 0x000fe200078e00ff */
[----:B0-----:R-:W-:-:S05]  /*2d50*/  SHF.L.U32 R6, R6, 0x10, RZ ;  /* 0x0000001006067819 */ /* 0x001fca00000006ff */
[----:B------:R-:W0:Y:S01]  /*2d60*/  F2F.BF16.F32 R17, R17 ;  /* 0x0000001100117304 */ /* 0x000e220000202000 */
[----:B------:R-:W-:Y:S01]  /*2d70*/  FMUL.FTZ R6, R6, R15 ;  /* 0x0000000f06067220 */ /* 0x000fe20000410000 */
[----:B-1----:R-:W-:-:S06]  /*2d80*/  SHF.L.U32 R14, R14, 0x10, RZ ;  /* 0x000000100e0e7819 */ /* 0x002fcc00000006ff */
[----:B------:R-:W1:Y:S01]  /*2d90*/  F2F.BF16.F32 R16, R16 ;  /* 0x0000001000107304 */ /* 0x000e620000202000 */
[----:B------:R-:W-:Y:S01]  /*2da0*/  FMUL.FTZ R11, R14, R11 ;  /* 0x0000000b0e0b7220 */ /* 0x000fe20000410000 */
[----:B0-----:R-:W-:-:S04]  /*2db0*/  IMAD.U32 R17, R17, 0x10000, RZ ;  /* 0x0001000011117824 */ /* 0x001fc800078e00ff */
[----:B------:R-:W-:Y:S01]  /*2dc0*/  FMUL.FTZ R17, R17, R10 ;  /* 0x0000000a11117220 */ /* 0x000fe20000410000 */
[----:B------:R-:W-:Y:S01]  /*2dd0*/  IADD3 R10, P1, PT, R4, R8, RZ ;  /* 0x00000008040a7210 */ /* 0x000fe20007f3e0ff */
[----:B-1----:R-:W-:Y:S01]  /*2de0*/  IMAD.U32 R12, R16, 0x10000, RZ ;  /* 0x00010000100c7824 */ /* 0x002fe200078e00ff */
[----:B------:R-:W-:Y:S02]  /*2df0*/  F2FP.BF16.F32.PACK_AB R16, R11, R6 ;  /* 0x000000060b10723e */ /* 0x000fe400000010ff */
[----:B------:R-:W-:Y:S01]  /*2e00*/  IADD3.X R11, PT, PT, R5, R9, RZ, P1, !PT ;  /* 0x00000009050b7210 */ /* 0x000fe20000ffe4ff */
[----:B------:R-:W-:Y:S01]  /*2e10*/  FMUL.FTZ R12, R12, R13 ;  /* 0x0000000d0c0c7220 */ /* 0x000fe20000410000 */
[----:B------:R-:W-:Y:S01]  /*2e20*/  ISETP.NE.AND P1, PT, R2, RZ, PT ;  /* 0x000000ff0200720c */ /* 0x000fe20003f25270 */
[----:B------:R-:W-:-:S03]  /*2e30*/  IMAD.WIDE.U32 R8, R3, 0x8, R8 ;  /* 0x0000000803087825 */ /* 0x000fc600078e0008 */
[----:B------:R-:W-:-:S05]  /*2e40*/  F2FP.BF16.F32.PACK_AB R17, R12, R17 ;  /* 0x000000110c11723e */ /* 0x000fca00000010ff */
[----:B------:R1:W-:Y:S04]  /*2e50*/  STG.E.64 desc[UR8][R10.64], R16 ;  /* 0x000000100a007986 */ /* 0x0003e8000c101b08 */
[----:B------:R-:W-:Y:S05]  /*2e60*/  @P1 BRA `(.L_x_146) ;  /* 0xfffffffc00541947 */ /* 0x000fea000383ffff */
.L_x_145:
[----:B------:R-:W-:Y:S05]  /*2e70*/  BSYNC.RECONVERGENT B0 ;  /* 0x0000000000007941 */ /* 0x000fea0003800200 */
.L_x_144:
[----:B------:R-:W-:Y:S05]  /*2e80*/  @!P0 EXIT ;  /* 0x000000000000894d */ /* 0x000fea0003800000 */
[----:B------:R-:W2:Y:S01]  /*2e90*/  LDC.64 R8, c[0x0][0x3b8] ;  /* 0x0000ee00ff087b82 */ /* 0x000ea20000000a00 */
[C---:B-1----:R-:W-:Y:S01]  /*2ea0*/  LEA R11, R3.reuse, R20, 0x1 ;  /* 0x00000014030b7211 */ /* 0x042fe200078e08ff */
[----:B------:R-:W-:Y:S02]  /*2eb0*/  IMAD R13, R3, 0x3, R20 ;  /* 0x00000003030d7824 */ /* 0x000fe400078e0214 */
[----:B------:R-:W-:-:S07]  /*2ec0*/  IMAD.IADD R15, R20, 0x1, R3 ;  /* 0x00000001140f7824 */ /* 0x000fce00078e0203 */
.L_x_147:
[----:B-1----:R-:W-:-:S06]  /*2ed0*/  IMAD.WIDE.U32 R18, R20, 0x8, R22 ;  /* 0x0000000814127825 */ /* 0x002fcc00078e0016 */
[----:B------:R-:W3:Y:S01]  /*2ee0*/  LDG.E.64 R18, desc[UR8][R18.64] ;  /* 0x0000000812127981 */ /* 0x000ee2000c1e1b00 */
[----:B--2---:R-:W-:-:S06]  /*2ef0*/  IMAD.WIDE.U32 R16, R20, 0x8, R8 ;  /* 0x0000000814107825 */ /* 0x004fcc00078e0008 */
[----:B------:R-:W2:Y:S01]  /*2f00*/  LDG.E.64.CONSTANT R16, desc[UR8][R16.64] ;  /* 0x0000000810107981 */ /* 0x000ea2000c1e9b00 */
[C---:B---3--:R-:W-:Y:S02]  /*2f10*/  SHF.L.U32 R21, R18.reuse, 0x10, RZ ;  /* 0x0000001012157819 */ /* 0x048fe400000006ff */
[----:B------:R-:W-:Y:S02]  /*2f20*/  PRMT R6, R18, 0x7632, R6 ;  /* 0x0000763212067816 */ /* 0x000fe40000000006 */
[C---:B------:R-:W-:Y:S01]  /*2f30*/  PRMT R10, R19.reuse, 0x7632, R10 ;  /* 0x00007632130a7816 */ /* 0x040fe2000000000a */
[C---:B0-----:R-:W-:Y:S01]  /*2f40*/  FMUL.FTZ R2, R0.reuse, R21 ;  /* 0x0000001500027220 */ /* 0x041fe20000410000 */
[----:B------:R-:W-:Y:S01]  /*2f50*/  IMAD.U32 R21, R19, 0x10000, RZ ;  /* 0x0001000013157824 */ /* 0x000fe200078e00ff */
[C---:B--2---:R-:W-:Y:S01]  /*2f60*/  PRMT R12, R17.reuse, 0x7632, R12 ;  /* 0x00007632110c7816 */ /* 0x044fe2000000000c */
[----:B------:R-:W-:Y:S02]  /*2f70*/  IMAD.U32 R25, R17, 0x10000, RZ ;  /* 0x0001000011197824 */ /* 0x000fe400078e00ff */
[----:B------:R-:W-:Y:S01]  /*2f80*/  FMUL.FTZ R14, R0, R21 ;  /* 0x00000015000e7220 */ /* 0x000fe20000410000 */
[----:B------:R-:W-:Y:S01]  /*2f90*/  SHF.L.U32 R21, R6, 0x10, RZ ;  /* 0x0000001006157819 */ /* 0x000fe200000006ff */
[----:B------:R-:W-:Y:S01]  /*2fa0*/  IMAD.U32 R19, R10, 0x10000, RZ ;  /* 0x000100000a137824 */ /* 0x000fe200078e00ff */
[----:B------:R-:W0:Y:S01]  /*2fb0*/  F2F.BF16.F32 R2, R2 ;  /* 0x0000000200027304 */ /* 0x000e220000202000 */
[----:B------:R-:W-:Y:S01]  /*2fc0*/  PRMT R10, R16, 0x7632, R10 ;  /* 0x00007632100a7816 */ /* 0x000fe2000000000a */
[----:B------:R-:W-:-:S02]  /*2fd0*/  IMAD.U32 R27, R12, 0x10000, RZ ;  /* 0x000100000c1b7824 */ /* 0x000fc400078e00ff */
[C---:B------:R-:W-:Y:S01]  /*2fe0*/  FMUL.FTZ R21, R0.reuse, R21 ;  /* 0x0000001500157220 */ /* 0x040fe20000410000 */
[----:B------:R-:W-:Y:S01]  /*2ff0*/  FMUL.FTZ R18, R0, R19 ;  /* 0x0000001300127220 */ /* 0x000fe20000410000 */
[----:B------:R-:W-:Y:S02]  /*3000*/  SHF.L.U32 R19, R16, 0x10, RZ ;  /* 0x0000001010137819 */ /* 0x000fe400000006ff */
[----:B------:R-:W-:Y:S01]  /*3010*/  SHF.L.U32 R17, R10, 0x10, RZ ;  /* 0x000000100a117819 */ /* 0x000fe200000006ff */
[----:B------:R-:W1:Y:S01]  /*3020*/  F2F.BF16.F32 R6, R14 ;  /* 0x0000000e00067304 */ /* 0x000e620000202000 */
[----:B0-----:R-:W-:-:S07]  /*3030*/  SHF.L.U32 R2, R2, 0x10, RZ ;  /* 0x0000001002027819 */ /* 0x001fce00000006ff */
[----:B------:R-:W0:Y:S01]  /*3040*/  F2F.BF16.F32 R21, R21 ;  /* 0x0000001500157304 */ /* 0x000e220000202000 */
[----:B------:R-:W-:Y:S01]  /*3050*/  FMUL.FTZ R2, R2, R19 ;  /* 0x0000001302027220 */ /* 0x000fe20000410000 */
[----:B-1----:R-:W-:-:S06]  /*3060*/  SHF.L.U32 R6, R6, 0x10, RZ ;  /* 0x0000001006067819 */ /* 0x002fcc00000006ff */
[----:B------:R-:W1:Y:S01]  /*3070*/  F2F.BF16.F32 R18, R18 ;  /* 0x0000001200127304 */ /* 0x000e620000202000 */
[----:B------:R-:W-:Y:S01]  /*3080*/  FMUL.FTZ R6, R6, R25 ;  /* 0x0000001906067220 */ /* 0x000fe20000410000 */
[----:B0-----:R-:W-:-:S04]  /*3090*/  IMAD.U32 R10, R21, 0x10000, RZ ;  /* 0x00010000150a7824 */ /* 0x001fc800078e00ff */
[----:B------:R-:W-:Y:S01]  /*30a0*/  FMUL.FTZ R17, R10, R17 ;  /* 0x000000110a117220 */ /* 0x000fe20000410000 */
[----:B-1----:R-:W-:Y:S01]  /*30b0*/  SHF.L.U32 R12, R18, 0x10, RZ ;  /* 0x00000010120c7819 */ /* 0x002fe200000006ff */
[----:B------:R-:W-:-:S03]  /*30c0*/  IMAD.WIDE.U32 R18, R20, 0x8, R4 ;  /* 0x0000000814127825 */ /* 0x000fc600078e0004 */
[----:B------:R-:W-:Y:S01]  /*30d0*/  F2FP.BF16.F32.PACK_AB R16, R17, R2 ;  /* 0x000000021110723e */ /* 0x000fe200000010ff */
[----:B------:R-:W-:-:S05]  /*30e0*/  FMUL.FTZ R27, R12, R27 ;  /* 0x0000001b0c1b7220 */ /* 0x000fca0000410000 */
[----:B------:R-:W-:Y:S01]  /*30f0*/  F2FP.BF16.F32.PACK_AB R17, R27, R6 ;  /* 0x000000061b11723e */ /* 0x000fe200000010ff */
[----:B------:R-:W-:-:S04]  /*3100*/  IMAD.WIDE.U32 R26, R15, 0x8, R22 ;  /* 0x000000080f1a7825 */ /* 0x000fc800078e0016 */
[----:B------:R0:W-:Y:S04]  /*3110*/  STG.E.64 desc[UR8][R18.64], R16 ;  /* 0x0000001012007986 */ /* 0x0001e8000c101b08 */
[----:B------:R-:W2:Y:S01]  /*3120*/  LDG.E.64 R26, desc[UR8][R26.64] ;  /* 0x000000081a1a7981 */ /* 0x000ea2000c1e1b00 */
[----:B------:R-:W-:-:S06]  /*3130*/  IMAD.WIDE.U32 R24, R15, 0x8, R8 ;  /* 0x000000080f187825 */ /* 0x000fcc00078e0008 */
[----:B------:R-:W3:Y:S01]  /*3140*/  LDG.E.64.CONSTANT R24, desc[UR8][R24.64] ;  /* 0x0000000818187981 */ /* 0x000ee2000c1e9b00 */
[C---:B--2---:R-:W-:Y:S01]  /*3150*/  PRMT R6, R26.reuse, 0x7632, R6 ;  /* 0x000076321a067816 */ /* 0x044fe20000000006 */
[----:B------:R-:W-:Y:S01]  /*3160*/  IMAD.U32 R21, R26, 0x10000, RZ ;  /* 0x000100001a157824 */ /* 0x000fe200078e00ff */
[C---:B------:R-:W-:Y:S02]  /*3170*/  PRMT R10, R27.reuse, 0x7632, R10 ;  /* 0x000076321b0a7816 */ /* 0x040fe4000000000a */
[----:B0-----:R-:W-:Y:S01]  /*3180*/  SHF.L.U32 R17, R6, 0x10, RZ ;  /* 0x0000001006117819 */ /* 0x001fe200000006ff */
[----:B------:R-:W-:Y:S01]  /*3190*/  FMUL.FTZ R2, R0, R21 ;  /* 0x0000001500027220 */ /* 0x000fe20000410000 */
[----:B------:R-:W-:Y:S01]  /*31a0*/  SHF.L.U32 R21, R27, 0x10, RZ ;  /* 0x000000101b157819 */ /* 0x000fe200000006ff */
[----:B------:R-:W-:Y:S01]  /*31b0*/  IMAD.U32 R19, R10, 0x10000, RZ ;  /* 0x000100000a137824 */ /* 0x000fe200078e00ff */
[----:B---3--:R-:W-:Y:S01]  /*31c0*/  PRMT R10, R24, 0x7632, R10 ;  /* 0x00007632180a7816 */ /* 0x008fe2000000000a */
[C---:B------:R-:W-:Y:S01]  /*31d0*/  FMUL.FTZ R14, R0.reuse, R17 ;  /* 0x00000011000e7220 */ /* 0x040fe20000410000 */
[C---:B------:R-:W-:Y:S01]  /*31e0*/  PRMT R12, R25.reuse, 0x7632, R12 ;  /* 0x00007632190c7816 */ /* 0x040fe2000000000c */
[C---:B------:R-:W-:Y:S01]  /*31f0*/  FMUL.FTZ R16, R0.reuse, R19 ;  /* 0x0000001300107220 */ /* 0x040fe20000410000 */
[----:B------:R-:W-:Y:S01]  /*3200*/  FMUL.FTZ R21, R0, R21 ;  /* 0x0000001500157220 */ /* 0x000fe20000410000 */
[----:B------:R-:W0:Y:S01]  /*3210*/  F2F.BF16.F32 R2, R2 ;  /* 0x0000000200027304 */ /* 0x000e220000202000 */
[----:B------:R-:W-:Y:S01]  /*3220*/  SHF.L.U32 R17, R24, 0x10, RZ ;  /* 0x0000001018117819 */ /* 0x000fe200000006ff */
[----:B------:R-:W-:Y:S01]  /*3230*/  IMAD.U32 R19, R10, 0x10000, RZ ;  /* 0x000100000a137824 */ /* 0x000fe200078e00ff */
[----:B------:R-:W-:Y:S01]  /*3240*/  SHF.L.U32 R25, R25, 0x10, RZ ;  /* 0x0000001019197819 */ /* 0x000fe200000006ff */
[----:B------:R-:W-:-:S04]  /*3250*/  IMAD.WIDE.U32 R26, R11, 0x8, R22 ;  /* 0x000000080b1a7825 */ /* 0x000fc800078e0016 */
[----:B------:R1:W2:Y:S01]  /*3260*/  F2F.BF16.F32 R6, R21 ;  /* 0x0000001500067304 */ /* 0x0002a20000202000 */
[----:B0-----:R-:W-:-:S07]  /*3270*/  SHF.L.U32 R2, R2, 0x10, RZ ;  /* 0x0000001002027819 */ /* 0x001fce00000006ff */
[----:B------:R-:W0:Y:S01]  /*3280*/  F2F.BF16.F32 R14, R14 ;  /* 0x0000000e000e7304 */ /* 0x000e220000202000 */
[----:B-1----:R-:W-:Y:S01]  /*3290*/  SHF.L.U32 R21, R12, 0x10, RZ ;  /* 0x000000100c157819 */ /* 0x002fe200000006ff */
[----:B------:R-:W-:Y:S01]  /*32a0*/  FMUL.FTZ R2, R2, R17 ;  /* 0x0000001102027220 */ /* 0x000fe20000410000 */
[----:B--2---:R-:W-:-:S05]  /*32b0*/  SHF.L.U32 R6, R6, 0x10, RZ ;  /* 0x0000001006067819 */ /* 0x004fca00000006ff */
[----:B------:R-:W1:Y:S01]  /*32c0*/  F2F.BF16.F32 R16, R16 ;  /* 0x0000001000107304 */ /* 0x000e620000202000 */
[----:B------:R-:W-:Y:S01]  /*32d0*/  FMUL.FTZ R6, R6, R25 ;  /* 0x0000001906067220 */ /* 0x000fe20000410000 */
[----:B0-----:R-:W-:-:S04]  /*32e0*/  IMAD.U32 R10, R14, 0x10000, RZ ;  /* 0x000100000e0a7824 */ /* 0x001fc800078e00ff */
[----:B------:R-:W-:Y:S01]  /*32f0*/  FMUL.FTZ R19, R10, R19 ;  /* 0x000000130a137220 */ /* 0x000fe20000410000 */
[----:B-1----:R-:W-:-:S04]  /*3300*/  SHF.L.U32 R12, R16, 0x10, RZ ;  /* 0x00000010100c7819 */ /* 0x002fc800000006ff */
[----:B------:R-:W-:Y:S01]  /*3310*/  F2FP.BF16.F32.PACK_AB R16, R19, R2 ;  /* 0x000000021310723e */ /* 0x000fe200000010ff */
[----:B------:R-:W-:-:S04]  /*3320*/  IMAD.WIDE.U32 R18, R15, 0x8, R4 ;  /* 0x000000080f127825 */ /* 0x000fc800078e0004 */
[----:B------:R-:W-:-:S05]  /*3330*/  FMUL.FTZ R17, R12, R21 ;  /* 0x000000150c117220 */ /* 0x000fca0000410000 */
[----:B------:R-:W-:-:S05]  /*3340*/  F2FP.BF16.F32.PACK_AB R17, R17, R6 ;  /* 0x000000061111723e */ /* 0x000fca00000010ff */
        /* <DEDUP_REMOVED lines=40> */
[C---:B------:R-:W-:Y:S01]  /*35d0*/  IADD3 R20, PT, PT, R3.reuse, R20, R3 ;  /* 0x0000001403147210 */ /* 0x040fe20007ffe003 */
[C---:B------:R-:W-:Y:S01]  /*35e0*/  IMAD R11, R3.reuse, 0x4, R11 ;  /* 0x00000004030b7824 */ /* 0x040fe200078e020b */
[C---:B------:R-:W-:Y:S02]  /*35f0*/  LEA R15, R3.reuse, R15, 0x2 ;  /* 0x0000000f030f7211 */ /* 0x040fe400078e10ff */
[----:B------:R-:W-:-:S04]  /*3600*/  IADD3 R20, PT, PT, R3, R20, R3 ;  /* 0x0000001403147210 */ /* 0x000fc80007ffe003 */
[----:B------:R-:W-:Y:S02]  /*3610*/  ISETP.GE.AND P0, PT, R20, R7, PT ;  /* 0x000000071400720c */ /* 0x000fe40003f06270 */
        /* <DEDUP_REMOVED lines=15> */
[----:B------:R-:W-:-:S05]  /*3710*/  SHF.L.U32 R25, R25, 0x10, RZ ;  /* 0x0000001019197819 */ /* 0x000fca00000006ff */
        /* <DEDUP_REMOVED lines=10> */
[----:B-1----:R-:W-:Y:S01]  /*37c0*/  SHF.L.U32 R12, R16, 0x10, RZ ;  /* 0x00000010100c7819 */ /* 0x002fe200000006ff */
[----:B------:R-:W-:-:S03]  /*37d0*/  IMAD.WIDE.U32 R16, R13, 0x8, R4 ;  /* 0x000000080d107825 */ /* 0x000fc600078e0004 */
[----:B------:R-:W-:Y:S02]  /*37e0*/  F2FP.BF16.F32.PACK_AB R18, R19, R2 ;  /* 0x000000021312723e */ /* 0x000fe400000010ff */
[----:B------:R-:W-:Y:S01]  /*37f0*/  LEA R13, R3, R13, 0x2 ;  /* 0x0000000d030d7211 */ /* 0x000fe200078e10ff */
[----:B------:R-:W-:-:S05]  /*3800*/  FMUL.FTZ R21, R12, R21 ;  /* 0x000000150c157220 */ /* 0x000fca0000410000 */
[----:B------:R-:W-:-:S05]  /*3810*/  F2FP.BF16.F32.PACK_AB R19, R21, R6 ;  /* 0x000000061513723e */ /* 0x000fca00000010ff */
[----:B------:R1:W-:Y:S01]  /*3820*/  STG.E.64 desc[UR8][R16.64], R18 ;  /* 0x0000001210007986 */ /* 0x0003e2000c101b08 */
[----:B------:R-:W-:Y:S05]  /*3830*/  @!P0 BRA `(.L_x_147) ;  /* 0xfffffff400a48947 */ /* 0x000fea000383ffff */
[----:B------:R-:W-:Y:S05]  /*3840*/  EXIT ;  /* 0x000000000000794d */ /* 0x000fea0003800000 */
        .weak           $__internal_2_$__cuda_sm20_div_s64
        .type           $__internal_2_$__cuda_sm20_div_s64,@function
        .size           $__internal_2_$__cuda_sm20_div_s64,(.L_x_1351 - $__internal_2_$__cuda_sm20_div_s64)
$__internal_2_$__cuda_sm20_div_s64:
        /* <DEDUP_REMOVED lines=86> */
[----:B------:R-:W-:Y:S06]  /*3db0*/  RET.REL.NODEC R6 `(_ZN4vllm15rms_norm_kernelIN3c108BFloat16ELi4ELi4EEEvPT_PKS3_lllllS6_fii) ;  /* 0xffffffc006907950 */ /* 0x000fec0003c3ffff */
.L_x_148:
        /* <DEDUP_REMOVED lines=12> */
.L_x_1351:


//--------------------- .text._ZN4vllm15rms_norm_kernelIN3c108BFloat16ELi8ELi4EEEvPT_PKS3_lllllS6_fii --------------------------
	.section	.text._ZN4vllm15rms_norm_kernelIN3c108BFloat16ELi8ELi4EEEvPT_PKS3_lllllS6_fii,"ax",@progbits
	.align	128
        .global         _ZN4vllm15rms_norm_kernelIN3c108BFloat16ELi8ELi4EEEvPT_PKS3_lllllS6_fii
        .type           _ZN4vllm15rms_norm_kernelIN3c108BFloat16ELi8ELi4EEEvPT_PKS3_lllllS6_fii,@function
        .size           _ZN4vllm15rms_norm_kernelIN3c108BFloat16ELi8ELi4EEEvPT_PKS3_lllllS6_fii,(.L_x_1352 - _ZN4vllm15rms_norm_kernelIN3c108BFloat16ELi8ELi4EEEvPT_PKS3_lllllS6_fii)
        .other          _ZN4vllm15rms_norm_kernelIN3c108BFloat16ELi8ELi4EEEvPT_PKS3_lllllS6_fii,@"STO_CUDA_ENTRY STV_DEFAULT"
_ZN4vllm15rms_norm_kernelIN3c108BFloat16ELi8ELi4EEEvPT_PKS3_lllllS6_fii:
.text._ZN4vllm15rms_norm_kernelIN3c108BFloat16ELi8ELi4EEEvPT_PKS3_lllllS6_fii:
        /* <DEDUP_REMOVED lines=34> */
.L_x_149:
[----:B------:R-:W-:Y:S01]  /*0220*/  MOV R12, UR6 ;  /* 0x00000006000c7c02 */ /* 0x000fe20008000f00 */
[----:B------:R-:W-:Y:S01]  /*0230*/  IMAD.MOV.U32 R9, RZ, RZ, RZ ;  /* 0x000000ffff097224 */ /* 0x000fe200078e00ff */
[----:B------:R-:W-:Y:S02]  /*0240*/  MOV R8, R4 ;  /* 0x0000000400087202 */ /* 0x000fe40000000f00 */
[----:B------:R-:W-:-:S07]  /*0250*/  MOV R0, 0x270 ;  /* 0x0000027000007802 */ /* 0x000fce0000000f00 */
[----:B------:R-:W-:Y:S05]  /*0260*/  CALL.REL.NOINC `($__internal_3_$__cuda_sm20_div_s64) ;  /* 0x0000004400847944 */ /* 0x000fea0003c00000 */
        /* <DEDUP_REMOVED lines=10> */
.L_x_150:
        /* <DEDUP_REMOVED lines=28> */
.L_x_151:
[----:B------:R-:W0:Y:S01]  /*04d0*/  LDC R8, c[0x0][0x3a8] ;  /* 0x0000ea00ff087b82 */ /* 0x000e220000000800 */
[----:B------:R-:W-:-:S07]  /*04e0*/  MOV R0, 0x510 ;  /* 0x0000051000007802 */ /* 0x000fce0000000f00 */
[----:B------:R-:W1:Y:S02]  /*04f0*/  LDC R10, c[0x0][0x3ac] ;  /* 0x0000eb00ff0a7b82 */ /* 0x000e640000000800 */
[----:B01----:R-:W-:Y:S05]  /*0500*/  CALL.REL.NOINC `($__internal_3_$__cuda_sm20_div_s64) ;  /* 0x0000004000dc7944 */ /* 0x003fea0003c00000 */
        /* <DEDUP_REMOVED lines=8> */
.L_x_152:
[----:B------:R-:W0:Y:S01]  /*0590*/  LDCU.64 UR4, c[0x0][0x3a0] ;  /* 0x00007400ff0477ac */ /* 0x000e220008000a00 */
[----:B------:R-:W1:Y:S01]  /*05a0*/  LDC R0, c[0x0][0x3c8] ;  /* 0x0000f200ff007b82 */ /* 0x000e620000000800 */
[----:B------:R-:W-:Y:S01]  /*05b0*/  BSSY.RECONVERGENT B0, `(.L_x_153) ;  /* 0x00001e7000007945 */ /* 0x000fe20003800200 */
[----:B------:R-:W2:Y:S01]  /*05c0*/  LDCU.128 UR8, c[0x0][0x390] ;  /* 0x00007200ff0877ac */ /* 0x000ea20008000c00 */
[----:B0-----:R-:W-:Y:S02]  /*05d0*/  IMAD R5, R5, UR4, RZ ;  /* 0x0000000405057c24 */ /* 0x001fe4000f8e02ff */
[----:B------:R-:W-:-:S04]  /*05e0*/  IMAD.WIDE.U32 R6, R4, UR4, RZ ;  /* 0x0000000404067c25 */ /* 0x000fc8000f8e00ff */
[----:B------:R-:W-:Y:S01]  /*05f0*/  IMAD R5, R4, UR5, R5 ;  /* 0x0000000504057c24 */ /* 0x000fe2000f8e0205 */
[----:B------:R-:W0:Y:S01]  /*0600*/  LDCU.64 UR4, c[0x0][0x388] ;  /* 0x00007100ff0477ac */ /* 0x000e220008000a00 */
[----:B--2---:R-:W-:Y:S01]  /*0610*/  IMAD R3, R3, UR10, RZ ;  /* 0x0000000a03037c24 */ /* 0x004fe2000f8e02ff */
[----:B-1----:R-:W-:Y:S02]  /*0620*/  LOP3.LUT P1, RZ, R0, 0x7, RZ, 0xc0, !PT ;  /* 0x0000000700ff7812 */ /* 0x002fe4000782c0ff */
[----:B------:R-:W-:Y:S01]  /*0630*/  IADD3 R7, PT, PT, R7, R5, RZ ;  /* 0x0000000507077210 */ /* 0x000fe20007ffe0ff */
[C---:B------:R-:W-:Y:S02]  /*0640*/  IMAD R5, R2.reuse, UR11, R3 ;  /* 0x0000000b02057c24 */ /* 0x040fe4000f8e0203 */
[----:B------:R-:W-:-:S04]  /*0650*/  IMAD.WIDE.U32 R2, R2, UR10, R6 ;  /* 0x0000000a02027c25 */ /* 0x000fc8000f8e0006 */
[----:B------:R-:W-:Y:S01]  /*0660*/  IMAD.IADD R7, R3, 0x1, R5 ;  /* 0x0000000103077824 */ /* 0x000fe200078e0205 */
[----:B------:R-:W-:Y:S01]  /*0670*/  MOV R6, R2 ;  /* 0x0000000200067202 */ /* 0x000fe20000000f00 */
[----:B------:R-:W1:Y:S01]  /*0680*/  S2R R3, SR_TID.X ;  /* 0x0000000000037919 */ /* 0x000e620000002100 */
[----:B------:R-:W2:Y:S01]  /*0690*/  LDC R2, c[0x0][0x360] ;  /* 0x0000d800ff027b82 */ /* 0x000ea20000000800 */
[----:B------:R-:W-:Y:S02]  /*06a0*/  IMAD R5, R8, UR8, RZ ;  /* 0x0000000808057c24 */ /* 0x000fe4000f8e02ff */
[----:B------:R-:W-:-:S04]  /*06b0*/  IMAD.WIDE.U32 R6, R12, UR8, R6 ;  /* 0x000000080c067c25 */ /* 0x000fc8000f8e0006 */
[----:B------:R-:W-:Y:S02]  /*06c0*/  IMAD.SHL.U32 R4, R6, 0x2, RZ ;  /* 0x0000000206047824 */ /* 0x000fe400078e00ff */
[----:B------:R-:W-:Y:S01]  /*06d0*/  IMAD R5, R12, UR9, R5 ;  /* 0x000000090c057c24 */ /* 0x000fe2000f8e0205 */
[----:B------:R-:W3:Y:S02]  /*06e0*/  LDCU.64 UR8, c[0x0][0x358] ;  /* 0x00006b00ff0877ac */ /* 0x000ee40008000a00 */
[----:B0-----:R-:W-:Y:S02]  /*06f0*/  IADD3 R22, P2, PT, R4, UR4, RZ ;  /* 0x0000000404167c10 */ /* 0x001fe4000ff5e0ff */
[----:B------:R-:W-:Y:S02]  /*0700*/  IADD3 R5, PT, PT, R7, R5, RZ ;  /* 0x0000000507057210 */ /* 0x000fe40007ffe0ff */
[----:B------:R-:W-:Y:S02]  /*0710*/  LOP3.LUT P0, RZ, R22, 0xf, RZ, 0xc0, !PT ;  /* 0x0000000f16ff7812 */ /* 0x000fe4000780c0ff */
[----:B------:R-:W-:-:S02]  /*0720*/  SHF.L.U64.HI R5, R6, 0x1, R5 ;  /* 0x0000000106057819 */ /* 0x000fc40000010205 */
[----:B------:R-:W-:Y:S02]  /*0730*/  PLOP3.LUT P0, PT, P1, P0, PT, 0xf8, 0x8f ;  /* 0x00000000008f781c */ /* 0x000fe40000f01f70 */
[----:B------:R-:W-:-:S11]  /*0740*/  IADD3.X R23, PT, PT, R5, UR5, RZ, P2, !PT ;  /* 0x0000000505177c10 */ /* 0x000fd600097fe4ff */
[----:B-1-3--:R-:W-:Y:S05]  /*0750*/  @P0 BRA `(.L_x_154) ;  /* 0x0000000800b00947 */ /* 0x00afea0003800000 */
[----:B------:R-:W-:Y:S01]  /*0760*/  SHF.R.S32.HI R20, RZ, 0x3, R0 ;  /* 0x00000003ff147819 */ /* 0x000fe20000011400 */
[----:B------:R-:W-:-:S03]  /*0770*/  IMAD.MOV.U32 R16, RZ, RZ, RZ ;  /* 0x000000ffff107224 */ /* 0x000fc600078e00ff */
[----:B------:R-:W-:-:S13]  /*0780*/  ISETP.GE.AND P0, PT, R3, R20, PT ;  /* 0x000000140300720c */ /* 0x000fda0003f06270 */
[----:B------:R-:W-:Y:S05]  /*0790*/  @P0 BRA `(.L_x_155) ;  /* 0x0000001c00200947 */ /* 0x000fea0003800000 */
[----:B--2---:R-:W0:Y:S01]  /*07a0*/  I2F.U32.RP R11, R2 ;  /* 0x00000002000b7306 */ /* 0x004e220000209000 */
[----:B------:R-:W-:Y:S01]  /*07b0*/  IADD3 R9, PT, PT, R3, R2, RZ ;  /* 0x0000000203097210 */ /* 0x000fe20007ffe0ff */
[----:B------:R-:W-:Y:S01]  /*07c0*/  BSSY.RECONVERGENT B1, `(.L_x_156) ;  /* 0x000003f000017945 */ /* 0x000fe20003800200 */
[----:B------:R-:W-:Y:S01]  /*07d0*/  ISETP.NE.U32.AND P2, PT, R2, RZ, PT ;  /* 0x000000ff0200720c */ /* 0x000fe20003f45070 */
[----:B------:R-:W-:Y:S01]  /*07e0*/  IMAD.MOV.U32 R16, RZ, RZ, RZ ;  /* 0x000000ffff107224 */ /* 0x000fe200078e00ff */
[----:B------:R-:W-:Y:S02]  /*07f0*/  ISETP.GE.U32.AND P0, PT, R9, R20, PT ;  /* 0x000000140900720c */ /* 0x000fe40003f06070 */
[----:B------:R-:W-:Y:S02]  /*0800*/  VIMNMX.U32 R8, PT, PT, R20, R9, !PT ;  /* 0x0000000914087248 */ /* 0x000fe40007fe0000 */
[----:B------:R-:W-:Y:S02]  /*0810*/  SEL R10, RZ, 0x1, P0 ;  /* 0x00000001ff0a7807 */ /* 0x000fe40000000000 */
[----:B------:R-:W-:-:S02]  /*0820*/  MOV R21, R3 ;  /* 0x0000000300157202 */ /* 0x000fc40000000f00 */
        /* <DEDUP_REMOVED lines=22> */
[----:B------:R-:W-:-:S04]  /*0990*/  IMAD.WIDE.U32 R4, R3, 0x10, R4 ;  /* 0x0000001003047825 */ /* 0x000fc800078e0004 */
[----:B------:R-:W-:Y:S02]  /*09a0*/  HFMA2 R16, -RZ, RZ, 0, 0 ;  /* 0x00000000ff107431 */ /* 0x000fe400000001ff */
[----:B------:R-:W-:Y:S01]  /*09b0*/  VIADD R6, R6, 0x1 ;  /* 0x0000000106067836 */ /* 0x000fe20000000000 */
[----:B------:R-:W-:Y:S01]  /*09c0*/  IADD3 R8, P0, PT, R4, UR4, RZ ;  /* 0x0000000404087c10 */ /* 0x000fe2000ff1e0ff */
[----:B------:R-:W-:-:S03]  /*09d0*/  IMAD.MOV.U32 R21, RZ, RZ, R3 ;  /* 0x000000ffff157224 */ /* 0x000fc600078e0003 */
[----:B------:R-:W-:Y:S02]  /*09e0*/  LOP3.LUT R6, R6, 0x3, RZ, 0xc0, !PT ;  /* 0x0000000306067812 */ /* 0x000fe400078ec0ff */
[----:B------:R-:W-:Y:S02]  /*09f0*/  IADD3.X R9, PT, PT, R5, UR5, RZ, P0, !PT ;  /* 0x0000000505097c10 */ /* 0x000fe400087fe4ff */
[----:B------:R-:W-:-:S07]  /*0a00*/  IADD3 R10, PT, PT, -R6, RZ, RZ ;  /* 0x000000ff060a7210 */ /* 0x000fce0007ffe1ff */
.L_x_158:
[----:B------:R0:W2:Y:S01]  /*0a10*/  LDG.E.128 R4, desc[UR8][R8.64] ;  /* 0x0000000808047981 */ /* 0x0000a2000c1e1d00 */
[----:B------:R-:W-:Y:S01]  /*0a20*/  VIADD R10, R10, 0x1 ;  /* 0x000000010a0a7836 */ /* 0x000fe20000000000 */
[----:B------:R-:W-:-:S04]  /*0a30*/  IADD3 R21, PT, PT, R2, R21, RZ ;  /* 0x0000001502157210 */ /* 0x000fc80007ffe0ff */
[----:B------:R-:W-:Y:S01]  /*0a40*/  ISETP.NE.AND P0, PT, R10, RZ, PT ;  /* 0x000000ff0a00720c */ /* 0x000fe20003f05270 */
[----:B0-----:R-:W-:Y:S01]  /*0a50*/  IMAD.WIDE.U32 R8, R2, 0x10, R8 ;  /* 0x0000001002087825 */ /* 0x001fe200078e0008 */
[----:B--2---:R-:W-:-:S03]  /*0a60*/  PRMT R11, R4, 0x7632, R11 ;  /* 0x00007632040b7816 */ /* 0x004fc6000000000b */
[----:B------:R-:W-:Y:S01]  /*0a70*/  IMAD.U32 R13, R4, 0x10000, RZ ;  /* 0x00010000040d7824 */ /* 0x000fe200078e00ff */
[C---:B------:R-:W-:Y:S01]  /*0a80*/  PRMT R4, R5.reuse, 0x7632, R4 ;  /* 0x0000763205047816 */ /* 0x040fe20000000004 */
[----:B------:R-:W-:Y:S01]  /*0a90*/  IMAD.U32 R14, R5, 0x10000, RZ ;  /* 0x00010000050e7824 */ /* 0x000fe200078e00ff */
[----:B------:R-:W-:Y:S01]  /*0aa0*/  SHF.L.U32 R12, R11, 0x10, RZ ;  /* 0x000000100b0c7819 */ /* 0x000fe200000006ff */
[----:B------:R-:W-:-:S04]  /*0ab0*/  FFMA.FTZ R13, R13, R13, R16 ;  /* 0x0000000d0d0d7223 */ /* 0x000fc80000010010 */
[----:B------:R-:W-:Y:S01]  /*0ac0*/  FFMA.FTZ R13, R12, R12, R13 ;  /* 0x0000000c0c0d7223 */ /* 0x000fe2000001000d */
[----:B------:R-:W-:Y:S02]  /*0ad0*/  SHF.L.U32 R12, R4, 0x10, RZ ;  /* 0x00000010040c7819 */ /* 0x000fe400000006ff */
[----:B------:R-:W-:Y:S01]  /*0ae0*/  PRMT R4, R6, 0x7632, R4 ;  /* 0x0000763206047816 */ /* 0x000fe20000000004 */
[----:B------:R-:W-:Y:S01]  /*0af0*/  FFMA.FTZ R13, R14, R14, R13 ;  /* 0x0000000e0e0d7223 */ /* 0x000fe2000001000d */
[----:B------:R-:W-:-:S03]  /*0b00*/  IMAD.U32 R6, R6, 0x10000, RZ ;  /* 0x0001000006067824 */ /* 0x000fc600078e00ff */
[----:B------:R-:W-:Y:S01]  /*0b10*/  FFMA.FTZ R13, R12, R12, R13 ;  /* 0x0000000c0c0d7223 */ /* 0x000fe2000001000d */
[----:B------:R-:W-:Y:S02]  /*0b20*/  SHF.L.U32 R12, R4, 0x10, RZ ;  /* 0x00000010040c7819 */ /* 0x000fe400000006ff */
[C---:B------:R-:W-:Y:S01]  /*0b30*/  PRMT R4, R7.reuse, 0x7632, R4 ;  /* 0x0000763207047816 */ /* 0x040fe20000000004 */
[----:B------:R-:W-:Y:S01]  /*0b40*/  FFMA.FTZ R13, R6, R6, R13 ;  /* 0x00000006060d7223 */ /* 0x000fe2000001000d */
[----:B------:R-:W-:-:S03]  /*0b50*/  SHF.L.U32 R6, R7, 0x10, RZ ;  /* 0x0000001007067819 */ /* 0x000fc600000006ff */
[----:B------:R-:W-:Y:S01]  /*0b60*/  FFMA.FTZ R13, R12, R12, R13 ;  /* 0x0000000c0c0d7223 */ /* 0x000fe2000001000d */
[----:B------:R-:W-:-:S03]  /*0b70*/  IMAD.U32 R4, R4, 0x10000, RZ ;  /* 0x0001000004047824 */ /* 0x000fc600078e00ff */
[----:B------:R-:W-:-:S04]  /*0b80*/  FFMA.FTZ R13, R6, R6, R13 ;  /* 0x00000006060d7223 */ /* 0x000fc8000001000d */
[----:B------:R-:W-:Y:S01]  /*0b90*/  FFMA.FTZ R16, R4, R4, R13 ;  /* 0x0000000404107223 */ /* 0x000fe2000001000d */
[----:B------:R-:W-:Y:S06]  /*0ba0*/  @P0 BRA `(.L_x_158) ;  /* 0xfffffffc00980947 */ /* 0x000fec000383ffff */
.L_x_157:
[----:B------:R-:W-:Y:S05]  /*0bb0*/  BSYNC.RECONVERGENT B1 ;  /* 0x0000000000017941 */ /* 0x000fea0003800200 */
.L_x_156:
[----:B------:R-:W-:Y:S05]  /*0bc0*/  @!P1 BRA `(.L_x_155) ;  /* 0x0000001800149947 */ /* 0x000fea0003800000 */
[----:B------:R-:W-:Y:S01]  /*0bd0*/  BSSY.RECONVERGENT B1, `(.L_x_159) ;  /* 0x0000063000017945 */ /* 0x000fe20003800200 */
[C-C-:B------:R-:W-:Y:S01]  /*0be0*/  IMAD R25, R2.reuse, 0x2, R21.reuse ;  /* 0x0000000202197824 */ /* 0x140fe200078e0215 */
[----:B------:R-:W-:Y:S01]  /*0bf0*/  IADD3 R29, PT, PT, R21, R2, RZ ;  /* 0x00000002151d7210 */ /* 0x000fe20007ffe0ff */
[----:B------:R-:W-:-:S07]  /*0c00*/  IMAD R27, R2, 0x3, R21 ;  /* 0x00000003021b7824 */ /* 0x000fce00078e0215 */
.L_x_160:
[----:B------:R-:W-:-:S06]  /*0c10*/  IMAD.WIDE.U32 R4, R21, 0x10, R22 ;  /* 0x0000001015047825 */ /* 0x000fcc00078e0016 */
[----:B------:R-:W2:Y:S01]  /*0c20*/  LDG.E.128 R4, desc[UR8][R4.64] ;  /* 0x0000000804047981 */ /* 0x000ea2000c1e1d00 */
[----:B------:R-:W-:-:S06]  /*0c30*/  IMAD.WIDE.U32 R8, R29, 0x10, R22 ;  /* 0x000000101d087825 */ /* 0x000fcc00078e0016 */
[----:B------:R-:W3:Y:S01]  /*0c40*/  LDG.E.128 R8, desc[UR8][R8.64] ;  /* 0x0000000808087981 */ /* 0x000ee2000c1e1d00 */
[----:B------:R-:W-:-:S06]  /*0c50*/  IMAD.WIDE.U32 R12, R25, 0x10, R22 ;  /* 0x00000010190c7825 */ /* 0x000fcc00078e0016 */
[----:B------:R-:W4:Y:S01]  /*0c60*/  LDG.E.128 R12, desc[UR8][R12.64] ;  /* 0x000000080c0c7981 */ /* 0x000f22000c1e1d00 */
[----:B--2---:R-:W-:-:S04]  /*0c70*/  IMAD.U32 R17, R4, 0x10000, RZ ;  /* 0x0001000004117824 */ /* 0x004fc800078e00ff */
[----:B------:R-:W-:Y:S01]  /*0c80*/  FFMA.FTZ R24, R17, R17, R16 ;  /* 0x0000001111187223 */ /* 0x000fe20000010010 */
[----:B------:R-:W-:-:S06]  /*0c90*/  IMAD.WIDE.U32 R16, R27, 0x10, R22 ;  /* 0x000000101b107825 */ /* 0x000fcc00078e0016 */
[----:B------:R-:W2:Y:S01]  /*0ca0*/  LDG.E.128 R16, desc[UR8][R16.64] ;  /* 0x0000000810107981 */ /* 0x000ea2000c1e1d00 */
[----:B------:R-:W-:Y:S01]  /*0cb0*/  PRMT R26, R4, 0x7632, R26 ;  /* 0x00007632041a7816 */ /* 0x000fe2000000001a */
[C---:B------:R-:W-:Y:S01]  /*0cc0*/  IMAD.U32 R4, R5.reuse, 0x10000, RZ ;  /* 0x0001000005047824 */ /* 0x040fe200078e00ff */
[----:B------:R-:W-:Y:S01]  /*0cd0*/  PRMT R5, R5, 0x7632, R5 ;  /* 0x0000763205057816 */ /* 0x000fe20000000005 */
[----:B------:R-:W-:Y:S01]  /*0ce0*/  IMAD R29, R2, 0x4, R29 ;  /* 0x00000004021d7824 */ /* 0x000fe200078e021d */
[----:B------:R-:W-:Y:S01]  /*0cf0*/  SHF.L.U32 R26, R26, 0x10, RZ ;  /* 0x000000101a1a7819 */ /* 0x000fe200000006ff */
[C---:B------:R-:W-:Y:S01]  /*0d00*/  IMAD R27, R2.reuse, 0x4, R27 ;  /* 0x00000004021b7824 */ /* 0x040fe200078e021b */
[----:B------:R-:W-:Y:S02]  /*0d10*/  SHF.L.U32 R5, R5, 0x10, RZ ;  /* 0x0000001005057819 */ /* 0x000fe400000006ff */
[----:B------:R-:W-:Y:S01]  /*0d20*/  IADD3 R21, PT, PT, R2, R21, R2 ;  /* 0x0000001502157210 */ /* 0x000fe20007ffe002 */
[----:B------:R-:W-:Y:S01]  /*0d30*/  FFMA.FTZ R24, R26, R26, R24 ;  /* 0x0000001a1a187223 */ /* 0x000fe20000010018 */
[----:B------:R-:W-:-:S02]  /*0d40*/  LEA R25, R2, R25, 0x2 ;  /* 0x0000001902197211 */ /* 0x000fc400078e10ff */
[----:B------:R-:W-:Y:S01]  /*0d50*/  IADD3 R21, PT, PT, R2, R21, R2 ;  /* 0x0000001502157210 */ /* 0x000fe20007ffe002 */
[----:B------:R-:W-:Y:S01]  /*0d60*/  FFMA.FTZ R24, R4, R4, R24 ;  /* 0x0000000404187223 */ /* 0x000fe20000010018 */
[----:B---3--:R-:W-:Y:S02]  /*0d70*/  PRMT R4, R10, 0x7632, R4 ;  /* 0x000076320a047816 */ /* 0x008fe40000000004 */
[----:B------:R-:W-:Y:S01]  /*0d80*/  ISETP.GE.AND P0, PT, R21, R20, PT ;  /* 0x000000141500720c */ /* 0x000fe20003f06270 */
[----:B------:R-:W-:Y:S01]  /*0d90*/  FFMA.FTZ R24, R5, R5, R24 ;  /* 0x0000000505187223 */ /* 0x000fe20000010018 */
[C---:B------:R-:W-:Y:S01]  /*0da0*/  IMAD.U32 R5, R6.reuse, 0x10000, RZ ;  /* 0x0001000006057824 */ /* 0x040fe200078e00ff */
[----:B------:R-:W-:-:S03]  /*0db0*/  PRMT R6, R6, 0x7632, R6 ;  /* 0x0000763206067816 */ /* 0x000fc60000000006 */
[----:B------:R-:W-:Y:S01]  /*0dc0*/  FFMA.FTZ R24, R5, R5, R24 ;  /* 0x0000000505187223 */ /* 0x000fe20000010018 */
[----:B------:R-:W-:-:S05]  /*0dd0*/  SHF.L.U32 R5, R6, 0x10, RZ ;  /* 0x0000001006057819 */ /* 0x000fca00000006ff */
[----:B------:R-:W-:Y:S01]  /*0de0*/  FFMA.FTZ R24, R5, R5, R24 ;  /* 0x0000000505187223 */ /* 0x000fe20000010018 */
[C---:B------:R-:W-:Y:S01]  /*0df0*/  IMAD.U32 R5, R7.reuse, 0x10000, RZ ;  /* 0x0001000007057824 */ /* 0x040fe200078e00ff */
[----:B------:R-:W-:-:S03]  /*0e00*/  PRMT R7, R7, 0x7632, R7 ;  /* 0x0000763207077816 */ /* 0x000fc60000000007 */
[----:B------:R-:W-:Y:S01]  /*0e10*/  FFMA.FTZ R24, R5, R5, R24 ;  /* 0x0000000505187223 */ /* 0x000fe20000010018 */
[----:B------:R-:W-:Y:S01]  /*0e20*/  SHF.L.U32 R7, R7, 0x10, RZ ;  /* 0x0000001007077819 */ /* 0x000fe200000006ff */
[C---:B------:R-:W-:Y:S01]  /*0e30*/  IMAD.U32 R5, R8.reuse, 0x10000, RZ ;  /* 0x0001000008057824 */ /* 0x040fe200078e00ff */
[----:B------:R-:W-:-:S03]  /*0e40*/  PRMT R8, R8, 0x7632, R8 ;  /* 0x0000763208087816 */ /* 0x000fc60000000008 */
[----:B------:R-:W-:Y:S01]  /*0e50*/  FFMA.FTZ R24, R7, R7, R24 ;  /* 0x0000000707187223 */ /* 0x000fe20000010018 */
[----:B------:R-:W-:Y:S02]  /*0e60*/  SHF.L.U32 R7, R4, 0x10, RZ ;  /* 0x0000001004077819 */ /* 0x000fe400000006ff */
[----:B------:R-:W-:Y:S01]  /*0e70*/  PRMT R4, R11, 0x7632, R4 ;  /* 0x000076320b047816 */ /* 0x000fe20000000004 */
[----:B------:R-:W-:Y:S01]  /*0e80*/  FFMA.FTZ R24, R5, R5, R24 ;  /* 0x0000000505187223 */ /* 0x000fe20000010018 */
[----:B------:R-:W-:Y:S01]  /*0e90*/  SHF.L.U32 R5, R8, 0x10, RZ ;  /* 0x0000001008057819 */ /* 0x000fe200000006ff */
[----:B------:R-:W-:-:S04]  /*0ea0*/  IMAD.U32 R11, R11, 0x10000, RZ ;  /* 0x000100000b0b7824 */ /* 0x000fc800078e00ff */
[----:B------:R-:W-:Y:S01]  /*0eb0*/  FFMA.FTZ R24, R5, R5, R24 ;  /* 0x0000000505187223 */ /* 0x000fe20000010018 */
[C---:B------:R-:W-:Y:S01]  /*0ec0*/  IMAD.U32 R5, R9.reuse, 0x10000, RZ ;  /* 0x0001000009057824 */ /* 0x040fe200078e00ff */
[----:B------:R-:W-:-:S03]  /*0ed0*/  PRMT R9, R9, 0x7632, R9 ;  /* 0x0000763209097816 */ /* 0x000fc60000000009 */
[----:B------:R-:W-:Y:S01]  /*0ee0*/  FFMA.FTZ R24, R5, R5, R24 ;  /* 0x0000000505187223 */ /* 0x000fe20000010018 */
[----:B------:R-:W-:Y:S01]  /*0ef0*/  SHF.L.U32 R9, R9, 0x10, RZ ;  /* 0x0000001009097819 */ /* 0x000fe200000006ff */
[----:B------:R-:W-:-:S04]  /*0f00*/  IMAD.U32 R5, R10, 0x10000, RZ ;  /* 0x000100000a057824 */ /* 0x000fc800078e00ff */
[----:B------:R-:W-:-:S04]  /*0f10*/  FFMA.FTZ R24, R9, R9, R24 ;  /* 0x0000000909187223 */ /* 0x000fc80000010018 */
[----:B------:R-:W-:Y:S01]  /*0f20*/  FFMA.FTZ R24, R5, R5, R24 ;  /* 0x0000000505187223 */ /* 0x000fe20000010018 */
[----:B------:R-:W-:Y:S02]  /*0f30*/  SHF.L.U32 R5, R4, 0x10, RZ ;  /* 0x0000001004057819 */ /* 0x000fe400000006ff */
[C---:B----4-:R-:W-:Y:S01]  /*0f40*/  PRMT R4, R12.reuse, 0x7632, R4 ;  /* 0x000076320c047816 */ /* 0x050fe20000000004 */
[----:B------:R-:W-:Y:S01]  /*0f50*/  FFMA.FTZ R24, R7, R7, R24 ;  /* 0x0000000707187223 */ /* 0x000fe20000010018 */
[----:B------:R-:W-:-:S03]  /*0f60*/  IMAD.U32 R7, R12, 0x10000, RZ ;  /* 0x000100000c077824 */ /* 0x000fc600078e00ff */
[----:B------:R-:W-:-:S04]  /*0f70*/  FFMA.FTZ R24, R11, R11, R24 ;  /* 0x0000000b0b187223 */ /* 0x000fc80000010018 */
[----:B------:R-:W-:Y:S01]  /*0f80*/  FFMA.FTZ R24, R5, R5, R24 ;  /* 0x0000000505187223 */ /* 0x000fe20000010018 */
[----:B------:R-:W-:Y:S02]  /*0f90*/  SHF.L.U32 R5, R4, 0x10, RZ ;  /* 0x0000001004057819 */ /* 0x000fe400000006ff */
[----:B------:R-:W-:Y:S01]  /*0fa0*/  PRMT R4, R13, 0x7632, R4 ;  /* 0x000076320d047816 */ /* 0x000fe20000000004 */
[----:B------:R-:W-:Y:S01]  /*0fb0*/  FFMA.FTZ R24, R7, R7, R24 ;  /* 0x0000000707187223 */ /* 0x000fe20000010018 */
[----:B------:R-:W-:Y:S02]  /*0fc0*/  IMAD.U32 R13, R13, 0x10000, RZ ;  /* 0x000100000d0d7824 */ /* 0x000fe400078e00ff */
[----:B------:R-:W-:Y:S02]  /*0fd0*/  IMAD.U32 R7, R14, 0x10000, RZ ;  /* 0x000100000e077824 */ /* 0x000fe400078e00ff */
[----:B------:R-:W-:Y:S01]  /*0fe0*/  FFMA.FTZ R24, R5, R5, R24 ;  /* 0x0000000505187223 */ /* 0x000fe20000010018 */
[----:B------:R-:W-:-:S02]  /*0ff0*/  SHF.L.U32 R5, R4, 0x10, RZ ;  /* 0x0000001004057819 */ /* 0x000fc400000006ff */
[----:B------:R-:W-:Y:S01]  /*1000*/  PRMT R4, R14, 0x7632, R4 ;  /* 0x000076320e047816 */ /* 0x000fe20000000004 */
[----:B------:R-:W-:-:S04]  /*1010*/  FFMA.FTZ R24, R13, R13, R24 ;  /* 0x0000000d0d187223 */ /* 0x000fc80000010018 */
[----:B------:R-:W-:Y:S01]  /*1020*/  FFMA.FTZ R24, R5, R5, R24 ;  /* 0x0000000505187223 */ /* 0x000fe20000010018 */
[----:B------:R-:W-:Y:S02]  /*1030*/  SHF.L.U32 R5, R4, 0x10, RZ ;  /* 0x0000001004057819 */ /* 0x000fe400000006ff */
[----:B------:R-:W-:Y:S01]  /*1040*/  PRMT R4, R15, 0x7632, R4 ;  /* 0x000076320f047816 */ /* 0x000fe20000000004 */
[----:B------:R-:W-:Y:S01]  /*1050*/  FFMA.FTZ R24, R7, R7, R24 ;  /* 0x0000000707187223 */ /* 0x000fe20000010018 */
[----:B------:R-:W-:-:S03]  /*1060*/  IMAD.U32 R15, R15, 0x10000, RZ ;  /* 0x000100000f0f7824 */ /* 0x000fc600078e00ff */
[----:B------:R-:W-:Y:S01]  /*1070*/  FFMA.FTZ R24, R5, R5, R24 ;  /* 0x0000000505187223 */ /* 0x000fe20000010018 */
[----:B------:R-:W-:-:S03]  /*1080*/  SHF.L.U32 R5, R4, 0x10, RZ ;  /* 0x0000001004057819 */ /* 0x000fc600000006ff */
[----:B------:R-:W-:-:S04]  /*1090*/  FFMA.FTZ R24, R15, R15, R24 ;  /* 0x0000000f0f187223 */ /* 0x000fc80000010018 */
[----:B------:R-:W-:Y:S01]  /*10a0*/  FFMA.FTZ R24, R5, R5, R24 ;  /* 0x0000000505187223 */ /* 0x000fe20000010018 */
[C---:B--2---:R-:W-:Y:S01]  /*10b0*/  PRMT R4, R16.reuse, 0x7632, R4 ;  /* 0x0000763210047816 */ /* 0x044fe20000000004 */
[----:B------:R-:W-:-:S03]  /*10c0*/  IMAD.U32 R7, R16, 0x10000, RZ ;  /* 0x0001000010077824 */ /* 0x000fc600078e00ff */
[----:B------:R-:W-:Y:S01]  /*10d0*/  SHF.L.U32 R5, R4, 0x10, RZ ;  /* 0x0000001004057819 */ /* 0x000fe200000006ff */
[----:B------:R-:W-:Y:S01]  /*10e0*/  FFMA.FTZ R24, R7, R7, R24 ;  /* 0x0000000707187223 */ /* 0x000fe20000010018 */
[C---:B------:R-:W-:Y:S01]  /*10f0*/  PRMT R4, R17.reuse, 0x7632, R4 ;  /* 0x0000763211047816 */ /* 0x040fe20000000004 */
[----:B------:R-:W-:Y:S02]  /*1100*/  IMAD.U32 R17, R17, 0x10000, RZ ;  /* 0x0001000011117824 */ /* 0x000fe400078e00ff */
[----:B------:R-:W-:Y:S01]  /*1110*/  FFMA.FTZ R24, R5, R5, R24 ;  /* 0x0000000505187223 */ /* 0x000fe20000010018 */
[----:B------:R-:W-:Y:S01]  /*1120*/  SHF.L.U32 R5, R4, 0x10, RZ ;  /* 0x0000001004057819 */ /* 0x000fe200000006ff */
[C---:B------:R-:W-:Y:S01]  /*1130*/  IMAD.U32 R7, R18.reuse, 0x10000, RZ ;  /* 0x0001000012077824 */ /* 0x040fe200078e00ff */
        /* <DEDUP_REMOVED lines=11> */
[----:B------:R-:W-:Y:S06]  /*11f0*/  @!P0 BRA `(.L_x_160) ;  /* 0xfffffff800848947 */ /* 0x000fec000383ffff */
[----:B------:R-:W-:Y:S05]  /*1200*/  BSYNC.RECONVERGENT B1 ;  /* 0x0000000000017941 */ /* 0x000fea0003800200 */
.L_x_159:
[----:B------:R-:W-:Y:S05]  /*1210*/  BRA `(.L_x_155) ;  /* 0x0000001000807947 */ /* 0x000fea0003800000 */
.L_x_154:
[----:B------:R-:W-:Y:S01]  /*1220*/  IADD3 R6, PT, PT, -R22, RZ, RZ ;  /* 0x000000ff16067210 */ /* 0x000fe20007ffe1ff */
[----:B------:R-:W-:Y:S01]  /*1230*/  BSSY.RECONVERGENT B1, `(.L_x_161) ;  /* 0x000001f000017945 */ /* 0x000fe20003800200 */
[----:B------:R-:W-:Y:S02]  /*1240*/  IMAD.MOV.U32 R16, RZ, RZ, RZ ;  /* 0x000000ffff107224 */ /* 0x000fe400078e00ff */
[----:B------:R-:W-:-:S04]  /*1250*/  SHF.R.U32.HI R6, RZ, 0x1, R6 ;  /* 0x00000001ff067819 */ /* 0x000fc80000011606 */
[----:B------:R-:W-:-:S04]  /*1260*/  LOP3.LUT R13, R6, 0x7, RZ, 0xc0, !PT ;  /* 0x00000007060d7812 */ /* 0x000fc800078ec0ff */
[----:B------:R-:W-:-:S04]  /*1270*/  VIMNMX R13, PT, PT, R13, R0, PT ;  /* 0x000000000d0d7248 */ /* 0x000fc80003fe0100 */
[----:B------:R-:W-:Y:S01]  /*1280*/  ISETP.GE.AND P0, PT, R3, R13, PT ;  /* 0x0000000d0300720c */ /* 0x000fe20003f06270 */
[----:B------:R-:W-:Y:S02]  /*1290*/  IMAD.IADD R12, R0, 0x1, -R13 ;  /* 0x00000001000c7824 */ /* 0x000fe400078e0a0d */
[----:B------:R-:W-:-:S03]  /*12a0*/  IMAD.WIDE R8, R13, 0x2, RZ ;  /* 0x000000020d087825 */ /* 0x000fc600078e02ff */
[----:B------:R-:W-:Y:S02]  /*12b0*/  SHF.R.S32.HI R7, RZ, 0x1f, R12 ;  /* 0x0000001fff077819 */ /* 0x000fe4000001140c */
[----:B------:R-:W-:Y:S02]  /*12c0*/  IADD3 R6, P2, PT, R8, R22, RZ ;  /* 0x0000001608067210 */ /* 0x000fe40007f5e0ff */
[----:B------:R-:W-:-:S04]  /*12d0*/  LEA.HI R7, R7, R12, RZ, 0x3 ;  /* 0x0000000c07077211 */ /* 0x000fc800078f18ff */
[----:B------:R-:W-:Y:S02]  /*12e0*/  SHF.R.S32.HI R14, RZ, 0x3, R7 ;  /* 0x00000003ff0e7819 */ /* 0x000fe40000011407 */
[----:B------:R-:W-:Y:S02]  /*12f0*/  IADD3.X R7, PT, PT, R9, R23, RZ, P2, !PT ;  /* 0x0000001709077210 */ /* 0x000fe400017fe4ff */
[----:B------:R-:W-:Y:S01]  /*1300*/  ISETP.GE.AND P1, PT, R3, R14, PT ;  /* 0x0000000e0300720c */ /* 0x000fe20003f26270 */
[----:B------:R-:W-:-:S12]  /*1310*/  @P0 BRA `(.L_x_162) ;  /* 0x0000000000400947 */ /* 0x000fd80003800000 */
[----:B------:R-:W-:Y:S01]  /*1320*/  MOV R10, R4 ;  /* 0x00000004000a7202 */ /* 0x000fe20000000f00 */
[----:B------:R-:W-:Y:S02]  /*1330*/  IMAD.MOV.U32 R11, RZ, RZ, R5 ;  /* 0x000000ffff0b7224 */ /* 0x000fe400078e0005 */
[----:B------:R-:W-:Y:S02]  /*1340*/  HFMA2 R16, -RZ, RZ, 0, 0 ;  /* 0x00000000ff107431 */ /* 0x000fe400000001ff */
[----:B------:R-:W-:Y:S02]  /*1350*/  IMAD.MOV.U32 R15, RZ, RZ, R3 ;  /* 0x000000ffff0f7224 */ /* 0x000fe400078e0003 */
[----:B------:R-:W-:-:S03]  /*1360*/  IMAD.WIDE.U32 R10, R3, 0x2, R10 ;  /* 0x00000002030a7825 */ /* 0x000fc600078e000a */
[----:B------:R-:W-:-:S04]  /*1370*/  IADD3 R10, P0, PT, R10, UR4, RZ ;  /* 0x000000040a0a7c10 */ /* 0x000fc8000ff1e0ff */
[----:B------:R-:W-:-:S09]  /*1380*/  IADD3.X R11, PT, PT, R11, UR5, RZ, P0, !PT ;  /* 0x000000050b0b7c10 */ /* 0x000fd200087fe4ff */
.L_x_163:
[----:B------:R-:W-:Y:S01]  /*1390*/  MOV R18, R10 ;  /* 0x0000000a00127202 */ /* 0x000fe20000000f00 */
[----:B------:R-:W-:-:S05]  /*13a0*/  IMAD.MOV.U32 R19, RZ, RZ, R11 ;  /* 0x000000ffff137224 */ /* 0x000fca00078e000b */
[----:B------:R-:W3:Y:S01]  /*13b0*/  LDG.E.U16 R17, desc[UR8][R18.64] ;  /* 0x0000000812117981 */ /* 0x000ee2000c1e1500 */
[C---:B--2---:R-:W-:Y:S01]  /*13c0*/  IADD3 R15, PT, PT, R2.reuse, R15, RZ ;  /* 0x0000000f020f7210 */ /* 0x044fe20007ffe0ff */
[----:B------:R-:W-:-:S03]  /*13d0*/  IMAD.WIDE.U32 R10, R2, 0x2, R18 ;  /* 0x00000002020a7825 */ /* 0x000fc600078e0012 */
[----:B------:R-:W-:Y:S01]  /*13e0*/  ISETP.GE.AND P0, PT, R15, R13, PT ;  /* 0x0000000d0f00720c */ /* 0x000fe20003f06270 */
[----:B---3--:R-:W-:-:S04]  /*13f0*/  IMAD.U32 R17, R17, 0x10000, RZ ;  /* 0x0001000011117824 */ /* 0x008fc800078e00ff */
[----:B------:R-:W-:-:S08]  /*1400*/  FFMA.FTZ R16, R17, R17, R16 ;  /* 0x0000001111107223 */ /* 0x000fd00000010010 */
[----:B------:R-:W-:Y:S05]  /*1410*/  @!P0 BRA `(.L_x_163) ;  /* 0xfffffffc00dc8947 */ /* 0x000fea000383ffff */
.L_x_162:
[----:B------:R-:W-:Y:S05]  /*1420*/  BSYNC.RECONVERGENT B1 ;  /* 0x0000000000017941 */ /* 0x000fea0003800200 */
.L_x_161:
[----:B------:R-:W-:Y:S04]  /*1430*/  BSSY.RECONVERGENT B1, `(.L_x_164) ;  /* 0x00000b8000017945 */ /* 0x000fe80003800200 */
[----:B------:R-:W-:Y:S05]  /*1440*/  @P1 BRA `(.L_x_165) ;  /* 0x0000000800d81947 */ /* 0x000fea0003800000 */
[----:B--2---:R-:W0:Y:S01]  /*1450*/  I2F.U32.RP R17, R2 ;  /* 0x0000000200117306 */ /* 0x004e220000209000 */
        /* <DEDUP_REMOVED lines=20> */
[----:B------:R-:W-:Y:S01]  /*15a0*/  ISETP.GE.U32.AND P1, PT, R13, R2, PT ;  /* 0x000000020d00720c */ /* 0x000fe20003f26070 */
[----:B------:R-:W-:-:S12]  /*15b0*/  IMAD.MOV.U32 R13, RZ, RZ, R3 ;  /* 0x000000ffff0d7224 */ /* 0x000fd800078e0003 */
        /* <DEDUP_REMOVED lines=8> */
[----:B------:R-:W-:Y:S01]  /*1640*/  IMAD.MOV.U32 R13, RZ, RZ, R3 ;  /* 0x000000ffff0d7224 */ /* 0x000fe200078e0003 */
[----:B------:R-:W-:Y:S02]  /*1650*/  IADD3 R17, P1, P2, R10, UR4, R4 ;  /* 0x000000040a117c10 */ /* 0x000fe4000fa3e004 */
[----:B------:R-:W-:Y:S02]  /*1660*/  IADD3 R10, PT, PT, R18, 0x1, RZ ;  /* 0x00000001120a7810 */ /* 0x000fe40007ffe0ff */
[----:B------:R-:W-:Y:S02]  /*1670*/  IADD3 R17, P3, PT, R17, 0x8, RZ ;  /* 0x0000000811117810 */ /* 0x000fe40007f7e0ff */
[----:B------:R-:W-:Y:S02]  /*1680*/  IADD3.X R11, PT, PT, R11, UR5, R5, P1, P2 ;  /* 0x000000050b0b7c10 */ /* 0x000fe40008fe4405 */
[----:B------:R-:W-:-:S03]  /*1690*/  LOP3.LUT R10, R10, 0x3, RZ, 0xc0, !PT ;  /* 0x000000030a0a7812 */ /* 0x000fc600078ec0ff */
[----:B------:R-:W-:Y:S01]  /*16a0*/  IMAD.X R11, RZ, RZ, R11, P3 ;  /* 0x000000ffff0b7224 */ /* 0x000fe200018e060b */
[----:B------:R-:W-:-:S07]  /*16b0*/  IADD3 R15, PT, PT, -R10, RZ, RZ ;  /* 0x000000ff0a0f7210 */ /* 0x000fce0007ffe1ff */
.L_x_168:
[----:B------:R-:W-:-:S05]  /*16c0*/  MOV R10, R17 ;  /* 0x00000011000a7202 */ /* 0x000fca0000000f00 */
[----:B------:R-:W2:Y:S04]  /*16d0*/  LDG.E.U16 R19, desc[UR8][R10.64+-0x8] ;  /* 0xfffff8080a137981 */ /* 0x000ea8000c1e1500 */
[----:B------:R-:W3:Y:S04]  /*16e0*/  LDG.E.U16 R20, desc[UR8][R10.64+-0x6] ;  /* 0xfffffa080a147981 */ /* 0x000ee8000c1e1500 */
[----:B------:R-:W4:Y:S04]  /*16f0*/  LDG.E.U16 R17, desc[UR8][R10.64+-0x4] ;  /* 0xfffffc080a117981 */ /* 0x000f28000c1e1500 */
[----:B------:R-:W5:Y:S04]  /*1700*/  LDG.E.U16 R18, desc[UR8][R10.64+-0x2] ;  /* 0xfffffe080a127981 */ /* 0x000f68000c1e1500 */
[----:B------:R-:W5:Y:S01]  /*1710*/  LDG.E.U16 R21, desc[UR8][R10.64+0x4] ;  /* 0x000004080a157981 */ /* 0x000f62000c1e1500 */
[----:B--2---:R-:W-:-:S04]  /*1720*/  IMAD.U32 R19, R19, 0x10000, RZ ;  /* 0x0001000013137824 */ /* 0x004fc800078e00ff */
[----:B------:R-:W-:Y:S02]  /*1730*/  FFMA.FTZ R19, R19, R19, R16 ;  /* 0x0000001313137223 */ /* 0x000fe40000010010 */
[----:B------:R-:W2:Y:S01]  /*1740*/  LDG.E.U16 R16, desc[UR8][R10.64] ;  /* 0x000000080a107981 */ /* 0x000ea2000c1e1500 */
[----:B---3--:R-:W-:-:S03]  /*1750*/  SHF.L.U32 R24, R20, 0x10, RZ ;  /* 0x0000001014187819 */ /* 0x008fc600000006ff */
[----:B------:R-:W3:Y:S02]  /*1760*/  LDG.E.U16 R20, desc[UR8][R10.64+0x2] ;  /* 0x000002080a147981 */ /* 0x000ee4000c1e1500 */
[----:B------:R-:W-:Y:S02]  /*1770*/  FFMA.FTZ R24, R24, R24, R19 ;  /* 0x0000001818187223 */ /* 0x000fe40000010013 */
[----:B------:R0:W3:Y:S01]  /*1780*/  LDG.E.U16 R19, desc[UR8][R10.64+0x6] ;  /* 0x000006080a137981 */ /* 0x0000e2000c1e1500 */
[----:B----4-:R-:W-:-:S04]  /*1790*/  IMAD.U32 R17, R17, 0x10000, RZ ;  /* 0x0001000011117824 */ /* 0x010fc800078e00ff */
[----:B------:R-:W-:Y:S01]  /*17a0*/  FFMA.FTZ R24, R17, R17, R24 ;  /* 0x0000001111187223 */ /* 0x000fe20000010018 */
[----:B-----5:R-:W-:Y:S01]  /*17b0*/  SHF.L.U32 R17, R18, 0x10, RZ ;  /* 0x0000001012117819 */ /* 0x020fe200000006ff */
[----:B------:R-:W-:-:S04]  /*17c0*/  VIADD R15, R15, 0x1 ;  /* 0x000000010f0f7836 */ /* 0x000fc80000000000 */
[----:B------:R-:W-:Y:S01]  /*17d0*/  FFMA.FTZ R24, R17, R17, R24 ;  /* 0x0000001111187223 */ /* 0x000fe20000010018 */
[----:B------:R-:W-:Y:S02]  /*17e0*/  ISETP.NE.AND P1, PT, R15, RZ, PT ;  /* 0x000000ff0f00720c */ /* 0x000fe40003f25270 */
[----:B------:R-:W-:Y:S01]  /*17f0*/  SHF.L.U32 R21, R21, 0x10, RZ ;  /* 0x0000001015157819 */ /* 0x000fe200000006ff */
[----:B0-----:R-:W-:-:S04]  /*1800*/  IMAD.WIDE.U32 R10, R2, 0x10, R10 ;  /* 0x00000010020a7825 */ /* 0x001fc800078e000a */
[----:B------:R-:W-:Y:S02]  /*1810*/  IMAD.IADD R13, R2, 0x1, R13 ;  /* 0x00000001020d7824 */ /* 0x000fe400078e020d */
[----:B--2---:R-:W-:Y:S01]  /*1820*/  IMAD.U32 R17, R16, 0x10000, RZ ;  /* 0x0001000010117824 */ /* 0x004fe200078e00ff */
[----:B---3--:R-:W-:-:S03]  /*1830*/  SHF.L.U32 R25, R20, 0x10, RZ ;  /* 0x0000001014197819 */ /* 0x008fc600000006ff */
[----:B------:R-:W-:-:S04]  /*1840*/  FFMA.FTZ R24, R17, R17, R24 ;  /* 0x0000001111187223 */ /* 0x000fc80000010018 */
[----:B------:R-:W-:Y:S01]  /*1850*/  FFMA.FTZ R24, R25, R25, R24 ;  /* 0x0000001919187223 */ /* 0x000fe20000010018 */
[----:B------:R-:W-:-:S03]  /*1860*/  IMAD.U32 R19, R19, 0x10000, RZ ;  /* 0x0001000013137824 */ /* 0x000fc600078e00ff */
[----:B------:R-:W-:Y:S01]  /*1870*/  FFMA.FTZ R24, R21, R21, R24 ;  /* 0x0000001515187223 */ /* 0x000fe20000010018 */
[----:B------:R-:W-:-:S03]  /*1880*/  MOV R17, R10 ;  /* 0x0000000a00117202 */ /* 0x000fc60000000f00 */
[----:B------:R-:W-:Y:S01]  /*1890*/  FFMA.FTZ R16, R19, R19, R24 ;  /* 0x0000001313107223 */ /* 0x000fe20000010018 */
[----:B------:R-:W-:Y:S06]  /*18a0*/  @P1 BRA `(.L_x_168) ;  /* 0xfffffffc00841947 */ /* 0x000fec000383ffff */
.L_x_167:
[----:B------:R-:W-:Y:S05]  /*18b0*/  BSYNC.RECONVERGENT B2 ;  /* 0x0000000000027941 */ /* 0x000fea0003800200 */
.L_x_166:
[----:B------:R-:W-:Y:S05]  /*18c0*/  @!P0 BRA `(.L_x_165) ;  /* 0x0000000400b88947 */ /* 0x000fea0003800000 */
[C---:B------:R-:W-:Y:S01]  /*18d0*/  LEA R15, R2.reuse, R13, 0x1 ;  /* 0x0000000d020f7211 */ /* 0x040fe200078e08ff */
[----:B------:R-:W-:Y:S02]  /*18e0*/  IMAD R19, R2, 0x3, R13 ;  /* 0x0000000302137824 */ /* 0x000fe400078e020d */
[----:B------:R-:W-:-:S07]  /*18f0*/  IMAD.IADD R21, R13, 0x1, R2 ;  /* 0x000000010d157824 */ /* 0x000fce00078e0202 */
.L_x_169:
[----:B------:R-:W-:-:S05]  /*1900*/  IMAD.WIDE.U32 R10, R13, 0x10, R6 ;  /* 0x000000100d0a7825 */ /* 0x000fca00078e0006 */
[----:B------:R-:W2:Y:S04]  /*1910*/  LDG.E.U16 R17, desc[UR8][R10.64] ;  /* 0x000000080a117981 */ /* 0x000ea8000c1e1500 */
[----:B------:R-:W3:Y:S04]  /*1920*/  LDG.E.U16 R18, desc[UR8][R10.64+0x2] ;  /* 0x000002080a127981 */ /* 0x000ee8000c1e1500 */
[----:B------:R-:W4:Y:S04]  /*1930*/  LDG.E.U16 R20, desc[UR8][R10.64+0x4] ;  /* 0x000004080a147981 */ /* 0x000f28000c1e1500 */
[----:B------:R-:W5:Y:S01]  /*1940*/  LDG.E.U16 R24, desc[UR8][R10.64+0xe] ;  /* 0x00000e080a187981 */ /* 0x000f62000c1e1500 */
[----:B--2---:R-:W-:-:S03]  /*1950*/  SHF.L.U32 R25, R17, 0x10, RZ ;  /* 0x0000001011197819 */ /* 0x004fc600000006ff */
[----:B------:R-:W2:Y:S01]  /*1960*/  LDG.E.U16 R17, desc[UR8][R10.64+0x6] ;  /* 0x000006080a117981 */ /* 0x000ea2000c1e1500 */
[----:B---3--:R-:W-:Y:S02]  /*1970*/  IMAD.U32 R18, R18, 0x10000, RZ ;  /* 0x0001000012127824 */ /* 0x008fe400078e00ff */
[----:B------:R-:W-:Y:S02]  /*1980*/  FFMA.FTZ R25, R25, R25, R16 ;  /* 0x0000001919197223 */ /* 0x000fe40000010010 */
[----:B------:R-:W3:Y:S01]  /*1990*/  LDG.E.U16 R16, desc[UR8][R10.64+0x8] ;  /* 0x000008080a107981 */ /* 0x000ee2000c1e1500 */
[----:B----4-:R-:W-:Y:S01]  /*19a0*/  SHF.L.U32 R20, R20, 0x10, RZ ;  /* 0x0000001014147819 */ /* 0x010fe200000006ff */
[----:B------:R-:W-:Y:S02]  /*19b0*/  FFMA.FTZ R25, R18, R18, R25 ;  /* 0x0000001212197223 */ /* 0x000fe40000010019 */
[----:B------:R-:W4:Y:S02]  /*19c0*/  LDG.E.U16 R18, desc[UR8][R10.64+0xa] ;  /* 0x00000a080a127981 */ /* 0x000f24000c1e1500 */
[----:B------:R-:W-:-:S02]  /*19d0*/  FFMA.FTZ R25, R20, R20, R25 ;  /* 0x0000001414197223 */ /* 0x000fc40000010019 */
[----:B------:R-:W5:Y:S01]  /*19e0*/  LDG.E.U16 R20, desc[UR8][R10.64+0xc] ;  /* 0x00000c080a147981 */ /* 0x000f62000c1e1500 */
[----:B--2---:R-:W-:-:S04]  /*19f0*/  IMAD.U32 R26, R17, 0x10000, RZ ;  /* 0x00010000111a7824 */ /* 0x004fc800078e00ff */
[----:B------:R-:W-:Y:S01]  /*1a00*/  FFMA.FTZ R25, R26, R26, R25 ;  /* 0x0000001a1a197223 */ /* 0x000fe20000010019 */
[----:B---3--:R-:W-:Y:S01]  /*1a10*/  SHF.L.U32 R26, R16, 0x10, RZ ;  /* 0x00000010101a7819 */ /* 0x008fe200000006ff */
[----:B------:R-:W-:-:S04]  /*1a20*/  IMAD.WIDE.U32 R16, R21, 0x10, R6 ;  /* 0x0000001015107825 */ /* 0x000fc800078e0006 */
[----:B------:R-:W-:Y:S01]  /*1a30*/  FFMA.FTZ R26, R26, R26, R25 ;  /* 0x0000001a1a1a7223 */ /* 0x000fe20000010019 */
[----:B----4-:R-:W-:Y:S01]  /*1a40*/  IMAD.U32 R27, R18, 0x10000, RZ ;  /* 0x00010000121b7824 */ /* 0x010fe200078e00ff */
[----:B------:R-:W2:Y:S04]  /*1a50*/  LDG.E.U16 R25, desc[UR8][R16.64] ;  /* 0x0000000810197981 */ /* 0x000ea8000c1e1500 */
[----:B------:R-:W3:Y:S01]  /*1a60*/  LDG.E.U16 R18, desc[UR8][R16.64+0x2] ;  /* 0x0000020810127981 */ /* 0x000ee2000c1e1500 */
[----:B------:R-:W-:Y:S01]  /*1a70*/  FFMA.FTZ R26, R27, R27, R26 ;  /* 0x0000001b1b1a7223 */ /* 0x000fe2000001001a */
[----:B-----5:R-:W-:Y:S01]  /*1a80*/  SHF.L.U32 R27, R20, 0x10, RZ ;  /* 0x00000010141b7819 */ /* 0x020fe200000006ff */
[----:B------:R-:W-:Y:S01]  /*1a90*/  IMAD.U32 R11, R24, 0x10000, RZ ;  /* 0x00010000180b7824 */ /* 0x000fe200078e00ff */
[----:B------:R-:W4:Y:S03]  /*1aa0*/  LDG.E.U16 R10, desc[UR8][R16.64+0x4] ;  /* 0x00000408100a7981 */ /* 0x000f26000c1e1500 */
[----:B------:R-:W-:Y:S01]  /*1ab0*/  FFMA.FTZ R26, R27, R27, R26 ;  /* 0x0000001b1b1a7223 */ /* 0x000fe2000001001a */
[----:B------:R-:W5:Y:S03]  /*1ac0*/  LDG.E.U16 R20, desc[UR8][R16.64+0x8] ;  /* 0x0000080810147981 */ /* 0x000f66000c1e1500 */
[----:B------:R-:W-:Y:S01]  /*1ad0*/  FFMA.FTZ R26, R11, R11, R26 ;  /* 0x0000000b0b1a7223 */ /* 0x000fe2000001001a */
[----:B------:R-:W5:Y:S04]  /*1ae0*/  LDG.E.U16 R24, desc[UR8][R16.64+0xc] ;  /* 0x00000c0810187981 */ /* 0x000f68000c1e1500 */
[----:B------:R-:W5:Y:S01]  /*1af0*/  LDG.E.U16 R11, desc[UR8][R16.64+0x6] ;  /* 0x00000608100b7981 */ /* 0x000f62000c1e1500 */
[----:B--2---:R-:W-:-:S05]  /*1b00*/  SHF.L.U32 R25, R25, 0x10, RZ ;  /* 0x0000001019197819 */ /* 0x004fca00000006ff */
[----:B------:R-:W-:Y:S01]  /*1b10*/  FFMA.FTZ R26, R25, R25, R26 ;  /* 0x00000019191a7223 */ /* 0x000fe2000001001a */
[----:B---3--:R-:W-:Y:S02]  /*1b20*/  IMAD.U32 R25, R18, 0x10000, RZ ;  /* 0x0001000012197824 */ /* 0x008fe400078e00ff */
[----:B------:R-:W2:Y:S02]  /*1b30*/  LDG.E.U16 R18, desc[UR8][R16.64+0xa] ;  /* 0x00000a0810127981 */ /* 0x000ea4000c1e1500 */
[----:B------:R-:W-:Y:S01]  /*1b40*/  FFMA.FTZ R26, R25, R25, R26 ;  /* 0x00000019191a7223 */ /* 0x000fe2000001001a */
[----:B----4-:R-:W-:-:S05]  /*1b50*/  SHF.L.U32 R25, R10, 0x10, RZ ;  /* 0x000000100a197819 */ /* 0x010fca00000006ff */
[----:B------:R-:W-:Y:S02]  /*1b60*/  FFMA.FTZ R26, R25, R25, R26 ;  /* 0x00000019191a7223 */ /* 0x000fe4000001001a */
[----:B------:R-:W3:Y:S01]  /*1b70*/  LDG.E.U16 R25, desc[UR8][R16.64+0xe] ;  /* 0x00000e0810197981 */ /* 0x000ee2000c1e1500 */
[----:B-----5:R-:W-:-:S04]  /*1b80*/  IMAD.U32 R11, R11, 0x10000, RZ ;  /* 0x000100000b0b7824 */ /* 0x020fc800078e00ff */
[----:B------:R-:W-:Y:S01]  /*1b90*/  FFMA.FTZ R26, R11, R11, R26 ;  /* 0x0000000b0b1a7223 */ /* 0x000fe2000001001a */
[----:B------:R-:W-:Y:S01]  /*1ba0*/  IMAD.WIDE.U32 R10, R15, 0x10, R6 ;  /* 0x000000100f0a7825 */ /* 0x000fe200078e0006 */
[----:B------:R-:W-:-:S04]  /*1bb0*/  SHF.L.U32 R27, R20, 0x10, RZ ;  /* 0x00000010141b7819 */ /* 0x000fc800000006ff */
[----:B------:R-:W4:Y:S01]  /*1bc0*/  LDG.E.U16 R20, desc[UR8][R10.64] ;  /* 0x000000080a147981 */ /* 0x000f22000c1e1500 */
[----:B------:R-:W-:-:S03]  /*1bd0*/  FFMA.FTZ R26, R27, R27, R26 ;  /* 0x0000001b1b1a7223 */ /* 0x000fc6000001001a */
[----:B------:R-:W5:Y:S04]  /*1be0*/  LDG.E.U16 R16, desc[UR8][R10.64+0x4] ;  /* 0x000004080a107981 */ /* 0x000f68000c1e1500 */
[----:B------:R-:W5:Y:S01]  /*1bf0*/  LDG.E.U16 R17, desc[UR8][R10.64+0x6] ;  /* 0x000006080a117981 */ /* 0x000f62000c1e1500 */
[----:B--2---:R-:W-:-:S03]  /*1c00*/  IMAD.U32 R27, R18, 0x10000, RZ ;  /* 0x00010000121b7824 */ /* 0x004fc600078e00ff */
[----:B------:R-:W2:Y:S01]  /*1c10*/  LDG.E.U16 R18, desc[UR8][R10.64+0x2] ;  /* 0x000002080a127981 */ /* 0x000ea2000c1e1500 */
[----:B------:R-:W-:Y:S01]  /*1c20*/  FFMA.FTZ R26, R27, R27, R26 ;  /* 0x0000001b1b1a7223 */ /* 0x000fe2000001001a */
[----:B------:R-:W-:Y:S02]  /*1c30*/  SHF.L.U32 R27, R24, 0x10, RZ ;  /* 0x00000010181b7819 */ /* 0x000fe400000006ff */
[----:B------:R-:W5:Y:S03]  /*1c40*/  LDG.E.U16 R24, desc[UR8][R10.64+0xc] ;  /* 0x00000c080a187981 */ /* 0x000f66000c1e1500 */
[----:B------:R-:W-:Y:S01]  /*1c50*/  FFMA.FTZ R26, R27, R27, R26 ;  /* 0x0000001b1b1a7223 */ /* 0x000fe2000001001a */
[----:B---3--:R-:W-:-:S04]  /*1c60*/  IMAD.U32 R25, R25, 0x10000, RZ ;  /* 0x0001000019197824 */ /* 0x008fc800078e00ff */
[----:B------:R-:W-:Y:S01]  /*1c70*/  FFMA.FTZ R26, R25, R25, R26 ;  /* 0x00000019191a7223 */ /* 0x000fe2000001001a */
[----:B----4-:R-:W-:Y:S02]  /*1c80*/  SHF.L.U32 R25, R20, 0x10, RZ ;  /* 0x0000001014197819 */ /* 0x010fe400000006ff */
[----:B------:R-:W3:Y:S03]  /*1c90*/  LDG.E.U16 R20, desc[UR8][R10.64+0x8] ;  /* 0x000008080a147981 */ /* 0x000ee6000c1e1500 */
[----:B------:R-:W-:Y:S01]  /*1ca0*/  FFMA.FTZ R26, R25, R25, R26 ;  /* 0x00000019191a7223 */ /* 0x000fe2000001001a */
[----:B--2---:R-:W-:Y:S02]  /*1cb0*/  IMAD.U32 R25, R18, 0x10000, RZ ;  /* 0x0001000012197824 */ /* 0x004fe400078e00ff */
[----:B------:R-:W2:Y:S02]  /*1cc0*/  LDG.E.U16 R18, desc[UR8][R10.64+0xa] ;  /* 0x00000a080a127981 */ /* 0x000ea4000c1e1500 */
[----:B------:R-:W-:Y:S01]  /*1cd0*/  FFMA.FTZ R26, R25, R25, R26 ;  /* 0x00000019191a7223 */ /* 0x000fe2000001001a */
[----:B-----5:R-:W-:Y:S01]  /*1ce0*/  SHF.L.U32 R25, R16, 0x10, RZ ;  /* 0x0000001010197819 */ /* 0x020fe200000006ff */
[----:B------:R-:W-:-:S04]  /*1cf0*/  IMAD.U32 R17, R17, 0x10000, RZ ;  /* 0x0001000011117824 */ /* 0x000fc800078e00ff */
[----:B------:R-:W-:-:S04]  /*1d00*/  FFMA.FTZ R26, R25, R25, R26 ;  /* 0x00000019191a7223 */ /* 0x000fc8000001001a */
[----:B------:R-:W-:Y:S01]  /*1d10*/  FFMA.FTZ R26, R17, R17, R26 ;  /* 0x00000011111a7223 */ /* 0x000fe2000001001a */
[----:B---3--:R-:W-:Y:S02]  /*1d20*/  SHF.L.U32 R17, R20, 0x10, RZ ;  /* 0x0000001014117819 */ /* 0x008fe400000006ff */
[----:B------:R-:W3:Y:S03]  /*1d30*/  LDG.E.U16 R20, desc[UR8][R10.64+0xe] ;  /* 0x00000e080a147981 */ /* 0x000ee6000c1e1500 */
[----:B------:R-:W-:Y:S01]  /*1d40*/  FFMA.FTZ R26, R17, R17, R26 ;  /* 0x00000011111a7223 */ /* 0x000fe2000001001a */
[----:B------:R-:W-:-:S05]  /*1d50*/  IMAD.WIDE.U32 R16, R19, 0x10, R6 ;  /* 0x0000001013107825 */ /* 0x000fca00078e0006 */
[----:B------:R-:W4:Y:S01]  /*1d60*/  LDG.E.U16 R10, desc[UR8][R16.64+0x6] ;  /* 0x00000608100a7981 */ /* 0x000f22000c1e1500 */
[----:B--2---:R-:W-:-:S03]  /*1d70*/  IMAD.U32 R25, R18, 0x10000, RZ ;  /* 0x0001000012197824 */ /* 0x004fc600078e00ff */
[----:B------:R-:W2:Y:S01]  /*1d80*/  LDG.E.U16 R18, desc[UR8][R16.64] ;  /* 0x0000000810127981 */ /* 0x000ea2000c1e1500 */
[----:B------:R-:W-:Y:S01]  /*1d90*/  FFMA.FTZ R26, R25, R25, R26 ;  /* 0x00000019191a7223 */ /* 0x000fe2000001001a */
[----:B------:R-:W-:Y:S02]  /*1da0*/  SHF.L.U32 R25, R24, 0x10, RZ ;  /* 0x0000001018197819 */ /* 0x000fe400000006ff */
[----:B------:R-:W5:Y:S03]  /*1db0*/  LDG.E.U16 R24, desc[UR8][R16.64+0x2] ;  /* 0x0000020810187981 */ /* 0x000f66000c1e1500 */
[----:B------:R-:W-:Y:S02]  /*1dc0*/  FFMA.FTZ R26, R25, R25, R26 ;  /* 0x00000019191a7223 */ /* 0x000fe4000001001a */
[----:B------:R-:W4:Y:S01]  /*1dd0*/  LDG.E.U16 R25, desc[UR8][R16.64+0x4] ;  /* 0x0000040810197981 */ /* 0x000f22000c1e1500 */
[----:B---3--:R-:W-:-:S03]  /*1de0*/  IMAD.U32 R27, R20, 0x10000, RZ ;  /* 0x00010000141b7824 */ /* 0x008fc600078e00ff */
[----:B------:R-:W3:Y:S01]  /*1df0*/  LDG.E.U16 R20, desc[UR8][R16.64+0x8] ;  /* 0x0000080810147981 */ /* 0x000ee2000c1e1500 */
[----:B------:R-:W-:Y:S01]  /*1e00*/  FFMA.FTZ R26, R27, R27, R26 ;  /* 0x0000001b1b1a7223 */ /* 0x000fe2000001001a */
[----:B--2---:R-:W-:Y:S02]  /*1e10*/  SHF.L.U32 R11, R18, 0x10, RZ ;  /* 0x00000010120b7819 */ /* 0x004fe400000006ff */
[----:B------:R-:W2:Y:S03]  /*1e20*/  LDG.E.U16 R18, desc[UR8][R16.64+0xe] ;  /* 0x00000e0810127981 */ /* 0x000ea6000c1e1500 */
[----:B------:R-:W-:Y:S01]  /*1e30*/  FFMA.FTZ R26, R11, R11, R26 ;  /* 0x0000000b0b1a7223 */ /* 0x000fe2000001001a */
[----:B-----5:R-:W-:Y:S02]  /*1e40*/  IMAD.U32 R11, R24, 0x10000, RZ ;  /* 0x00010000180b7824 */ /* 0x020fe400078e00ff */
[----:B------:R-:W5:Y:S02]  /*1e50*/  LDG.E.U16 R24, desc[UR8][R16.64+0xa] ;  /* 0x00000a0810187981 */ /* 0x000f64000c1e1500 */
[----:B------:R-:W-:-:S02]  /*1e60*/  FFMA.FTZ R26, R11, R11, R26 ;  /* 0x0000000b0b1a7223 */ /* 0x000fc4000001001a */
[----:B------:R-:W2:Y:S01]  /*1e70*/  LDG.E.U16 R11, desc[UR8][R16.64+0xc] ;  /* 0x00000c08100b7981 */ /* 0x000ea2000c1e1500 */
[----:B----4-:R-:W-:Y:S02]  /*1e80*/  SHF.L.U32 R25, R25, 0x10, RZ ;  /* 0x0000001019197819 */ /* 0x010fe400000006ff */
[----:B------:R-:W-:-:S03]  /*1e90*/  IADD3 R13, PT, PT, R2, R13, R2 ;  /* 0x0000000d020d7210 */ /* 0x000fc60007ffe002 */
[----:B------:R-:W-:Y:S01]  /*1ea0*/  FFMA.FTZ R26, R25, R25, R26 ;  /* 0x00000019191a7223 */ /* 0x000fe2000001001a */
[----:B------:R-:W-:Y:S01]  /*1eb0*/  IMAD.U32 R25, R10, 0x10000, RZ ;  /* 0x000100000a197824 */ /* 0x000fe200078e00ff */
[----:B------:R-:W-:-:S03]  /*1ec0*/  IADD3 R13, PT, PT, R2, R13, R2 ;  /* 0x0000000d020d7210 */ /* 0x000fc60007ffe002 */
[----:B------:R-:W-:Y:S01]  /*1ed0*/  FFMA.FTZ R26, R25, R25, R26 ;  /* 0x00000019191a7223 */ /* 0x000fe2000001001a */
[----:B---3--:R-:W-:Y:S02]  /*1ee0*/  SHF.L.U32 R25, R20, 0x10, RZ ;  /* 0x0000001014197819 */ /* 0x008fe400000006ff */
[----:B------:R-:W-:-:S03]  /*1ef0*/  ISETP.GE.AND P0, PT, R13, R14, PT ;  /* 0x0000000e0d00720c */ /* 0x000fc60003f06270 */
[----:B------:R-:W-:Y:S01]  /*1f00*/  FFMA.FTZ R26, R25, R25, R26 ;  /* 0x00000019191a7223 */ /* 0x000fe2000001001a */
[C---:B------:R-:W-:Y:S01]  /*1f10*/  LEA R21, R2.reuse, R21, 0x2 ;  /* 0x0000001502157211 */ /* 0x040fe200078e10ff */
[C---:B------:R-:W-:Y:S01]  /*1f20*/  IMAD R15, R2.reuse, 0x4, R15 ;  /* 0x00000004020f7824 */ /* 0x040fe200078e020f */
[----:B------:R-:W-:Y:S01]  /*1f30*/  LEA R19, R2, R19, 0x2 ;  /* 0x0000001302137211 */ /* 0x000fe200078e10ff */
[----:B-----5:R-:W-:Y:S01]  /*1f40*/  IMAD.U32 R27, R24, 0x10000, RZ ;  /* 0x00010000181b7824 */ /* 0x020fe200078e00ff */
[----:B--2---:R-:W-:-:S03]  /*1f50*/  SHF.L.U32 R11, R11, 0x10, RZ ;  /* 0x000000100b0b7819 */ /* 0x004fc600000006ff */
[----:B------:R-:W-:Y:S01]  /*1f60*/  FFMA.FTZ R26, R27, R27, R26 ;  /* 0x0000001b1b1a7223 */ /* 0x000fe2000001001a */
[----:B------:R-:W-:-:S03]  /*1f70*/  IMAD.U32 R17, R18, 0x10000, RZ ;  /* 0x0001000012117824 */ /* 0x000fc600078e00ff */
[----:B------:R-:W-:-:S04]  /*1f80*/  FFMA.FTZ R26, R11, R11, R26 ;  /* 0x0000000b0b1a7223 */ /* 0x000fc8000001001a */
[----:B------:R-:W-:Y:S01]  /*1f90*/  FFMA.FTZ R16, R17, R17, R26 ;  /* 0x0000001111107223 */ /* 0x000fe2000001001a */
[----:B------:R-:W-:Y:S06]  /*1fa0*/  @!P0 BRA `(.L_x_169) ;  /* 0xfffffff800548947 */ /* 0x000fec000383ffff */
.L_x_165:
[----:B------:R-:W-:Y:S05]  /*1fb0*/  BSYNC.RECONVERGENT B1 ;  /* 0x0000000000017941 */ /* 0x000fea0003800200 */
.L_x_164:
[----:B------:R-:W-:-:S05]  /*1fc0*/  IMAD R11, R14, 0x8, R3 ;  /* 0x000000080e0b7824 */ /* 0x000fca00078e0203 */
[----:B------:R-:W-:-:S13]  /*1fd0*/  ISETP.GE.AND P0, PT, R11, R12, PT ;  /* 0x0000000c0b00720c */ /* 0x000fda0003f06270 */
[----:B------:R-:W-:Y:S05]  /*1fe0*/  @P0 BRA `(.L_x_155) ;  /* 0x00000004000c0947 */ /* 0x000fea0003800000 */
[----:B--2---:R-:W0:Y:S01]  /*1ff0*/  I2F.U32.RP R18, R2 ;  /* 0x0000000200127306 */ /* 0x004e220000209000 */
[----:B------:R-:W-:Y:S01]  /*2000*/  IADD3 R13, PT, PT, R11, R2, RZ ;  /* 0x000000020b0d7210 */ /* 0x000fe20007ffe0ff */
[----:B------:R-:W-:Y:S01]  /*2010*/  BSSY.RECONVERGENT B1, `(.L_x_170) ;  /* 0x0000028000017945 */ /* 0x000fe20003800200 */
[----:B------:R-:W-:Y:S02]  /*2020*/  ISETP.NE.U32.AND P2, PT, R2, RZ, PT ;  /* 0x000000ff0200720c */ /* 0x000fe40003f45070 */
[----:B------:R-:W-:Y:S02]  /*2030*/  ISETP.GE.AND P0, PT, R13, R12, PT ;  /* 0x0000000c0d00720c */ /* 0x000fe40003f06270 */
[----:B------:R-:W-:Y:S02]  /*2040*/  VIMNMX R10, PT, PT, R12, R13, !PT ;  /* 0x0000000d0c0a7248 */ /* 0x000fe40007fe0100 */
        /* <DEDUP_REMOVED lines=26> */
[----:B------:R-:W-:Y:S02]  /*21f0*/  IADD3.X R5, PT, PT, R9, UR5, R5, P0, P2 ;  /* 0x0000000509057c10 */ /* 0x000fe400087e4405 */
[----:B------:R-:W-:-:S07]  /*2200*/  IADD3 R10, PT, PT, -R10, RZ, RZ ;  /* 0x000000ff0a0a7210 */ /* 0x000fce0007ffe1ff */
.L_x_172:
[----:B------:R-:W-:-:S06]  /*2210*/  IMAD.WIDE R8, R11, 0x2, R4 ;  /* 0x000000020b087825 */ /* 0x000fcc00078e0204 */
[----:B------:R-:W2:Y:S01]  /*2220*/  LDG.E.U16 R8, desc[UR8][R8.64] ;  /* 0x0000000808087981 */ /* 0x000ea2000c1e1500 */
[----:B------:R-:W-:Y:S01]  /*2230*/  VIADD R10, R10, 0x1 ;  /* 0x000000010a0a7836 */ /* 0x000fe20000000000 */
[----:B------:R-:W-:-:S04]  /*2240*/  IADD3 R11, PT, PT, R2, R11, RZ ;  /* 0x0000000b020b7210 */ /* 0x000fc80007ffe0ff */
[----:B------:R-:W-:Y:S02]  /*2250*/  ISETP.NE.AND P0, PT, R10, RZ, PT ;  /* 0x000000ff0a00720c */ /* 0x000fe40003f05270 */
[----:B--2---:R-:W-:-:S05]  /*2260*/  SHF.L.U32 R13, R8, 0x10, RZ ;  /* 0x00000010080d7819 */ /* 0x004fca00000006ff */
[----:B------:R-:W-:-:S06]  /*2270*/  FFMA.FTZ R16, R13, R13, R16 ;  /* 0x0000000d0d107223 */ /* 0x000fcc0000010010 */
[----:B------:R-:W-:Y:S05]  /*2280*/  @P0 BRA `(.L_x_172) ;  /* 0xfffffffc00e00947 */ /* 0x000fea000383ffff */
.L_x_171:
[----:B------:R-:W-:Y:S05]  /*2290*/  BSYNC.RECONVERGENT B1 ;  /* 0x0000000000017941 */ /* 0x000fea0003800200 */
.L_x_170:
[----:B------:R-:W-:Y:S05]  /*22a0*/  @!P1 BRA `(.L_x_155) ;  /* 0x00000000005c9947 */ /* 0x000fea0003800000 */
[----:B------:R-:W-:-:S07]  /*22b0*/  IMAD.SHL.U32 R13, R2, 0x2, RZ ;  /* 0x00000002020d7824 */ /* 0x000fce00078e00ff */
.L_x_173:
[----:B------:R-:W-:-:S03]  /*22c0*/  IMAD.WIDE R14, R11, 0x2, R6 ;  /* 0x000000020b0e7825 */ /* 0x000fc600078e0206 */
[----:B------:R-:W-:-:S03]  /*22d0*/  IADD3 R18, P0, PT, R13, R14, RZ ;  /* 0x0000000e0d127210 */ /* 0x000fc60007f1e0ff */
[----:B------:R-:W2:Y:S01]  /*22e0*/  LDG.E.U16 R14, desc[UR8][R14.64] ;  /* 0x000000080e0e7981 */ /* 0x000ea2000c1e1500 */
[----:B------:R-:W-:Y:S02]  /*22f0*/  IADD3.X R19, PT, PT, RZ, R15, RZ, P0, !PT ;  /* 0x0000000fff137210 */ /* 0x000fe400007fe4ff */
[----:B------:R-:W-:-:S03]  /*2300*/  IADD3 R4, P0, PT, R13, R18, RZ ;  /* 0x000000120d047210 */ /* 0x000fc60007f1e0ff */
[----:B------:R-:W3:Y:S01]  /*2310*/  LDG.E.U16 R18, desc[UR8][R18.64] ;  /* 0x0000000812127981 */ /* 0x000ee2000c1e1500 */
[----:B------:R-:W-:Y:S02]  /*2320*/  IADD3.X R5, PT, PT, RZ, R19, RZ, P0, !PT ;  /* 0x00000013ff057210 */ /* 0x000fe400007fe4ff */
[----:B------:R-:W-:-:S03]  /*2330*/  IADD3 R8, P0, PT, R13, R4, RZ ;  /* 0x000000040d087210 */ /* 0x000fc60007f1e0ff */
[----:B------:R-:W4:Y:S02]  /*2340*/  LDG.E.U16 R4, desc[UR8][R4.64] ;  /* 0x0000000804047981 */ /* 0x000f24000c1e1500 */
[----:B------:R-:W-:-:S05]  /*2350*/  IMAD.X R9, RZ, RZ, R5, P0 ;  /* 0x000000ffff097224 */ /* 0x000fca00000e0605 */
[----:B------:R-:W5:Y:S01]  /*2360*/  LDG.E.U16 R8, desc[UR8][R8.64] ;  /* 0x0000000808087981 */ /* 0x000f62000c1e1500 */
[----:B------:R-:W-:-:S05]  /*2370*/  IMAD R11, R2, 0x4, R11 ;  /* 0x00000004020b7824 */ /* 0x000fca00078e020b */
[----:B------:R-:W-:Y:S02]  /*2380*/  ISETP.GE.AND P0, PT, R11, R12, PT ;  /* 0x0000000c0b00720c */ /* 0x000fe40003f06270 */
[----:B--2---:R-:W-:-:S05]  /*2390*/  SHF.L.U32 R17, R14, 0x10, RZ ;  /* 0x000000100e117819 */ /* 0x004fca00000006ff */
[----:B------:R-:W-:Y:S01]  /*23a0*/  FFMA.FTZ R16, R17, R17, R16 ;  /* 0x0000001111107223 */ /* 0x000fe20000010010 */
[----:B---3--:R-:W-:-:S05]  /*23b0*/  SHF.L.U32 R21, R18, 0x10, RZ ;  /* 0x0000001012157819 */ /* 0x008fca00000006ff */
[----:B------:R-:W-:Y:S01]  /*23c0*/  FFMA.FTZ R16, R21, R21, R16 ;  /* 0x0000001515107223 */ /* 0x000fe20000010010 */
[----:B----4-:R-:W-:-:S05]  /*23d0*/  SHF.L.U32 R15, R4, 0x10, RZ ;  /* 0x00000010040f7819 */ /* 0x010fca00000006ff */
[----:B------:R-:W-:Y:S01]  /*23e0*/  FFMA.FTZ R16, R15, R15, R16 ;  /* 0x0000000f0f107223 */ /* 0x000fe20000010010 */
[----:B-----5:R-:W-:-:S05]  /*23f0*/  SHF.L.U32 R17, R8, 0x10, RZ ;  /* 0x0000001008117819 */ /* 0x020fca00000006ff */
[----:B------:R-:W-:Y:S01]  /*2400*/  FFMA.FTZ R16, R17, R17, R16 ;  /* 0x0000001111107223 */ /* 0x000fe20000010010 */
[----:B------:R-:W-:Y:S06]  /*2410*/  @!P0 BRA `(.L_x_173) ;  /* 0xfffffffc00a88947 */ /* 0x000fec000383ffff */
.L_x_155:
[----:B------:R-:W-:Y:S05]  /*2420*/  BSYNC.RECONVERGENT B0 ;  /* 0x0000000000007941 */ /* 0x000fea0003800200 */
.L_x_153:
        /* <DEDUP_REMOVED lines=31> */
[----:B-1----:R-:W1:Y:S04]  /*2620*/  LDS.128 R8, [R20+0x30] ;  /* 0x0000300014087984 */ /* 0x002e680000000c00 */
        /* <DEDUP_REMOVED lines=39> */
.L_x_175:
        /* <DEDUP_REMOVED lines=38> */
[----:B------:R-:W2:Y:S04]  /*2b00*/  LDS.128 R8, [R20+0x30] ;  /* 0x0000300014087984 */ /* 0x000ea80000000c00 */
[----:B------:R-:W3:Y:S04]  /*2b10*/  LDS.128 R16, [R20+0x40] ;  /* 0x0000400014107984 */ /* 0x000ee80000000c00 */
[----:B0-----:R-:W0:Y:S01]  /*2b20*/  LDS.128 R4, [R20+0x50] ;  /* 0x0000500014047984 */ /* 0x001e220000000c00 */
[----:B-1----:R-:W-:Y:S01]  /*2b30*/  @P1 FADD.FTZ R21, R21, R12 ;  /* 0x0000000c15151221 */ /* 0x002fe20000010000 */
[----:B------:R-:W-:-:S03]  /*2b40*/  ISETP.GT.U32.AND P1, PT, R2, 0xa0, PT ;  /* 0x000000a00200780c */ /* 0x000fc60003f24070 */
[----:B------:R-:W-:Y:S01]  /*2b50*/  @P2 FADD.FTZ R21, R21, R13 ;  /* 0x0000000d15152221 */ /* 0x000fe20000010000 */
[C---:B------:R-:W-:Y:S01]  /*2b60*/  ISETP.GT.U32.AND P2, PT, R2.reuse, 0xc0, PT ;  /* 0x000000c00200780c */ /* 0x040fe20003f44070 */
        /* <DEDUP_REMOVED lines=8> */
[C---:B------:R-:W-:Y:S01]  /*2bf0*/  ISETP.GT.U32.AND P2, PT, R2.reuse, 0x140, PT ;  /* 0x000001400200780c */ /* 0x040fe20003f44070 */
        /* <DEDUP_REMOVED lines=8> */
[C---:B------:R-:W-:Y:S01]  /*2c80*/  ISETP.GT.U32.AND P2, PT, R2.reuse, 0x1c0, PT ;  /* 0x000001c00200780c */ /* 0x040fe20003f44070 */
[----:B------:R-:W3:Y:S04]  /*2c90*/  LDS.128 R16, [R20+0x80] ;  /* 0x0000800014107984 */ /* 0x000ee80000000c00 */
[----:B0-----:R-:W-:Y:S01]  /*2ca0*/  @P0 FADD.FTZ R21, R21, R4 ;  /* 0x0000000415150221 */ /* 0x001fe20000010000 */
[----:B------:R-:W-:-:S03]  /*2cb0*/  ISETP.GT.U32.AND P0, PT, R2, 0x1e0, PT ;  /* 0x000001e00200780c */ /* 0x000fc60003f04070 */
[----:B------:R-:W-:Y:S01]  /*2cc0*/  @P1 FADD.FTZ R21, R21, R5 ;  /* 0x0000000515151221 */ /* 0x000fe20000010000 */
[----:B------:R-:W-:-:S03]  /*2cd0*/  ISETP.GT.U32.AND P1, PT, R2, 0x200, PT ;  /* 0x000002000200780c */ /* 0x000fc60003f24070 */
[----:B------:R-:W-:Y:S01]  /*2ce0*/  @P3 FADD.FTZ R21, R21, R6 ;  /* 0x0000000615153221 */ /* 0x000fe20000010000 */
[----:B------:R-:W-:-:S03]  /*2cf0*/  ISETP.GT.U32.AND P3, PT, R2, 0x220, PT ;  /* 0x000002200200780c */ /* 0x000fc60003f64070 */
[----:B------:R-:W-:Y:S01]  /*2d00*/  @P2 FADD.FTZ R21, R21, R7 ;  /* 0x0000000715152221 */ /* 0x000fe20000010000 */
[C---:B------:R-:W-:Y:S01]  /*2d10*/  ISETP.GT.U32.AND P2, PT, R2.reuse, 0x240, PT ;  /* 0x000002400200780c */ /* 0x040fe20003f44070 */
        /* <DEDUP_REMOVED lines=9> */
[----:B--2---:R-:W-:Y:S01]  /*2db0*/  @P0 FADD.FTZ R21, R21, R8 ;  /* 0x0000000815150221 */ /* 0x004fe20000010000 */
[C---:B------:R-:W-:Y:S01]  /*2dc0*/  ISETP.GT.U32.AND P0, PT, R2.reuse, 0x2c0, PT ;  /* 0x000002c00200780c */ /* 0x040fe20003f04070 */
[----:B------:R-:W1:Y:S02]  /*2dd0*/  LDS R8, [R20+0xa0] ;  /* 0x0000a00014087984 */ /* 0x000e640000000800 */
[----:B------:R-:W-:Y:S01]  /*2de0*/  @P1 FADD.FTZ R21, R21, R9 ;  /* 0x0000000915151221 */ /* 0x000fe20000010000 */
[----:B------:R-:W-:-:S03]  /*2df0*/  ISETP.GT.U32.AND P1, PT, R2, 0x2e0, PT ;  /* 0x000002e00200780c */ /* 0x000fc60003f24070 */
[----:B------:R-:W-:Y:S01]  /*2e00*/  @P3 FADD.FTZ R21, R21, R10 ;  /* 0x0000000a15153221 */ /* 0x000fe20000010000 */
[----:B------:R-:W-:-:S05]  /*2e10*/  ISETP.GT.U32.AND P3, PT, R2, 0x300, PT ;  /* 0x000003000200780c */ /* 0x000fca0003f64070 */
[----:B------:R-:W-:Y:S01]  /*2e20*/  @P0 FADD.FTZ R21, R21, R11 ;  /* 0x0000000b15150221 */ /* 0x000fe20000010000 */
[----:B------:R-:W-:-:S03]  /*2e30*/  ISETP.GT.U32.AND P0, PT, R2, 0x340, PT ;  /* 0x000003400200780c */ /* 0x000fc60003f04070 */
[----:B---3--:R-:W-:Y:S01]  /*2e40*/  @P1 FADD.FTZ R21, R21, R16 ;  /* 0x0000001015151221 */ /* 0x008fe20000010000 */
        /* <DEDUP_REMOVED lines=9> */
[----:B------:R-:W-:-:S04]  /*2ee0*/  @P3 FADD.FTZ R21, R21, R5 ;  /* 0x0000000515153221 */ /* 0x000fc80000010000 */
[----:B------:R-:W-:-:S04]  /*2ef0*/  @P2 FADD.FTZ R21, R21, R6 ;  /* 0x0000000615152221 */ /* 0x000fc80000010000 */
[----:B------:R-:W-:-:S04]  /*2f00*/  @P0 FADD.FTZ R21, R21, R7 ;  /* 0x0000000715150221 */ /* 0x000fc80000010000 */
[----:B-1----:R-:W-:-:S07]  /*2f10*/  @P1 FADD.FTZ R21, R21, R8 ;  /* 0x0000000815151221 */ /* 0x002fce0000010000 */
.L_x_177:
[----:B------:R-:W-:Y:S01]  /*2f20*/  I2FP.F32.S32 R4, R0 ;  /* 0x0000000000047245 */ /* 0x000fe20000201400 */
[----:B------:R-:W0:Y:S05]  /*2f30*/  LDCU UR4, c[0x0][0x3c0] ;  /* 0x00007800ff0477ac */ /* 0x000e2a0008000800 */
[----:B------:R-:W0:Y:S02]  /*2f40*/  MUFU.RCP R4, R4 ;  /* 0x0000000400047308 */ /* 0x000e240000001000 */
[----:B0-----:R-:W-:-:S06]  /*2f50*/  FFMA.FTZ R21, R4, R21, UR4 ;  /* 0x0000000404157e23 */ /* 0x001fcc0008010015 */
[----:B------:R-:W0:Y:S02]  /*2f60*/  MUFU.RSQ R21, R21 ;  /* 0x0000001500157308 */ /* 0x000e240000001400 */
[----:B0-----:R2:W-:Y:S02]  /*2f70*/  STS [R20], R21 ;  /* 0x0000001514007388 */ /* 0x0015e40000000800 */
.L_x_176:
[----:B------:R-:W-:Y:S05]  /*2f80*/  BSYNC.RECONVERGENT B0 ;  /* 0x0000000000007941 */ /* 0x000fea0003800200 */
.L_x_174:
[----:B------:R-:W-:Y:S01]  /*2f90*/  SHF.R.S32.HI R5, RZ, 0x1f, R0 ;  /* 0x0000001fff057819 */ /* 0x000fe20000011400 */
[----:B------:R-:W-:Y:S03]  /*2fa0*/  BAR.SYNC.DEFER_BLOCKING 0x0 ;  /* 0x0000000000007b1d */ /* 0x000fe60000010000 */
[----:B0-----:R-:W-:Y:S01]  /*2fb0*/  LEA.HI R4, R5, R0, RZ, 0x3 ;  /* 0x0000000005047211 */ /* 0x001fe200078f18ff */
[----:B------:R-:W-:-:S03]  /*2fc0*/  IMAD R5, R0, UR6, RZ ;  /* 0x0000000600057c24 */ /* 0x000fc6000f8e02ff */
[----:B------:R-:W-:-:S04]  /*2fd0*/  SHF.R.S32.HI R4, RZ, 0x3, R4 ;  /* 0x00000003ff047819 */ /* 0x000fc80000011404 */
[----:B------:R-:W-:-:S13]  /*2fe0*/  ISETP.GE.AND P0, PT, R3, R4, PT ;  /* 0x000000040300720c */ /* 0x000fda0003f06270 */
[----:B------:R-:W-:Y:S05]  /*2ff0*/  @P0 EXIT ;  /* 0x000000000000094d */ /* 0x000fea0003800000 */
[----:B-1----:R-:W0:Y:S01]  /*3000*/  I2F.U32.RP R8, R2 ;  /* 0x0000000200087306 */ /* 0x002e220000209000 */
[----:B------:R-:W-:Y:S01]  /*3010*/  IADD3 R11, PT, PT, R3, R2, RZ ;  /* 0x00000002030b7210 */ /* 0x000fe20007ffe0ff */
[----:B------:R-:W1:Y:S01]  /*3020*/  S2UR UR5, SR_CgaCtaId ;  /* 0x00000000000579c3 */ /* 0x000e620000008800 */
[----:B------:R-:W-:Y:S01]  /*3030*/  ISETP.NE.U32.AND P2, PT, R2, RZ, PT ;  /* 0x000000ff0200720c */ /* 0x000fe20003f45070 */
[----:B------:R-:W-:Y:S01]  /*3040*/  UMOV UR4, 0x400 ;  /* 0x0000040000047882 */ /* 0x000fe20000000000 */
[CC--:B------:R-:W-:Y:S01]  /*3050*/  ISETP.GE.U32.AND P0, PT, R11.reuse, R4.reuse, PT ;  /* 0x000000040b00720c */ /* 0x0c0fe20003f06070 */
[----:B------:R-:W-:Y:S01]  /*3060*/  BSSY.RECONVERGENT B0, `(.L_x_178) ;  /* 0x000006c000007945 */ /* 0x000fe20003800200 */
[----:B------:R-:W-:Y:S02]  /*3070*/  VIMNMX.U32 R0, PT, PT, R11, R4, !PT ;  /* 0x000000040b007248 */ /* 0x000fe40007fe0000 */
[----:B------:R-:W-:Y:S01]  /*3080*/  SEL R9, RZ, 0x1, P0 ;  /* 0x00000001ff097807 */ /* 0x000fe20000000000 */
[----:B------:R-:W3:Y:S01]  /*3090*/  LDC.64 R24, c[0x0][0x380] ;  /* 0x0000e000ff187b82 */ /* 0x000ee20000000a00 */
[----:B0-----:R-:W0:Y:S01]  /*30a0*/  MUFU.RCP R8, R8 ;  /* 0x0000000800087308 */ /* 0x001e220000001000 */
[----:B-1----:R-:W-:Y:S01]  /*30b0*/  ULEA UR4, UR5, UR4, 0x18 ;  /* 0x0000000405047291 */ /* 0x002fe2000f8ec0ff */
[----:B0-----:R-:W-:Y:S01]  /*30c0*/  IADD3 R6, PT, PT, R8, 0xffffffe, RZ ;  /* 0x0ffffffe08067810 */ /* 0x001fe20007ffe0ff */
[----:B---3--:R-:W-:-:S05]  /*30d0*/  IMAD.WIDE.U32 R24, R5, 0x2, R24 ;  /* 0x0000000205187825 */ /* 0x008fca00078e0018 */
[----:B------:R0:W1:Y:S02]  /*30e0*/  F2I.FTZ.U32.TRUNC.NTZ R7, R6 ;  /* 0x0000000600077305 */ /* 0x000064000021f000 */
[----:B0-----:R-:W-:Y:S02]  /*30f0*/  HFMA2 R6, -RZ, RZ, 0, 0 ;  /* 0x00000000ff067431 */ /* 0x001fe400000001ff */
[----:B-1----:R-:W-:-:S04]  /*3100*/  IMAD.MOV R13, RZ, RZ, -R7 ;  /* 0x000000ffff0d7224 */ /* 0x002fc800078e0a07 */
[----:B------:R-:W-:-:S04]  /*3110*/  IMAD R13, R13, R2, RZ ;  /* 0x000000020d0d7224 */ /* 0x000fc800078e02ff */
[----:B------:R-:W-:Y:S01]  /*3120*/  IMAD.HI.U32 R8, R7, R13, R6 ;  /* 0x0000000d07087227 */ /* 0x000fe200078e0006 */
[----:B------:R-:W-:-:S05]  /*3130*/  IADD3 R7, PT, PT, R0, -R11, -R9 ;  /* 0x8000000b00077210 */ /* 0x000fca0007ffe809 */
        /* <DEDUP_REMOVED lines=9> */
[----:B------:R-:W-:Y:S02]  /*31d0*/  IADD3 R9, PT, PT, R9, R0, RZ ;  /* 0x0000000009097210 */ /* 0x000fe40007ffe0ff */
[----:B------:R-:W0:Y:S01]  /*31e0*/  LDS R0, [UR4] ;  /* 0x00000004ff007984 */ /* 0x000e220008000800 */
[----:B------:R-:W1:Y:S01]  /*31f0*/  LDCU.64 UR4, c[0x0][0x3b8] ;  /* 0x00007700ff0477ac */ /* 0x000e620008000a00 */
[C---:B------:R-:W-:Y:S02]  /*3200*/  LOP3.LUT R6, R9.reuse, 0x3, RZ, 0xc0, !PT ;  /* 0x0000000309067812 */ /* 0x040fe400078ec0ff */
[----:B------:R-:W-:Y:S02]  /*3210*/  ISETP.GE.U32.AND P0, PT, R9, 0x3, PT ;  /* 0x000000030900780c */ /* 0x000fe40003f06070 */
[----:B------:R-:W-:-:S13]  /*3220*/  ISETP.NE.AND P1, PT, R6, 0x3, PT ;  /* 0x000000030600780c */ /* 0x000fda0003f25270 */
[----:B-1----:R-:W-:Y:S05]  /*3230*/  @!P1 BRA `(.L_x_179) ;  /* 0x0000000400389947 */ /* 0x002fea0003800000 */
[----:B------:R-:W-:Y:S01]  /*3240*/  IADD3 R5, PT, PT, R9, 0x1, RZ ;  /* 0x0000000109057810 */ /* 0x000fe20007ffe0ff */
[----:B------:R-:W-:-:S03]  /*3250*/  IMAD.WIDE.U32 R6, R3, 0x10, RZ ;  /* 0x0000001003067825 */ /* 0x000fc600078e00ff */
[----:B------:R-:W-:-:S05]  /*3260*/  LOP3.LUT R5, R5, 0x3, RZ, 0xc0, !PT ;  /* 0x0000000305057812 */ /* 0x000fca00078ec0ff */
[----:B------:R-:W-:Y:S02]  /*3270*/  IMAD R3, R5, R2, R3 ;  /* 0x0000000205037224 */ /* 0x000fe400078e0203 */
[----:B------:R-:W-:-:S07]  /*3280*/  IMAD.MOV R5, RZ, RZ, -R5 ;  /* 0x000000ffff057224 */ /* 0x000fce00078e0a05 */
.L_x_180:
[----:B-1----:R-:W-:-:S04]  /*3290*/  IADD3 R8, P1, PT, R6, R22, RZ ;  /* 0x0000001606087210 */ /* 0x002fc80007f3e0ff */
[----:B------:R-:W-:-:S06]  /*32a0*/  IADD3.X R9, PT, PT, R7, R23, RZ, P1, !PT ;  /* 0x0000001707097210 */ /* 0x000fcc0000ffe4ff */
[----:B------:R-:W3:Y:S01]  /*32b0*/  LDG.E.128 R8, desc[UR8][R8.64] ;  /* 0x0000000808087981 */ /* 0x000ee2000c1e1d00 */
[----:B------:R-:W-:-:S04]  /*32c0*/  IADD3 R12, P1, PT, R6, UR4, RZ ;  /* 0x00000004060c7c10 */ /* 0x000fc8000ff3e0ff */
[----:B------:R-:W-:-:S06]  /*32d0*/  IADD3.X R13, PT, PT, R7, UR5, RZ, P1, !PT ;  /* 0x00000005070d7c10 */ /* 0x000fcc0008ffe4ff */
[----:B------:R-:W4:Y:S01]  /*32e0*/  LDG.E.128.CONSTANT R12, desc[UR8][R12.64] ;  /* 0x000000080c0c7981 */ /* 0x000f22000c1e9d00 */
[----:B------:R-:W-:Y:S01]  /*32f0*/  VIADD R5, R5, 0x1 ;  /* 0x0000000105057836 */ /* 0x000fe20000000000 */
[----:B---3--:R-:W-:Y:S02]  /*3300*/  SHF.L.U32 R17, R11, 0x10, RZ ;  /* 0x000000100b117819 */ /* 0x008fe400000006ff */
[----:B------:R-:W-:Y:S02]  /*3310*/  SHF.L.U32 R19, R9, 0x10, RZ ;  /* 0x0000001009137819 */ /* 0x000fe400000006ff */
[----:B--2---:R-:W-:Y:S01]  /*3320*/  SHF.L.U32 R21, R8, 0x10, RZ ;  /* 0x0000001008157819 */ /* 0x004fe200000006ff */
[----:B0-----:R-:W-:Y:S01]  /*3330*/  FMUL.FTZ R16, R0, R17 ;  /* 0x0000001100107220 */ /* 0x001fe20000410000 */
[----:B------:R-:W-:Y:S02]  /*3340*/  IMAD.U32 R17, R10, 0x10000, RZ ;  /* 0x000100000a117824 */ /* 0x000fe400078e00ff */
[C---:B------:R-:W-:Y:S01]  /*3350*/  FMUL.FTZ R19, R0.reuse, R19 ;  /* 0x0000001300137220 */ /* 0x040fe20000410000 */
[----:B------:R-:W-:Y:S01]  /*3360*/  PRMT R11, R11, 0x7632, R11 ;  /* 0x000076320b0b7816 */ /* 0x000fe2000000000b */
[C---:B------:R-:W-:Y:S01]  /*3370*/  FMUL.FTZ R18, R0.reuse, R21 ;  /* 0x0000001500127220 */ /* 0x040fe20000410000 */
[----:B------:R-:W-:Y:S01]  /*3380*/  FMUL.FTZ R17, R0, R17 ;  /* 0x0000001100117220 */ /* 0x000fe20000410000 */
[----:B------:R-:W0:Y:S01]  /*3390*/  F2F.BF16.F32 R16, R16 ;  /* 0x0000001000107304 */ /* 0x000e220000202000 */
[----:B----4-:R-:W-:-:S02]  /*33a0*/  SHF.L.U32 R21, R15, 0x10, RZ ;  /* 0x000000100f157819 */ /* 0x010fc400000006ff */
[----:B------:R-:W-:Y:S02]  /*33b0*/  PRMT R10, R10, 0x7632, R10 ;  /* 0x000076320a0a7816 */ /* 0x000fe4000000000a */
[----:B------:R-:W-:Y:S02]  /*33c0*/  PRMT R9, R9, 0x7632, R9 ;  /* 0x0000763209097816 */ /* 0x000fe40000000009 */
[----:B------:R-:W-:Y:S01]  /*33d0*/  SHF.L.U32 R27, R11, 0x10, RZ ;  /* 0x000000100b1b7819 */ /* 0x000fe200000006ff */
[----:B------:R-:W1:Y:S01]  /*33e0*/  F2F.BF16.F32 R17, R17 ;  /* 0x0000001100117304 */ /* 0x000e620000202000 */
[----:B------:R-:W-:Y:S01]  /*33f0*/  PRMT R8, R8, 0x7632, R8 ;  /* 0x0000763208087816 */ /* 0x000fe20000000008 */
[----:B------:R-:W-:-:S04]  /*3400*/  IMAD.U32 R9, R9, 0x10000, RZ ;  /* 0x0001000009097824 */ /* 0x000fc800078e00ff */
[----:B------:R-:W-:Y:S01]  /*3410*/  FMUL.FTZ R26, R0, R9 ;  /* 0x00000009001a7220 */ /* 0x000fe20000410000 */
[----:B0-----:R-:W-:Y:S01]  /*3420*/  IMAD.U32 R20, R16, 0x10000, RZ ;  /* 0x0001000010147824 */ /* 0x001fe200078e00ff */
[----:B------:R-:W0:Y:S01]  /*3430*/  F2F.BF16.F32 R19, R19 ;  /* 0x0000001300137304 */ /* 0x000e220000202000 */
[----:B------:R-:W-:Y:S02]  /*3440*/  FMUL.FTZ R16, R0, R27 ;  /* 0x0000001b00107220 */ /* 0x000fe40000410000 */
[----:B------:R-:W-:Y:S01]  /*3450*/  FMUL.FTZ R11, R20, R21 ;  /* 0x00000015140b7220 */ /* 0x000fe20000410000 */
[----:B------:R-:W-:Y:S01]  /*3460*/  IMAD.U32 R21, R10, 0x10000, RZ ;  /* 0x000100000a157824 */ /* 0x000fe200078e00ff */
[----:B-1----:R-:W-:-:S03]  /*3470*/  SHF.L.U32 R10, R17, 0x10, RZ ;  /* 0x00000010110a7819 */ /* 0x002fc600000006ff */
[----:B------:R-:W1:Y:S01]  /*3480*/  F2F.BF16.F32 R18, R18 ;  /* 0x0000001200127304 */ /* 0x000e620000202000 */
[----:B------:R-:W-:Y:S01]  /*3490*/  FMUL.FTZ R27, R0, R21 ;  /* 0x00000015001b7220 */ /* 0x000fe20000410000 */
[----:B------:R-:W-:Y:S01]  /*34a0*/  SHF.L.U32 R21, R8, 0x10, RZ ;  /* 0x0000001008157819 */ /* 0x000fe200000006ff */
[----:B------:R-:W-:Y:S01]  /*34b0*/  IMAD.U32 R8, R13, 0x10000, RZ ;  /* 0x000100000d087824 */ /* 0x000fe200078e00ff */
[----:B------:R-:W-:Y:S02]  /*34c0*/  SHF.L.U32 R17, R14, 0x10, RZ ;  /* 0x000000100e117819 */ /* 0x000fe400000006ff */
[----:B0-----:R-:W-:Y:S01]  /*34d0*/  SHF.L.U32 R9, R19, 0x10, RZ ;  /* 0x0000001013097819 */ /* 0x001fe200000006ff */
[----:B------:R-:W-:Y:S01]  /*34e0*/  FMUL.FTZ R20, R0, R21 ;  /* 0x0000001500147220 */ /* 0x000fe20000410000 */
[----:B------:R-:W0:Y:S01]  /*34f0*/  F2F.BF16.F32 R16, R16 ;  /* 0x0000001000107304 */ /* 0x000e220000202000 */
[----:B------:R-:W-:Y:S01]  /*3500*/  FMUL.FTZ R10, R10, R17 ;  /* 0x000000110a0a7220 */ /* 0x000fe20000410000 */
[----:B------:R-:W-:Y:S01]  /*3510*/  SHF.L.U32 R21, R12, 0x10, RZ ;  /* 0x000000100c157819 */ /* 0x000fe200000006ff */
[----:B------:R-:W-:Y:S01]  /*3520*/  FMUL.FTZ R9, R9, R8 ;  /* 0x0000000809097220 */ /* 0x000fe20000410000 */
[----:B------:R-:W-:-:S02]  /*3530*/  PRMT R12, R15, 0x7632, R12 ;  /* 0x000076320f0c7816 */ /* 0x000fc4000000000c */
[----:B-1----:R-:W-:Y:S02]  /*3540*/  SHF.L.U32 R8, R18, 0x10, RZ ;  /* 0x0000001012087819 */ /* 0x002fe400000006ff */
[----:B------:R-:W1:Y:S01]  /*3550*/  F2F.BF16.F32 R17, R27 ;  /* 0x0000001b00117304 */ /* 0x000e620000202000 */
[----:B------:R-:W-:Y:S02]  /*3560*/  PRMT R15, R14, 0x7632, R15 ;  /* 0x000076320e0f7816 */ /* 0x000fe4000000000f */
[----:B------:R-:W-:Y:S01]  /*3570*/  PRMT R14, R13, 0x7632, R14 ;  /* 0x000076320d0e7816 */ /* 0x000fe2000000000e */
[----:B------:R-:W-:Y:S01]  /*3580*/  FMUL.FTZ R8, R8, R21 ;  /* 0x0000001508087220 */ /* 0x000fe20000410000 */
[C---:B------:R-:W-:Y:S01]  /*3590*/  PRMT R13, R12.reuse, 0x7632, R13 ;  /* 0x000076320c0d7816 */ /* 0x040fe2000000000d */
[----:B------:R-:W-:Y:S01]  /*35a0*/  IMAD.U32 R12, R12, 0x10000, RZ ;  /* 0x000100000c0c7824 */ /* 0x000fe200078e00ff */
[----:B0-----:R-:W-:Y:S01]  /*35b0*/  SHF.L.U32 R21, R16, 0x10, RZ ;  /* 0x0000001010157819 */ /* 0x001fe200000006ff */
[----:B------:R0:W2:Y:S01]  /*35c0*/  F2F.BF16.F32 R18, R20 ;  /* 0x0000001400127304 */ /* 0x0000a20000202000 */
[----:B------:R-:W-:Y:S01]  /*35d0*/  SHF.L.U32 R15, R15, 0x10, RZ ;  /* 0x000000100f0f7819 */ /* 0x000fe200000006ff */
[----:B------:R-:W-:Y:S01]  /*35e0*/  IMAD.U32 R13, R13, 0x10000, RZ ;  /* 0x000100000d0d7824 */ /* 0x000fe200078e00ff */
[----:B------:R-:W-:-:S02]  /*35f0*/  SHF.L.U32 R14, R14, 0x10, RZ ;  /* 0x000000100e0e7819 */ /* 0x000fc400000006ff */
[----:B-1----:R-:W-:-:S03]  /*3600*/  SHF.L.U32 R16, R17, 0x10, RZ ;  /* 0x0000001011107819 */ /* 0x002fc600000006ff */
[----:B------:R-:W1:Y:S01]  /*3610*/  F2F.BF16.F32 R19, R26 ;  /* 0x0000001a00137304 */ /* 0x000e620000202000 */
[----:B0-----:R-:W-:Y:S01]  /*3620*/  FMUL.FTZ R20, R21, R12 ;  /* 0x0000000c15147220 */ /* 0x001fe20000410000 */
[----:B------:R-:W-:Y:S01]  /*3630*/  IADD3 R12, P1, PT, R24, R6, RZ ;  /* 0x00000006180c7210 */ /* 0x000fe20007f3e0ff */
[----:B------:R-:W-:-:S03]  /*3640*/  FMUL.FTZ R17, R16, R15 ;  /* 0x0000000f10117220 */ /* 0x000fc60000410000 */
[----:B------:R-:W-:Y:S02]  /*3650*/  F2FP.BF16.F32.PACK_AB R11, R20, R11 ;  /* 0x0000000b140b723e */ /* 0x000fe400000010ff */
[----:B--2---:R-:W-:Y:S02]  /*3660*/  SHF.L.U32 R18, R18, 0x10, RZ ;  /* 0x0000001012127819 */ /* 0x004fe400000006ff */
[----:B------:R-:W-:-:S03]  /*3670*/  F2FP.BF16.F32.PACK_AB R10, R17, R10 ;  /* 0x0000000a110a723e */ /* 0x000fc600000010ff */
[----:B------:R-:W-:Y:S01]  /*3680*/  FMUL.FTZ R15, R18, R13 ;  /* 0x0000000d120f7220 */ /* 0x000fe20000410000 */
[----:B------:R-:W-:Y:S01]  /*3690*/  IADD3.X R13, PT, PT, R25, R7, RZ, P1, !PT ;  /* 0x00000007190d7210 */ /* 0x000fe20000ffe4ff */
[----:B-1----:R-:W-:Y:S01]  /*36a0*/  IMAD.U32 R19, R19, 0x10000, RZ ;  /* 0x0001000013137824 */ /* 0x002fe200078e00ff */
[----:B------:R-:W-:Y:S01]  /*36b0*/  ISETP.NE.AND P1, PT, R5, RZ, PT ;  /* 0x000000ff0500720c */ /* 0x000fe20003f25270 */
[----:B------:R-:W-:Y:S01]  /*36c0*/  IMAD.WIDE.U32 R6, R2, 0x10, R6 ;  /* 0x0000001002067825 */ /* 0x000fe200078e0006 */
[----:B------:R-:W-:-:S03]  /*36d0*/  F2FP.BF16.F32.PACK_AB R8, R15, R8 ;  /* 0x000000080f08723e */ /* 0x000fc600000010ff */
[----:B------:R-:W-:-:S05]  /*36e0*/  FMUL.FTZ R14, R19, R14 ;  /* 0x0000000e130e7220 */ /* 0x000fca0000410000 */
[----:B------:R-:W-:-:S05]  /*36f0*/  F2FP.BF16.F32.PACK_AB R9, R14, R9 ;  /* 0x000000090e09723e */ /* 0x000fca00000010ff */
[----:B------:R1:W-:Y:S01]  /*3700*/  STG.E.128 desc[UR8][R12.64], R8 ;  /* 0x000000080c007986 */ /* 0x0003e2000c101d08 */
[----:B------:R-:W-:Y:S05]  /*3710*/  @P1 BRA `(.L_x_180) ;  /* 0xfffffff800dc1947 */ /* 0x000fea000383ffff */
.L_x_179:
[----:B------:R-:W-:Y:S05]  /*3720*/  BSYNC.RECONVERGENT B0 ;  /* 0x0000000000007941 */ /* 0x000fea0003800200 */
.L_x_178:
[----:B------:R-:W-:Y:S05]  /*3730*/  @!P0 EXIT ;  /* 0x000000000000894d */ /* 0x000fea0003800000 */
[C---:B--2---:R-:W-:Y:S01]  /*3740*/  LEA R21, R2.reuse, R3, 0x1 ;  /* 0x0000000302157211 */ /* 0x044fe200078e08ff */
[----:B------:R-:W-:Y:S01]  /*3750*/  IMAD R7, R2, 0x3, R3 ;  /* 0x0000000302077824 */ /* 0x000fe200078e0203 */
[----:B------:R-:W-:-:S07]  /*3760*/  IADD3 R5, PT, PT, R3, R2, RZ ;  /* 0x0000000203057210 */ /* 0x000fce0007ffe0ff */
.L_x_181:
[C---:B-12---:R-:W-:Y:S01]  /*3770*/  IMAD.WIDE.U32 R8, R3.reuse, 0x10, R22 ;  /* 0x0000001003087825 */ /* 0x046fe200078e0016 */
[----:B------:R-:W1:Y:S05]  /*3780*/  LDC.64 R26, c[0x0][0x3b8] ;  /* 0x0000ee00ff1a7b82 */ /* 0x000e6a0000000a00 */
[----:B------:R-:W2:Y:S01]  /*3790*/  LDG.E.128 R8, desc[UR8][R8.64] ;  /* 0x0000000808087981 */ /* 0x000ea2000c1e1d00 */
[----:B-1----:R-:W-:-:S06]  /*37a0*/  IMAD.WIDE.U32 R12, R3, 0x10, R26 ;  /* 0x00000010030c7825 */ /* 0x002fcc00078e001a */
[----:B------:R-:W3:Y:S01]  /*37b0*/  LDG.E.128.CONSTANT R12, desc[UR8][R12.64] ;  /* 0x000000080c0c7981 */ /* 0x000ee2000c1e9d00 */
[----:B--2---:R-:W-:Y:S01]  /*37c0*/  IMAD.U32 R17, R11, 0x10000, RZ ;  /* 0x000100000b117824 */ /* 0x004fe200078e00ff */
[----:B------:R-:W-:Y:S02]  /*37d0*/  SHF.L.U32 R19, R9, 0x10, RZ ;  /* 0x0000001009137819 */ /* 0x000fe400000006ff */
[----:B------:R-:W-:Y:S01]  /*37e0*/  PRMT R11, R11, 0x7632, R11 ;  /* 0x000076320b0b7816 */ /* 0x000fe2000000000b */
[----:B0-----:R-:W-:Y:S01]  /*37f0*/  FMUL.FTZ R6, R0, R17 ;  /* 0x0000001100067220 */ /* 0x001fe20000410000 */
[----:B------:R-:W-:Y:S01]  /*3800*/  SHF.L.U32 R17, R10, 0x10, RZ ;  /* 0x000000100a117819 */ /* 0x000fe200000006ff */
[----:B------:R-:W-:Y:S01]  /*3810*/  FMUL.FTZ R16, R0, R19 ;  /* 0x0000001300107220 */ /* 0x000fe20000410000 */
[----:B------:R-:W-:Y:S01]  /*3820*/  IMAD.U32 R19, R8, 0x10000, RZ ;  /* 0x0001000008137824 */ /* 0x000fe200078e00ff */
[----:B------:R-:W-:Y:S01]  /*3830*/  PRMT R10, R10, 0x7632, R10 ;  /* 0x000076320a0a7816 */ /* 0x000fe2000000000a */
[----:B------:R-:W-:Y:S01]  /*3840*/  IMAD.U32 R11, R11, 0x10000, RZ ;  /* 0x000100000b0b7824 */ /* 0x000fe200078e00ff */
[----:B------:R-:W0:Y:S01]  /*3850*/  F2F.BF16.F32 R6, R6 ;  /* 0x0000000600067304 */ /* 0x000e220000202000 */
[C---:B------:R-:W-:Y:S01]  /*3860*/  FMUL.FTZ R17, R0.reuse, R17 ;  /* 0x0000001100117220 */ /* 0x040fe20000410000 */
[C---:B------:R-:W-:Y:S01]  /*3870*/  FMUL.FTZ R18, R0.reuse, R19 ;  /* 0x0000001300127220 */ /* 0x040fe20000410000 */
[----:B------:R-:W-:Y:S01]  /*3880*/  PRMT R9, R9, 0x7632, R9 ;  /* 0x0000763209097816 */ /* 0x000fe20000000009 */
[----:B------:R-:W-:Y:S01]  /*3890*/  FMUL.FTZ R28, R0, R11 ;  /* 0x0000000b001c7220 */ /* 0x000fe20000410000 */
[----:B------:R-:W-:-:S03]  /*38a0*/  PRMT R11, R8, 0x7632, R11 ;  /* 0x00007632080b7816 */ /* 0x000fc6000000000b */
[----:B------:R-:W1:Y:S01]  /*38b0*/  F2F.BF16.F32 R17, R17 ;  /* 0x0000001100117304 */ /* 0x000e620000202000 */
[----:B------:R-:W-:Y:S02]  /*38c0*/  SHF.L.U32 R11, R11, 0x10, RZ ;  /* 0x000000100b0b7819 */ /* 0x000fe400000006ff */
[----:B0-----:R-:W-:-:S05]  /*38d0*/  SHF.L.U32 R19, R6, 0x10, RZ ;  /* 0x0000001006137819 */ /* 0x001fca00000006ff */
[----:B------:R-:W0:Y:S01]  /*38e0*/  F2F.BF16.F32 R16, R16 ;  /* 0x0000001000107304 */ /* 0x000e220000202000 */
[----:B---3--:R-:W-:Y:S01]  /*38f0*/  SHF.L.U32 R20, R15, 0x10, RZ ;  /* 0x000000100f147819 */ /* 0x008fe200000006ff */
[----:B------:R-:W-:-:S04]  /*3900*/  IMAD.U32 R29, R14, 0x10000, RZ ;  /* 0x000100000e1d7824 */ /* 0x000fc800078e00ff */
[----:B------:R-:W-:Y:S01]  /*3910*/  FMUL.FTZ R19, R19, R20 ;  /* 0x0000001413137220 */ /* 0x000fe20000410000 */
[----:B------:R-:W-:Y:S01]  /*3920*/  SHF.L.U32 R20, R10, 0x10, RZ ;  /* 0x000000100a147819 */ /* 0x000fe200000006ff */
[----:B------:R2:W3:Y:S01]  /*3930*/  F2F.BF16.F32 R6, R18 ;  /* 0x0000001200067304 */ /* 0x0004e20000202000 */
[----:B-1----:R-:W-:Y:S02]  /*3940*/  SHF.L.U32 R10, R17, 0x10, RZ ;  /* 0x00000010110a7819 */ /* 0x002fe400000006ff */
[----:B------:R-:W-:Y:S01]  /*3950*/  SHF.L.U32 R17, R9, 0x10, RZ ;  /* 0x0000001009117819 */ /* 0x000fe200000006ff */
[----:B0-----:R-:W-:-:S04]  /*3960*/  IMAD.U32 R16, R16, 0x10000, RZ ;  /* 0x0001000010107824 */ /* 0x001fc800078e00ff */
[----:B------:R0:W1:Y:S01]  /*3970*/  F2F.BF16.F32 R8, R28 ;  /* 0x0000001c00087304 */ /* 0x0000620000202000 */
[----:B--2---:R-:W-:Y:S01]  /*3980*/  FMUL.FTZ R18, R10, R29 ;  /* 0x0000001d0a127220 */ /* 0x004fe20000410000 */
[----:B------:R-:W-:Y:S01]  /*3990*/  FMUL.FTZ R10, R0, R17 ;  /* 0x00000011000a7220 */ /* 0x000fe20000410000 */
[----:B------:R-:W-:-:S05]  /*39a0*/  SHF.L.U32 R17, R13, 0x10, RZ ;  /* 0x000000100d117819 */ /* 0x000fca00000006ff */
[----:B------:R-:W-:Y:S01]  /*39b0*/  FMUL.FTZ R17, R16, R17 ;  /* 0x0000001110117220 */ /* 0x000fe20000410000 */
[C---:B0-----:R-:W-:Y:S01]  /*39c0*/  FMUL.FTZ R28, R0.reuse, R20 ;  /* 0x00000014001c7220 */ /* 0x041fe20000410000 */
[----:B------:R-:W-:Y:S01]  /*39d0*/  FMUL.FTZ R20, R0, R11 ;  /* 0x0000000b00147220 */ /* 0x000fe20000410000 */
[----:B---3--:R-:W-:Y:S01]  /*39e0*/  SHF.L.U32 R16, R6, 0x10, RZ ;  /* 0x0000001006107819 */ /* 0x008fe200000006ff */
[----:B------:R-:W-:Y:S01]  /*39f0*/  F2F.BF16.F32 R10, R10 ;  /* 0x0000000a000a7304 */ /* 0x000fe20000202000 */
[----:B------:R-:W-:Y:S01]  /*3a00*/  IMAD.U32 R11, R12, 0x10000, RZ ;  /* 0x000100000c0b7824 */ /* 0x000fe200078e00ff */
[----:B------:R-:W-:Y:S02]  /*3a10*/  PRMT R12, R14, 0x7632, R12 ;  /* 0x000076320e0c7816 */ /* 0x000fe4000000000c */
[----:B------:R-:W-:Y:S01]  /*3a20*/  PRMT R14, R13, 0x7632, R14 ;  /* 0x000076320d0e7816 */ /* 0x000fe2000000000e */
[----:B------:R-:W-:Y:S01]  /*3a30*/  FMUL.FTZ R16, R16, R11 ;  /* 0x0000000b10107220 */ /* 0x000fe20000410000 */
[----:B------:R-:W-:-:S02]  /*3a40*/  PRMT R11, R15, 0x7632, R11 ;  /* 0x000076320f0b7816 */ /* 0x000fc4000000000b */
[----:B------:R0:W2:Y:S01]  /*3a50*/  F2F.BF16.F32 R9, R28 ;  /* 0x0000001c00097304 */ /* 0x0000a20000202000 */
[----:B------:R-:W-:Y:S01]  /*3a60*/  PRMT R13, R12, 0x7632, R13 ;  /* 0x000076320c0d7816 */ /* 0x000fe2000000000d */
[----:B------:R-:W-:Y:S01]  /*3a70*/  IMAD.U32 R14, R14, 0x10000, RZ ;  /* 0x000100000e0e7824 */ /* 0x000fe200078e00ff */
[----:B------:R-:W-:Y:S02]  /*3a80*/  SHF.L.U32 R11, R11, 0x10, RZ ;  /* 0x000000100b0b7819 */ /* 0x000fe400000006ff */
[----:B-1----:R-:W-:Y:S02]  /*3a90*/  SHF.L.U32 R8, R8, 0x10, RZ ;  /* 0x0000001008087819 */ /* 0x002fe400000006ff */
[----:B------:R-:W-:Y:S01]  /*3aa0*/  SHF.L.U32 R12, R12, 0x10, RZ ;  /* 0x000000100c0c7819 */ /* 0x000fe200000006ff */
[----:B------:R-:W1:Y:S01]  /*3ab0*/  F2F.BF16.F32 R6, R20 ;  /* 0x0000001400067304 */ /* 0x000e620000202000 */
[----:B------:R-:W-:Y:S01]  /*3ac0*/  SHF.L.U32 R13, R13, 0x10, RZ ;  /* 0x000000100d0d7819 */ /* 0x000fe200000006ff */
[----:B------:R-:W-:Y:S01]  /*3ad0*/  FMUL.FTZ R8, R8, R11 ;  /* 0x0000000b08087220 */ /* 0x000fe20000410000 */
[----:B0-----:R-:W-:-:S04]  /*3ae0*/  IMAD.WIDE.U32 R28, R3, 0x10, R24 ;  /* 0x00000010031c7825 */ /* 0x001fc800078e0018 */
[----:B--2---:R-:W-:Y:S01]  /*3af0*/  IMAD.U32 R15, R9, 0x10000, RZ ;  /* 0x00010000090f7824 */ /* 0x004fe200078e00ff */
[----:B------:R-:W-:Y:S02]  /*3b00*/  SHF.L.U32 R9, R10, 0x10, RZ ;  /* 0x000000100a097819 */ /* 0x000fe400000006ff */
[----:B------:R-:W-:Y:S01]  /*3b10*/  F2FP.BF16.F32.PACK_AB R19, R8, R19 ;  /* 0x000000130813723e */ /* 0x000fe200000010ff */
[----:B------:R-:W-:Y:S02]  /*3b20*/  FMUL.FTZ R15, R15, R12 ;  /* 0x0000000c0f0f7220 */ /* 0x000fe40000410000 */
[----:B------:R-:W-:Y:S01]  /*3b30*/  FMUL.FTZ R14, R9, R14 ;  /* 0x0000000e090e7220 */ /* 0x000fe20000410000 */
[----:B------:R-:W-:Y:S01]  /*3b40*/  IMAD.WIDE.U32 R8, R5, 0x10, R22 ;  /* 0x0000001005087825 */ /* 0x000fe200078e0016 */
[----:B-1----:R-:W-:Y:S02]  /*3b50*/  SHF.L.U32 R6, R6, 0x10, RZ ;  /* 0x0000001006067819 */ /* 0x002fe400000006ff */
[----:B------:R-:W-:-:S02]  /*3b60*/  F2FP.BF16.F32.PACK_AB R18, R15, R18 ;  /* 0x000000120f12723e */ /* 0x000fc400000010ff */
[----:B------:R-:W-:Y:S01]  /*3b70*/  F2FP.BF16.F32.PACK_AB R17, R14, R17 ;  /* 0x000000110e11723e */ /* 0x000fe200000010ff */
[----:B------:R-:W-:-:S05]  /*3b80*/  FMUL.FTZ R13, R6, R13 ;  /* 0x0000000d060d7220 */ /* 0x000fca0000410000 */
[----:B------:R-:W-:-:S05]  /*3b90*/  F2FP.BF16.F32.PACK_AB R16, R13, R16 ;  /* 0x000000100d10723e */ /* 0x000fca00000010ff */
[----:B------:R0:W-:Y:S04]  /*3ba0*/  STG.E.128 desc[UR8][R28.64], R16 ;  /* 0x000000101c007986 */ /* 0x0001e8000c101d08 */
[----:B------:R-:W2:Y:S01]  /*3bb0*/  LDG.E.128 R8, desc[UR8][R8.64] ;  /* 0x0000000808087981 */ /* 0x000ea2000c1e1d00 */
[----:B------:R-:W-:-:S06]  /*3bc0*/  IMAD.WIDE.U32 R12, R5, 0x10, R26 ;  /* 0x00000010050c7825 */ /* 0x000fcc00078e001a */
[----:B------:R-:W3:Y:S01]  /*3bd0*/  LDG.E.128.CONSTANT R12, desc[UR8][R12.64] ;  /* 0x000000080c0c7981 */ /* 0x000ee2000c1e9d00 */
[----:B--2---:R-:W-:Y:S01]  /*3be0*/  IMAD.U32 R6, R11, 0x10000, RZ ;  /* 0x000100000b067824 */ /* 0x004fe200078e00ff */
[----:B0-----:R-:W-:Y:S02]  /*3bf0*/  SHF.L.U32 R17, R9, 0x10, RZ ;  /* 0x0000001009117819 */ /* 0x001fe400000006ff */
[----:B------:R-:W-:Y:S01]  /*3c00*/  SHF.L.U32 R20, R10, 0x10, RZ ;  /* 0x000000100a147819 */ /* 0x000fe200000006ff */
[C---:B------:R-:W-:Y:S01]  /*3c10*/  FMUL.FTZ R6, R0.reuse, R6 ;  /* 0x0000000600067220 */ /* 0x040fe20000410000 */
[----:B------:R-:W-:Y:S01]  /*3c20*/  PRMT R11, R11, 0x7632, R11 ;  /* 0x000076320b0b7816 */ /* 0x000fe2000000000b */
[----:B------:R-:W-:Y:S01]  /*3c30*/  FMUL.FTZ R16, R0, R17 ;  /* 0x0000001100107220 */ /* 0x000fe20000410000 */
[----:B------:R-:W-:Y:S02]  /*3c40*/  IMAD.U32 R17, R8, 0x10000, RZ ;  /* 0x0001000008117824 */ /* 0x000fe400078e00ff */
[----:B------:R-:W-:Y:S01]  /*3c50*/  FMUL.FTZ R20, R0, R20 ;  /* 0x0000001400147220 */ /* 0x000fe20000410000 */
[----:B------:R-:W-:Y:S01]  /*3c60*/  PRMT R10, R10, 0x7632, R10 ;  /* 0x000076320a0a7816 */ /* 0x000fe2000000000a */
[----:B------:R-:W0:Y:S01]  /*3c70*/  F2F.BF16.F32 R6, R6 ;  /* 0x0000000600067304 */ /* 0x000e220000202000 */
[----:B------:R-:W-:Y:S01]  /*3c80*/  FMUL.FTZ R17, R0, R17 ;  /* 0x0000001100117220 */ /* 0x000fe20000410000 */
[----:B------:R-:W-:Y:S01]  /*3c90*/  IMAD.U32 R11, R11, 0x10000, RZ ;  /* 0x000100000b0b7824 */ /* 0x000fe200078e00ff */
[----:B------:R-:W-:Y:S01]  /*3ca0*/  PRMT R9, R9, 0x7632, R9 ;  /* 0x0000763209097816 */ /* 0x000fe20000000009 */
[----:B---3--:R-:W-:Y:S01]  /*3cb0*/  IMAD.U32 R29, R14, 0x10000, RZ ;  /* 0x000100000e1d7824 */ /* 0x008fe200078e00ff */
[----:B------:R-:W-:Y:S01]  /*3cc0*/  SHF.L.U32 R10, R10, 0x10, RZ ;  /* 0x000000100a0a7819 */ /* 0x000fe200000006ff */
[----:B------:R-:W-:Y:S01]  /*3cd0*/  FMUL.FTZ R28, R0, R11 ;  /* 0x0000000b001c7220 */ /* 0x000fe20000410000 */
[----:B------:R-:W-:Y:S01]  /*3ce0*/  PRMT R11, R8, 0x7632, R11 ;  /* 0x00007632080b7816 */ /* 0x000fe2000000000b */
[----:B------:R-:W1:Y:S01]  /*3cf0*/  F2F.BF16.F32 R16, R16 ;  /* 0x0000001000107304 */ /* 0x000e620000202000 */
[----:B------:R-:W-:-:S02]  /*3d00*/  SHF.L.U32 R18, R15, 0x10, RZ ;  /* 0x000000100f127819 */ /* 0x000fc400000006ff */
[----:B------:R-:W-:Y:S02]  /*3d10*/  SHF.L.U32 R11, R11, 0x10, RZ ;  /* 0x000000100b0b7819 */ /* 0x000fe400000006ff */
[----:B0-----:R-:W-:-:S03]  /*3d20*/  SHF.L.U32 R19, R6, 0x10, RZ ;  /* 0x0000001006137819 */ /* 0x001fc600000006ff */
[----:B------:R-:W0:Y:S02]  /*3d30*/  F2F.BF16.F32 R20, R20 ;  /* 0x0000001400147304 */ /* 0x000e240000202000 */
[----:B------:R-:W-:Y:S01]  /*3d40*/  FMUL.FTZ R19, R19, R18 ;  /* 0x0000001213137220 */ /* 0x000fe20000410000 */
[----:B-1----:R-:W-:-:S05]  /*3d50*/  IMAD.U32 R16, R16, 0x10000, RZ ;  /* 0x0001000010107824 */ /* 0x002fca00078e00ff */
[----:B------:R1:W2:Y:S01]  /*3d60*/  F2F.BF16.F32 R6, R17 ;  /* 0x0000001100067304 */ /* 0x0002a20000202000 */
[----:B0-----:R-:W-:-:S07]  /*3d70*/  SHF.L.U32 R18, R20, 0x10, RZ ;  /* 0x0000001014127819 */ /* 0x001fce00000006ff */
[----:B------:R0:W3:Y:S01]  /*3d80*/  F2F.BF16.F32 R8, R28 ;  /* 0x0000001c00087304 */ /* 0x0000e20000202000 */
[----:B-1----:R-:W-:Y:S01]  /*3d90*/  SHF.L.U32 R17, R9, 0x10, RZ ;  /* 0x0000001009117819 */ /* 0x002fe200000006ff */
[----:B------:R-:W-:Y:S01]  /*3da0*/  FMUL.FTZ R20, R0, R11 ;  /* 0x0000000b00147220 */ /* 0x000fe20000410000 */
[----:B------:R-:W-:Y:S01]  /*3db0*/  IMAD.U32 R11, R12, 0x10000, RZ ;  /* 0x000100000c0b7824 */ /* 0x000fe200078e00ff */
[----:B------:R-:W-:Y:S01]  /*3dc0*/  PRMT R12, R14, 0x7632, R12 ;  /* 0x000076320e0c7816 */ /* 0x000fe2000000000c */
[----:B------:R-:W-:Y:S01]  /*3dd0*/  FMUL.FTZ R18, R18, R29 ;  /* 0x0000001d12127220 */ /* 0x000fe20000410000 */
[C---:B------:R-:W-:Y:S01]  /*3de0*/  PRMT R14, R13.reuse, 0x7632, R14 ;  /* 0x000076320d0e7816 */ /* 0x040fe2000000000e */
[C---:B0-----:R-:W-:Y:S01]  /*3df0*/  FMUL.FTZ R28, R0.reuse, R10 ;  /* 0x0000000a001c7220 */ /* 0x041fe20000410000 */
[----:B------:R-:W-:Y:S01]  /*3e00*/  FMUL.FTZ R10, R0, R17 ;  /* 0x00000011000a7220 */ /* 0x000fe20000410000 */
[----:B------:R-:W-:Y:S02]  /*3e10*/  SHF.L.U32 R17, R13, 0x10, RZ ;  /* 0x000000100d117819 */ /* 0x000fe400000006ff */
[----:B------:R-:W-:Y:S01]  /*3e20*/  IMAD.U32 R14, R14, 0x10000, RZ ;  /* 0x000100000e0e7824 */ /* 0x000fe200078e00ff */
[----:B------:R0:W1:Y:S01]  /*3e30*/  F2F.BF16.F32 R9, R28 ;  /* 0x0000001c00097304 */ /* 0x0000620000202000 */
[----:B------:R-:W-:Y:S01]  /*3e40*/  PRMT R13, R12, 0x7632, R13 ;  /* 0x000076320c0d7816 */ /* 0x000fe2000000000d */
[----:B------:R-:W-:Y:S01]  /*3e50*/  FMUL.FTZ R17, R16, R17 ;  /* 0x0000001110117220 */ /* 0x000fe20000410000 */
[----:B--2---:R-:W-:-:S02]  /*3e60*/  SHF.L.U32 R16, R6, 0x10, RZ ;  /* 0x0000001006107819 */ /* 0x004fc400000006ff */
[----:B---3--:R-:W-:-:S03]  /*3e70*/  SHF.L.U32 R8, R8, 0x10, RZ ;  /* 0x0000001008087819 */ /* 0x008fc600000006ff */
[----:B------:R-:W2:Y:S01]  /*3e80*/  F2F.BF16.F32 R10, R10 ;  /* 0x0000000a000a7304 */ /* 0x000ea20000202000 */
[----:B------:R-:W-:Y:S01]  /*3e90*/  FMUL.FTZ R16, R16, R11 ;  /* 0x0000000b10107220 */ /* 0x000fe20000410000 */
[----:B------:R-:W-:Y:S01]  /*3ea0*/  PRMT R11, R15, 0x7632, R11 ;  /* 0x000076320f0b7816 */ /* 0x000fe2000000000b */
[----:B0-----:R-:W-:Y:S01]  /*3eb0*/  IMAD.WIDE.U32 R28, R5, 0x10, R24 ;  /* 0x00000010051c7825 */ /* 0x001fe200078e0018 */
[----:B------:R-:W-:Y:S02]  /*3ec0*/  SHF.L.U32 R12, R12, 0x10, RZ ;  /* 0x000000100c0c7819 */ /* 0x000fe400000006ff */
[----:B------:R-:W-:Y:S01]  /*3ed0*/  SHF.L.U32 R11, R11, 0x10, RZ ;  /* 0x000000100b0b7819 */ /* 0x000fe200000006ff */
[----:B-1----:R-:W-:Y:S01]  /*3ee0*/  IMAD.U32 R15, R9, 0x10000, RZ ;  /* 0x00010000090f7824 */ /* 0x002fe200078e00ff */
[----:B------:R-:W0:Y:S01]  /*3ef0*/  F2F.BF16.F32 R6, R20 ;  /* 0x0000001400067304 */ /* 0x000e220000202000 */
[----:B------:R-:W-:Y:S02]  /*3f00*/  SHF.L.U32 R13, R13, 0x10, RZ ;  /* 0x000000100d0d7819 */ /* 0x000fe400000006ff */
[----:B------:R-:W-:Y:S01]  /*3f10*/  FMUL.FTZ R8, R8, R11 ;  /* 0x0000000b08087220 */ /* 0x000fe20000410000 */
[----:B------:R-:W-:Y:S01]  /*3f20*/  FMUL.FTZ R15, R15, R12 ;  /* 0x0000000c0f0f7220 */ /* 0x000fe20000410000 */
[----:B--2---:R-:W-:-:S03]  /*3f30*/  SHF.L.U32 R9, R10, 0x10, RZ ;  /* 0x000000100a097819 */ /* 0x004fc600000006ff */
[----:B------:R-:W-:Y:S02]  /*3f40*/  F2FP.BF16.F32.PACK_AB R19, R8, R19 ;  /* 0x000000130813723e */ /* 0x000fe400000010ff */
[----:B------:R-:W-:Y:S01]  /*3f50*/  F2FP.BF16.F32.PACK_AB R18, R15, R18 ;  /* 0x000000120f12723e */ /* 0x000fe200000010ff */
[----:B------:R-:W-:Y:S01]  /*3f60*/  FMUL.FTZ R14, R9, R14 ;  /* 0x0000000e090e7220 */ /* 0x000fe20000410000 */
[----:B------:R-:W-:Y:S01]  /*3f70*/  IMAD.WIDE.U32 R8, R21, 0x10, R22 ;  /* 0x0000001015087825 */ /* 0x000fe200078e0016 */
[----:B0-----:R-:W-:-:S03]  /*3f80*/  SHF.L.U32 R6, R6, 0x10, RZ ;  /* 0x0000001006067819 */ /* 0x001fc600000006ff */
[----:B------:R-:W-:Y:S02]  /*3f90*/  F2FP.BF16.F32.PACK_AB R17, R14, R17 ;  /* 0x000000110e11723e */ /* 0x000fe400000010ff */
        /* <DEDUP_REMOVED lines=72> */
[C-C-:B------:R-:W-:Y:S01]  /*4420*/  IADD3 R3, PT, PT, R2.reuse, R3, R2.reuse ;  /* 0x0000000302037210 */ /* 0x140fe20007ffe002 */
[C---:B------:R-:W-:Y:S01]  /*4430*/  IMAD R21, R2.reuse, 0x4, R21 ;  /* 0x0000000402157824 */ /* 0x040fe200078e0215 */
[C---:B------:R-:W-:Y:S02]  /*4440*/  LEA R5, R2.reuse, R5, 0x2 ;  /* 0x0000000502057211 */ /* 0x040fe400078e10ff */
[----:B------:R-:W-:-:S04]  /*4450*/  IADD3 R3, PT, PT, R2, R3, R2 ;  /* 0x0000000302037210 */ /* 0x000fc80007ffe002 */
[----:B------:R-:W-:Y:S01]  /*4460*/  ISETP.GE.AND P0, PT, R3, R4, PT ;  /* 0x000000040300720c */ /* 0x000fe20003f06270 */
[C---:B--2---:R-:W-:Y:S01]  /*4470*/  IMAD.U32 R27, R11.reuse, 0x10000, RZ ;  /* 0x000100000b1b7824 */ /* 0x044fe200078e00ff */
[----:B------:R-:W-:Y:S01]  /*4480*/  PRMT R11, R11, 0x7632, R11 ;  /* 0x000076320b0b7816 */ /* 0x000fe2000000000b */
[----:B0-----:R-:W-:Y:S01]  /*4490*/  IMAD.U32 R19, R8, 0x10000, RZ ;  /* 0x0001000008137824 */ /* 0x001fe200078e00ff */
[----:B------:R-:W-:Y:S01]  /*44a0*/  SHF.L.U32 R6, R10, 0x10, RZ ;  /* 0x000000100a067819 */ /* 0x000fe200000006ff */
[----:B------:R-:W-:Y:S01]  /*44b0*/  FMUL.FTZ R26, R0, R27 ;  /* 0x0000001b001a7220 */ /* 0x000fe20000410000 */
[----:B------:R-:W-:Y:S02]  /*44c0*/  SHF.L.U32 R11, R11, 0x10, RZ ;  /* 0x000000100b0b7819 */ /* 0x000fe400000006ff */
[----:B------:R-:W-:Y:S01]  /*44d0*/  PRMT R10, R10, 0x7632, R10 ;  /* 0x000076320a0a7816 */ /* 0x000fe2000000000a */
[C---:B------:R-:W-:Y:S01]  /*44e0*/  FMUL.FTZ R20, R0.reuse, R6 ;  /* 0x0000000600147220 */ /* 0x040fe20000410000 */
[C---:B------:R-:W-:Y:S01]  /*44f0*/  SHF.L.U32 R27, R9.reuse, 0x10, RZ ;  /* 0x00000010091b7819 */ /* 0x040fe200000006ff */
[----:B------:R-:W-:Y:S01]  /*4500*/  FMUL.FTZ R18, R0, R11 ;  /* 0x0000000b00127220 */ /* 0x000fe20000410000 */
[----:B------:R-:W-:Y:S01]  /*4510*/  SHF.L.U32 R11, R10, 0x10, RZ ;  /* 0x000000100a0b7819 */ /* 0x000fe200000006ff */
[----:B------:R-:W0:Y:S01]  /*4520*/  F2F.BF16.F32 R26, R26 ;  /* 0x0000001a001a7304 */ /* 0x000e220000202000 */
[----:B------:R-:W-:Y:S01]  /*4530*/  PRMT R9, R9, 0x7632, R9 ;  /* 0x0000763209097816 */ /* 0x000fe20000000009 */
[C---:B------:R-:W-:Y:S01]  /*4540*/  FMUL.FTZ R17, R0.reuse, R27 ;  /* 0x0000001b00117220 */ /* 0x040fe20000410000 */
[C---:B------:R-:W-:Y:S01]  /*4550*/  FMUL.FTZ R6, R0.reuse, R19 ;  /* 0x0000001300067220 */ /* 0x040fe20000410000 */
[----:B------:R-:W-:Y:S01]  /*4560*/  FMUL.FTZ R27, R0, R11 ;  /* 0x0000000b001b7220 */ /* 0x000fe20000410000 */
[----:B------:R-:W-:Y:S01]  /*4570*/  PRMT R11, R8, 0x7632, R11 ;  /* 0x00007632080b7816 */ /* 0x000fe2000000000b */
[----:B---3--:R-:W-:Y:S01]  /*4580*/  IMAD.U32 R29, R15, 0x10000, RZ ;  /* 0x000100000f1d7824 */ /* 0x008fe200078e00ff */
[----:B------:R-:W-:Y:S01]  /*4590*/  SHF.L.U32 R19, R9, 0x10, RZ ;  /* 0x0000001009137819 */ /* 0x000fe200000006ff */
[----:B------:R-:W1:Y:S01]  /*45a0*/  F2F.BF16.F32 R20, R20 ;  /* 0x0000001400147304 */ /* 0x000e620000202000 */
[----:B------:R-:W-:Y:S01]  /*45b0*/  PRMT R15, R15, 0x7632, R15 ;  /* 0x000076320f0f7816 */ /* 0x000fe2000000000f */
[----:B------:R-:W-:-:S02]  /*45c0*/  IMAD.U32 R9, R11, 0x10000, RZ ;  /* 0x000100000b097824 */ /* 0x000fc400078e00ff */
[----:B------:R-:W-:Y:S01]  /*45d0*/  FMUL.FTZ R16, R0, R19 ;  /* 0x0000001300107220 */ /* 0x000fe20000410000 */
[----:B0-----:R-:W-:-:S03]  /*45e0*/  SHF.L.U32 R26, R26, 0x10, RZ ;  /* 0x000000101a1a7819 */ /* 0x001fc600000006ff */
[----:B------:R-:W0:Y:S02]  /*45f0*/  F2F.BF16.F32 R17, R17 ;  /* 0x0000001100117304 */ /* 0x000e240000202000 */
[----:B------:R-:W-:Y:S01]  /*4600*/  FMUL.FTZ R11, R26, R29 ;  /* 0x0000001d1a0b7220 */ /* 0x000fe20000410000 */
[----:B------:R-:W-:Y:S02]  /*4610*/  SHF.L.U32 R26, R14, 0x10, RZ ;  /* 0x000000100e1a7819 */ /* 0x000fe400000006ff */
[----:B-1----:R-:W-:-:S03]  /*4620*/  SHF.L.U32 R19, R20, 0x10, RZ ;  /* 0x0000001014137819 */ /* 0x002fc600000006ff */
[----:B------:R1:W2:Y:S01]  /*4630*/  F2F.BF16.F32 R10, R18 ;  /* 0x00000012000a7304 */ /* 0x0002a20000202000 */
[----:B------:R-:W-:Y:S02]  /*4640*/  SHF.L.U32 R20, R13, 0x10, RZ ;  /* 0x000000100d147819 */ /* 0x000fe400000006ff */
[----:B------:R-:W-:-:S04]  /*4650*/  PRMT R14, R14, 0x7632, R14 ;  /* 0x000076320e0e7816 */ /* 0x000fc8000000000e */
[----:B------:R-:W-:Y:S01]  /*4660*/  SHF.L.U32 R14, R14, 0x10, RZ ;  /* 0x000000100e0e7819 */ /* 0x000fe200000006ff */
[----:B------:R-:W3:Y:S01]  /*4670*/  F2F.BF16.F32 R6, R6 ;  /* 0x0000000600067304 */ /* 0x000ee20000202000 */
[----:B-1----:R-:W-:Y:S01]  /*4680*/  FMUL.FTZ R18, R0, R9 ;  /* 0x0000000900127220 */ /* 0x002fe20000410000 */
[----:B0-----:R-:W-:Y:S02]  /*4690*/  IMAD.U32 R9, R17, 0x10000, RZ ;  /* 0x0001000011097824 */ /* 0x001fe400078e00ff */
[----:B------:R-:W-:Y:S01]  /*46a0*/  FMUL.FTZ R17, R19, R26 ;  /* 0x0000001a13117220 */ /* 0x000fe20000410000 */
[----:B------:R-:W-:Y:S01]  /*46b0*/  PRMT R19, R13, 0x7632, R19 ;  /* 0x000076320d137816 */ /* 0x000fe20000000013 */
[----:B------:R-:W-:Y:S01]  /*46c0*/  FMUL.FTZ R9, R9, R20 ;  /* 0x0000001409097220 */ /* 0x000fe20000410000 */
[C---:B------:R-:W-:Y:S01]  /*46d0*/  PRMT R20, R12.reuse, 0x7632, R20 ;  /* 0x000076320c147816 */ /* 0x040fe20000000014 */
[----:B------:R-:W0:Y:S01]  /*46e0*/  F2F.BF16.F32 R16, R16 ;  /* 0x0000001000107304 */ /* 0x000e220000202000 */
[----:B------:R-:W-:Y:S01]  /*46f0*/  SHF.L.U32 R13, R12, 0x10, RZ ;  /* 0x000000100c0d7819 */ /* 0x000fe200000006ff */
[----:B------:R-:W-:Y:S01]  /*4700*/  IMAD.U32 R12, R15, 0x10000, RZ ;  /* 0x000100000f0c7824 */ /* 0x000fe200078e00ff */
[----:B--2---:R-:W-:-:S02]  /*4710*/  SHF.L.U32 R29, R10, 0x10, RZ ;  /* 0x000000100a1d7819 */ /* 0x004fc400000006ff */
[----:B------:R-:W-:Y:S01]  /*4720*/  SHF.L.U32 R15, R19, 0x10, RZ ;  /* 0x00000010130f7819 */ /* 0x000fe200000006ff */
[----:B------:R-:W-:Y:S01]  /*4730*/  IMAD.U32 R19, R20, 0x10000, RZ ;  /* 0x0001000014137824 */ /* 0x000fe200078e00ff */
[----:B---3--:R-:W-:Y:S01]  /*4740*/  SHF.L.U32 R6, R6, 0x10, RZ ;  /* 0x0000001006067819 */ /* 0x008fe200000006ff */
[----:B------:R-:W1:Y:S01]  /*4750*/  F2F.BF16.F32 R18, R18 ;  /* 0x0000001200127304 */ /* 0x000e620000202000 */
[----:B------:R-:W-:-:S05]  /*4760*/  FMUL.FTZ R12, R29, R12 ;  /* 0x0000000c1d0c7220 */ /* 0x000fca0000410000 */
[----:B------:R-:W-:Y:S02]  /*4770*/  F2FP.BF16.F32.PACK_AB R11, R12, R11 ;  /* 0x0000000b0c0b723e */ /* 0x000fe400000010ff */
[----:B------:R-:W2:Y:S01]  /*4780*/  F2F.BF16.F32 R8, R27 ;  /* 0x0000001b00087304 */ /* 0x000ea20000202000 */
[----:B0-----:R-:W-:-:S05]  /*4790*/  SHF.L.U32 R16, R16, 0x10, RZ ;  /* 0x0000001010107819 */ /* 0x001fca00000006ff */
[----:B------:R-:W-:Y:S01]  /*47a0*/  FMUL.FTZ R16, R16, R15 ;  /* 0x0000000f10107220 */ /* 0x000fe20000410000 */
[----:B-1----:R-:W-:-:S04]  /*47b0*/  SHF.L.U32 R18, R18, 0x10, RZ ;  /* 0x0000001012127819 */ /* 0x002fc800000006ff */
[----:B------:R-:W-:Y:S01]  /*47c0*/  F2FP.BF16.F32.PACK_AB R9, R16, R9 ;  /* 0x000000091009723e */ /* 0x000fe200000010ff */
[----:B------:R-:W-:Y:S01]  /*47d0*/  FMUL.FTZ R19, R18, R19 ;  /* 0x0000001312137220 */ /* 0x000fe20000410000 */
[----:B--2---:R-:W-:Y:S02]  /*47e0*/  IMAD.U32 R27, R8, 0x10000, RZ ;  /* 0x00010000081b7824 */ /* 0x004fe400078e00ff */
[----:B------:R-:W-:Y:S01]  /*47f0*/  FMUL.FTZ R8, R6, R13 ;  /* 0x0000000d06087220 */ /* 0x000fe20000410000 */
[----:B------:R-:W-:Y:S01]  /*4800*/  IMAD.WIDE.U32 R12, R7, 0x10, R24 ;  /* 0x00000010070c7825 */ /* 0x000fe200078e0018 */
[----:B------:R-:W-:-:S03]  /*4810*/  LEA R7, R2, R7, 0x2 ;  /* 0x0000000702077211 */ /* 0x000fc600078e10ff */
[----:B------:R-:W-:Y:S01]  /*4820*/  FMUL.FTZ R10, R27, R14 ;  /* 0x0000000e1b0a7220 */ /* 0x000fe20000410000 */
[----:B------:R-:W-:-:S04]  /*4830*/  F2FP.BF16.F32.PACK_AB R8, R19, R8 ;  /* 0x000000081308723e */ /* 0x000fc800000010ff */
[----:B------:R-:W-:-:S05]  /*4840*/  F2FP.BF16.F32.PACK_AB R10, R10, R17 ;  /* 0x000000110a0a723e */ /* 0x000fca00000010ff */
[----:B------:R2:W-:Y:S01]  /*4850*/  STG.E.128 desc[UR8][R12.64], R8 ;  /* 0x000000080c007986 */ /* 0x0005e2000c101d08 */
[----:B------:R-:W-:Y:S05]  /*4860*/  @!P0 BRA `(.L_x_181) ;  /* 0xffffffec00c08947 */ /* 0x000fea000383ffff */
[----:B------:R-:W-:Y:S05]  /*4870*/  EXIT ;  /* 0x000000000000794d */ /* 0x000fea0003800000 */
        .weak           $__internal_3_$__cuda_sm20_div_s64
        .type           $__internal_3_$__cuda_sm20_div_s64,@function
        .size           $__internal_3_$__cuda_sm20_div_s64,(.L_x_1352 - $__internal_3_$__cuda_sm20_div_s64)
$__internal_3_$__cuda_sm20_div_s64:
        /* <DEDUP_REMOVED lines=86> */
[----:B------:R-:W-:Y:S06]  /*4de0*/  RET.REL.NODEC R6 `(_ZN4vllm15rms_norm_kernelIN3c108BFloat16ELi8ELi4EEEvPT_PKS3_lllllS6_fii) ;  /* 0xffffffb006847950 */ /* 0x000fec0003c3ffff */
.L_x_182:
        /* <DEDUP_REMOVED lines=9> */
.L_x_1352:


//--------------------- .text._ZN4vllm15rms_norm_kernelIN3c108BFloat16ELi16ELi4EEEvPT_PKS3_lllllS6_fii --------------------------
	.section	.text._ZN4vllm15rms_norm_kernelIN3c108BFloat16ELi16ELi4EEEvPT_PKS3_lllllS6_fii,"ax",@progbits
	.align	128
        .global         _ZN4vllm15rms_norm_kernelIN3c108BFloat16ELi16ELi4EEEvPT_PKS3_lllllS6_fii
        .type           _ZN4vllm15rms_norm_kernelIN3c108BFloat16ELi16ELi4EEEvPT_PKS3_lllllS6_fii,@function
        .size           _ZN4vllm15rms_norm_kernelIN3c108BFloat16ELi16ELi4EEEvPT_PKS3_lllllS6_fii,(.L_x_1353 - _ZN4vllm15rms_norm_kernelIN3c108BFloat16ELi16ELi4EEEvPT_PKS3_lllllS6_fii)
        .other          _ZN4vllm15rms_norm_kernelIN3c108BFloat16ELi16ELi4EEEvPT_PKS3_lllllS6_fii,@"STO_CUDA_ENTRY STV_DEFAULT"
_ZN4vllm15rms_norm_kernelIN3c108BFloat16ELi16ELi4EEEvPT_PKS3_lllllS6_fii:
.text._ZN4vllm15rms_norm_kernelIN3c108BFloat16ELi16ELi4EEEvPT_PKS3_lllllS6_fii:
        /* <DEDUP_REMOVED lines=34> */
.L_x_183:
[----:B------:R-:W-:Y:S01]  /*0220*/  MOV R12, UR4 ;  /* 0x00000004000c7c02 */ /* 0x000fe20008000f00 */
[----:B------:R-:W-:Y:S01]  /*0230*/  IMAD.MOV.U32 R9, RZ, RZ, RZ ;  /* 0x000000ffff097224 */ /* 0x000fe200078e00ff */
[----:B------:R-:W-:Y:S02]  /*0240*/  MOV R8, R4 ;  /* 0x0000000400087202 */ /* 0x000fe40000000f00 */
[----:B------:R-:W-:-:S07]  /*0250*/  MOV R0, 0x270 ;  /* 0x0000027000007802 */ /* 0x000fce0000000f00 */
[----:B------:R-:W-:Y:S05]  /*0260*/  CALL.REL.NOINC `($__internal_4_$__cuda_sm20_div_s64) ;  /* 0x0000004800387944 */ /* 0x000fea0003c00000 */
        /* <DEDUP_REMOVED lines=10> */
.L_x_184:
        /* <DEDUP_REMOVED lines=28> */
.L_x_185:
[----:B------:R-:W0:Y:S01]  /*04d0*/  LDC R8, c[0x0][0x3a8] ;  /* 0x0000ea00ff087b82 */ /* 0x000e220000000800 */
[----:B------:R-:W-:-:S07]  /*04e0*/  MOV R0, 0x510 ;  /* 0x0000051000007802 */ /* 0x000fce0000000f00 */
[----:B------:R-:W1:Y:S02]  /*04f0*/  LDC R10, c[0x0][0x3ac] ;  /* 0x0000eb00ff0a7b82 */ /* 0x000e640000000800 */
[----:B01----:R-:W-:Y:S05]  /*0500*/  CALL.REL.NOINC `($__internal_4_$__cuda_sm20_div_s64) ;  /* 0x0000004400907944 */ /* 0x003fea0003c00000 */
        /* <DEDUP_REMOVED lines=8> */
.L_x_186:
        /* <DEDUP_REMOVED lines=11> */
[----:B------:R-:W-:Y:S01]  /*0640*/  IMAD.WIDE.U32 R2, R2, UR10, R6 ;  /* 0x0000000a02027c25 */ /* 0x000fe2000f8e0006 */
[----:B------:R-:W2:Y:S03]  /*0650*/  LDCU UR10, c[0x0][0x3c8] ;  /* 0x00007900ff0a77ac */ /* 0x000ea60008000800 */
[----:B------:R-:W-:Y:S02]  /*0660*/  IMAD.IADD R3, R3, 0x1, R5 ;  /* 0x0000000103037824 */ /* 0x000fe400078e0205 */
[----:B------:R-:W-:Y:S02]  /*0670*/  IMAD.WIDE.U32 R4, R12, UR8, R2 ;  /* 0x000000080c047c25 */ /* 0x000fe4000f8e0002 */
[----:B------:R-:W3:Y:S02]  /*0680*/  LDC R2, c[0x0][0x360] ;  /* 0x0000d800ff027b82 */ /* 0x000ee40000000800 */
[----:B------:R-:W-:Y:S01]  /*0690*/  IMAD R3, R8, UR8, RZ ;  /* 0x0000000808037c24 */ /* 0x000fe2000f8e02ff */
[----:B------:R-:W-:-:S03]  /*06a0*/  SHF.L.U32 R6, R4, 0x1, RZ ;  /* 0x0000000104067819 */ /* 0x000fc600000006ff */
[----:B------:R-:W-:Y:S01]  /*06b0*/  IMAD R3, R12, UR9, R3 ;  /* 0x000000090c037c24 */ /* 0x000fe2000f8e0203 */
[----:B0-----:R-:W-:Y:S01]  /*06c0*/  IADD3 R20, P1, PT, R6, UR4, RZ ;  /* 0x0000000406147c10 */ /* 0x001fe2000ff3e0ff */
[----:B------:R-:W0:Y:S02]  /*06d0*/  LDCU.64 UR8, c[0x0][0x358] ;  /* 0x00006b00ff0877ac */ /* 0x000e240008000a00 */
[----:B------:R-:W-:Y:S01]  /*06e0*/  IMAD.IADD R3, R5, 0x1, R3 ;  /* 0x0000000105037824 */ /* 0x000fe200078e0203 */
[----:B------:R-:W-:Y:S01]  /*06f0*/  LOP3.LUT P0, RZ, R20, 0x1f, RZ, 0xc0, !PT ;  /* 0x0000001f14ff7812 */ /* 0x000fe2000780c0ff */
[----:B--2---:R-:W-:-:S03]  /*0700*/  ULOP3.LUT UP0, URZ, UR10, 0xf, URZ, 0xc0, !UPT ;  /* 0x0000000f0aff7892 */ /* 0x004fc6000f80c0ff */
[----:B------:R-:W-:-:S03]  /*0710*/  SHF.L.U64.HI R7, R4, 0x1, R3 ;  /* 0x0000000104077819 */ /* 0x000fc60000010203 */
[----:B------:R-:W-:Y:S02]  /*0720*/  PLOP3.LUT P0, PT, P0, PT, UP0, 0xea, 0xae ;  /* 0x0000000000ae781c */ /* 0x000fe4000070fd0a */
[----:B------:R-:W-:-:S11]  /*0730*/  IADD3.X R21, PT, PT, R7, UR5, RZ, P1, !PT ;  /* 0x0000000507157c10 */ /* 0x000fd60008ffe4ff */
[----:B01----:R-:W-:Y:S05]  /*0740*/  @P0 BRA `(.L_x_188) ;  /* 0x0000000800b00947 */ /* 0x003fea0003800000 */
[----:B------:R-:W-:Y:S01]  /*0750*/  USHF.R.S32.HI UR4, URZ, 0x4, UR10 ;  /* 0x00000004ff047899 */ /* 0x000fe2000801140a */
[----:B------:R-:W-:-:S05]  /*0760*/  HFMA2 R3, -RZ, RZ, 0, 0 ;  /* 0x00000000ff037431 */ /* 0x000fca00000001ff */
[----:B------:R-:W-:-:S13]  /*0770*/  ISETP.GE.AND P0, PT, R0, UR4, PT ;  /* 0x0000000400007c0c */ /* 0x000fda000bf06270 */
[----:B------:R-:W-:Y:S05]  /*0780*/  @P0 BRA `(.L_x_189) ;  /* 0x0000001c00200947 */ /* 0x000fea0003800000 */
[----:B---3--:R-:W0:Y:S01]  /*0790*/  I2F.U32.RP R7, R2 ;  /* 0x0000000200077306 */ /* 0x008e220000209000 */
[----:B------:R-:W-:Y:S01]  /*07a0*/  IMAD.IADD R12, R0, 0x1, R2 ;  /* 0x00000001000c7824 */ /* 0x000fe200078e0202 */
[----:B------:R-:W-:Y:S01]  /*07b0*/  ISETP.NE.U32.AND P2, PT, R2, RZ, PT ;  /* 0x000000ff0200720c */ /* 0x000fe20003f45070 */
[----:B------:R-:W-:Y:S01]  /*07c0*/  BSSY.RECONVERGENT B1, `(.L_x_190) ;  /* 0x0000047000017945 */ /* 0x000fe20003800200 */
[----:B------:R-:W-:Y:S02]  /*07d0*/  IMAD.MOV.U32 R23, RZ, RZ, R0 ;  /* 0x000000ffff177224 */ /* 0x000fe400078e0000 */
[C---:B------:R-:W-:Y:S02]  /*07e0*/  ISETP.GE.U32.AND P0, PT, R12.reuse, UR4, PT ;  /* 0x000000040c007c0c */ /* 0x040fe4000bf06070 */
[----:B------:R-:W-:Y:S02]  /*07f0*/  VIMNMX.U32 R3, PT, PT, R12, UR4, !PT ;  /* 0x000000040c037c48 */ /* 0x000fe4000ffe0000 */
        /* <DEDUP_REMOVED lines=20> */
[----:B------:R-:W-:Y:S02]  /*0940*/  ISETP.NE.AND P1, PT, R5, RZ, PT ;  /* 0x000000ff0500720c */ /* 0x000fe40003f25270 */
[----:B------:R-:W-:Y:S02]  /*0950*/  ISETP.NE.U32.AND P0, PT, R3, 0x1, PT ;  /* 0x000000010300780c */ /* 0x000fe40003f05070 */
[----:B------:R-:W-:-:S11]  /*0960*/  MOV R3, RZ ;  /* 0x000000ff00037202 */ /* 0x000fd60000000f00 */
[----:B------:R-:W-:Y:S05]  /*0970*/  @!P0 BRA `(.L_x_191) ;  /* 0x0000000000ac8947 */ /* 0x000fea0003800000 */
[----:B------:R-:W-:-:S06]  /*0980*/  IMAD.WIDE.U32 R4, R0, 0x20, R20 ;  /* 0x0000002000047825 */ /* 0x000fcc00078e0014 */
[----:B------:R-:W2:Y:S01]  /*0990*/  LDG.E.ENL2.256 R4, R8, desc[UR8][R4.64] ;  /* 0xfe0000080408797e */ /* 0x000ea20008121904 */
[----:B------:R-:W-:Y:S02]  /*09a0*/  MOV R23, R12 ;  /* 0x0000000c00177202 */ /* 0x000fe40000000f00 */
[C---:B--2---:R-:W-:Y:S02]  /*09b0*/  PRMT R3, R8.reuse, 0x7632, R3 ;  /* 0x0000763208037816 */ /* 0x044fe40000000003 */
[----:B------:R-:W-:-:S03]  /*09c0*/  SHF.L.U32 R8, R8, 0x10, RZ ;  /* 0x0000001008087819 */ /* 0x000fc600000006ff */
[----:B------:R-:W-:Y:S01]  /*09d0*/  IMAD.U32 R13, R3, 0x10000, RZ ;  /* 0x00010000030d7824 */ /* 0x000fe200078e00ff */
[C---:B------:R-:W-:Y:S01]  /*09e0*/  PRMT R3, R9.reuse, 0x7632, R3 ;  /* 0x0000763209037816 */ /* 0x040fe20000000003 */
[----:B------:R-:W-:Y:S01]  /*09f0*/  FFMA.FTZ R8, R8, R8, RZ ;  /* 0x0000000808087223 */ /* 0x000fe200000100ff */
[----:B------:R-:W-:-:S03]  /*0a00*/  SHF.L.U32 R9, R9, 0x10, RZ ;  /* 0x0000001009097819 */ /* 0x000fc600000006ff */
[----:B------:R-:W-:Y:S01]  /*0a10*/  FFMA.FTZ R8, R13, R13, R8 ;  /* 0x0000000d0d087223 */ /* 0x000fe20000010008 */
[----:B------:R-:W-:Y:S01]  /*0a20*/  IMAD.U32 R13, R3, 0x10000, RZ ;  /* 0x00010000030d7824 */ /* 0x000fe200078e00ff */
[C---:B------:R-:W-:Y:S02]  /*0a30*/  PRMT R3, R10.reuse, 0x7632, R3 ;  /* 0x000076320a037816 */ /* 0x040fe40000000003 */
[----:B------:R-:W-:Y:S01]  /*0a40*/  FFMA.FTZ R8, R9, R9, R8 ;  /* 0x0000000909087223 */ /* 0x000fe20000010008 */
[----:B------:R-:W-:-:S03]  /*0a50*/  SHF.L.U32 R9, R10, 0x10, RZ ;  /* 0x000000100a097819 */ /* 0x000fc600000006ff */
[----:B------:R-:W-:Y:S01]  /*0a60*/  FFMA.FTZ R8, R13, R13, R8 ;  /* 0x0000000d0d087223 */ /* 0x000fe20000010008 */
[----:B------:R-:W-:Y:S01]  /*0a70*/  IMAD.U32 R13, R3, 0x10000, RZ ;  /* 0x00010000030d7824 */ /* 0x000fe200078e00ff */
[----:B------:R-:W-:Y:S02]  /*0a80*/  PRMT R3, R11, 0x7632, R3 ;  /* 0x000076320b037816 */ /* 0x000fe40000000003 */
[----:B------:R-:W-:Y:S01]  /*0a90*/  FFMA.FTZ R8, R9, R9, R8 ;  /* 0x0000000909087223 */ /* 0x000fe20000010008 */
[----:B------:R-:W-:Y:S02]  /*0aa0*/  SHF.L.U32 R11, R11, 0x10, RZ ;  /* 0x000000100b0b7819 */ /* 0x000fe400000006ff */
[----:B------:R-:W-:Y:S02]  /*0ab0*/  IMAD.U32 R9, R3, 0x10000, RZ ;  /* 0x0001000003097824 */ /* 0x000fe400078e00ff */
[----:B------:R-:W-:Y:S01]  /*0ac0*/  FFMA.FTZ R8, R13, R13, R8 ;  /* 0x0000000d0d087223 */ /* 0x000fe20000010008 */
[----:B------:R-:W-:-:S03]  /*0ad0*/  PRMT R3, R4, 0x7632, R3 ;  /* 0x0000763204037816 */ /* 0x000fc60000000003 */
[----:B------:R-:W-:Y:S01]  /*0ae0*/  FFMA.FTZ R8, R11, R11, R8 ;  /* 0x0000000b0b087223 */ /* 0x000fe20000010008 */
[----:B------:R-:W-:-:S03]  /*0af0*/  SHF.L.U32 R11, R4, 0x10, RZ ;  /* 0x00000010040b7819 */ /* 0x000fc600000006ff */
[----:B------:R-:W-:Y:S01]  /*0b00*/  FFMA.FTZ R8, R9, R9, R8 ;  /* 0x0000000909087223 */ /* 0x000fe20000010008 */
[----:B------:R-:W-:Y:S01]  /*0b10*/  IMAD.U32 R9, R3, 0x10000, RZ ;  /* 0x0001000003097824 */ /* 0x000fe200078e00ff */
[----:B------:R-:W-:Y:S02]  /*0b20*/  PRMT R3, R5, 0x7632, R3 ;  /* 0x0000763205037816 */ /* 0x000fe40000000003 */
[----:B------:R-:W-:Y:S01]  /*0b30*/  FFMA.FTZ R8, R11, R11, R8 ;  /* 0x0000000b0b087223 */ /* 0x000fe20000010008 */
        /* <DEDUP_REMOVED lines=12> */
[----:B------:R-:W-:-:S04]  /*0c00*/  FFMA.FTZ R8, R9, R9, R8 ;  /* 0x0000000909087223 */ /* 0x000fc80000010008 */
[----:B------:R-:W-:-:S04]  /*0c10*/  FFMA.FTZ R8, R7, R7, R8 ;  /* 0x0000000707087223 */ /* 0x000fc80000010008 */
[----:B------:R-:W-:-:S07]  /*0c20*/  FFMA.FTZ R3, R3, R3, R8 ;  /* 0x0000000303037223 */ /* 0x000fce0000010008 */
.L_x_191:
[----:B------:R-:W-:Y:S05]  /*0c30*/  BSYNC.RECONVERGENT B1 ;  /* 0x0000000000017941 */ /* 0x000fea0003800200 */
.L_x_190:
[----:B------:R-:W-:Y:S05]  /*0c40*/  @!P1 BRA `(.L_x_189) ;  /* 0x0000001400f09947 */ /* 0x000fea0003800000 */
[----:B------:R-:W-:Y:S01]  /*0c50*/  BSSY.RECONVERGENT B1, `(.L_x_192) ;  /* 0x000005a000017945 */ /* 0x000fe20003800200 */
[----:B------:R-:W-:-:S07]  /*0c60*/  IMAD.IADD R25, R23, 0x1, R2 ;  /* 0x0000000117197824 */ /* 0x000fce00078e0202 */
.L_x_193:
[----:B------:R-:W-:-:S06]  /*0c70*/  IMAD.WIDE.U32 R4, R23, 0x20, R20 ;  /* 0x0000002017047825 */ /* 0x000fcc00078e0014 */
[----:B------:R-:W2:Y:S01]  /*0c80*/  LDG.E.ENL2.256 R8, R4, desc[UR8][R4.64] ;  /* 0xfe0000080404797e */ /* 0x000ea20008121908 */
[----:B------:R-:W-:-:S06]  /*0c90*/  IMAD.WIDE.U32 R12, R25, 0x20, R20 ;  /* 0x00000020190c7825 */ /* 0x000fcc00078e0014 */
[----:B------:R-:W3:Y:S01]  /*0ca0*/  LDG.E.ENL2.256 R16, R12, desc[UR8][R12.64] ;  /* 0xfe0000080c0c797e */ /* 0x000ee20008121910 */
[C---:B------:R-:W-:Y:S02]  /*0cb0*/  IADD3 R23, PT, PT, R2.reuse, R23, R2 ;  /* 0x0000001702177210 */ /* 0x040fe40007ffe002 */
[----:B------:R-:W-:Y:S02]  /*0cc0*/  LEA R25, R2, R25, 0x1 ;  /* 0x0000001902197211 */ /* 0x000fe400078e08ff */
[----:B------:R-:W-:Y:S02]  /*0cd0*/  ISETP.GE.AND P0, PT, R23, UR4, PT ;  /* 0x0000000417007c0c */ /* 0x000fe4000bf06270 */
[C---:B--2---:R-:W-:Y:S02]  /*0ce0*/  SHF.L.U32 R24, R4.reuse, 0x10, RZ ;  /* 0x0000001004187819 */ /* 0x044fe400000006ff */
[----:B------:R-:W-:Y:S02]  /*0cf0*/  PRMT R22, R4, 0x7632, R22 ;  /* 0x0000763204167816 */ /* 0x000fe40000000016 */
[----:B------:R-:W-:Y:S01]  /*0d00*/  SHF.L.U32 R27, R5, 0x10, RZ ;  /* 0x00000010051b7819 */ /* 0x000fe200000006ff */
[----:B------:R-:W-:-:S02]  /*0d10*/  FFMA.FTZ R3, R24, R24, R3 ;  /* 0x0000001818037223 */ /* 0x000fc40000010003 */
[----:B------:R-:W-:Y:S01]  /*0d20*/  IMAD.U32 R22, R22, 0x10000, RZ ;  /* 0x0001000016167824 */ /* 0x000fe200078e00ff */
[----:B---3--:R-:W-:-:S03]  /*0d30*/  PRMT R4, R12, 0x7632, R4 ;  /* 0x000076320c047816 */ /* 0x008fc60000000004 */
[--C-:B------:R-:W-:Y:S01]  /*0d40*/  FFMA.FTZ R22, R22, R22, R3.reuse ;  /* 0x0000001616167223 */ /* 0x100fe20000010003 */
[----:B------:R-:W-:Y:S02]  /*0d50*/  PRMT R3, R5, 0x7632, R3 ;  /* 0x0000763205037816 */ /* 0x000fe40000000003 */
[C---:B------:R-:W-:Y:S01]  /*0d60*/  SHF.L.U32 R5, R6.reuse, 0x10, RZ ;  /* 0x0000001006057819 */ /* 0x040fe200000006ff */
[----:B------:R-:W-:Y:S02]  /*0d70*/  FFMA.FTZ R22, R27, R27, R22 ;  /* 0x0000001b1b167223 */ /* 0x000fe40000010016 */
[----:B------:R-:W-:Y:S01]  /*0d80*/  IMAD.U32 R29, R3, 0x10000, RZ ;  /* 0x00010000031d7824 */ /* 0x000fe200078e00ff */
[----:B------:R-:W-:-:S03]  /*0d90*/  PRMT R3, R6, 0x7632, R3 ;  /* 0x0000763206037816 */ /* 0x000fc60000000003 */
[----:B------:R-:W-:Y:S02]  /*0da0*/  FFMA.FTZ R22, R29, R29, R22 ;  /* 0x0000001d1d167223 */ /* 0x000fe40000010016 */
[----:B------:R-:W-:Y:S01]  /*0db0*/  IMAD.U32 R27, R3, 0x10000, RZ ;  /* 0x00010000031b7824 */ /* 0x000fe200078e00ff */
[----:B------:R-:W-:Y:S01]  /*0dc0*/  PRMT R3, R7, 0x7632, R3 ;  /* 0x0000763207037816 */ /* 0x000fe20000000003 */
        /* <DEDUP_REMOVED lines=12> */
[C---:B------:R-:W-:Y:S01]  /*0e90*/  SHF.L.U32 R7, R10.reuse, 0x10, RZ ;  /* 0x000000100a077819 */ /* 0x040fe200000006ff */
[----:B------:R-:W-:Y:S01]  /*0ea0*/  FFMA.FTZ R22, R5, R5, R22 ;  /* 0x0000000505167223 */ /* 0x000fe20000010016 */
[----:B------:R-:W-:Y:S01]  /*0eb0*/  IMAD.U32 R5, R3, 0x10000, RZ ;  /* 0x0001000003057824 */ /* 0x000fe200078e00ff */
[----:B------:R-:W-:-:S02]  /*0ec0*/  PRMT R3, R10, 0x7632, R3 ;  /* 0x000076320a037816 */ /* 0x000fc40000000003 */
[----:B------:R-:W-:-:S04]  /*0ed0*/  FFMA.FTZ R22, R9, R9, R22 ;  /* 0x0000000909167223 */ /* 0x000fc80000010016 */
[----:B------:R-:W-:Y:S01]  /*0ee0*/  FFMA.FTZ R22, R5, R5, R22 ;  /* 0x0000000505167223 */ /* 0x000fe20000010016 */
[----:B------:R-:W-:Y:S01]  /*0ef0*/  IMAD.U32 R5, R3, 0x10000, RZ ;  /* 0x0001000003057824 */ /* 0x000fe200078e00ff */
[----:B------:R-:W-:Y:S02]  /*0f00*/  PRMT R3, R11, 0x7632, R3 ;  /* 0x000076320b037816 */ /* 0x000fe40000000003 */
[----:B------:R-:W-:Y:S01]  /*0f10*/  FFMA.FTZ R22, R7, R7, R22 ;  /* 0x0000000707167223 */ /* 0x000fe20000010016 */
[----:B------:R-:W-:Y:S01]  /*0f20*/  SHF.L.U32 R11, R11, 0x10, RZ ;  /* 0x000000100b0b7819 */ /* 0x000fe200000006ff */
[----:B------:R-:W-:Y:S02]  /*0f30*/  IMAD.U32 R7, R4, 0x10000, RZ ;  /* 0x0001000004077824 */ /* 0x000fe400078e00ff */
[----:B------:R-:W-:Y:S01]  /*0f40*/  FFMA.FTZ R22, R5, R5, R22 ;  /* 0x0000000505167223 */ /* 0x000fe20000010016 */
[----:B------:R-:W-:Y:S01]  /*0f50*/  IMAD.U32 R3, R3, 0x10000, RZ ;  /* 0x0001000003037824 */ /* 0x000fe200078e00ff */
[----:B------:R-:W-:-:S02]  /*0f60*/  SHF.L.U32 R5, R12, 0x10, RZ ;  /* 0x000000100c057819 */ /* 0x000fc400000006ff */
[----:B------:R-:W-:-:S04]  /*0f70*/  FFMA.FTZ R22, R11, R11, R22 ;  /* 0x0000000b0b167223 */ /* 0x000fc80000010016 */
[----:B------:R-:W-:Y:S01]  /*0f80*/  FFMA.FTZ R22, R3, R3, R22 ;  /* 0x0000000303167223 */ /* 0x000fe20000010016 */
[C---:B------:R-:W-:Y:S02]  /*0f90*/  PRMT R3, R13.reuse, 0x7632, R3 ;  /* 0x000076320d037816 */ /* 0x040fe40000000003 */
[----:B------:R-:W-:Y:S01]  /*0fa0*/  SHF.L.U32 R13, R13, 0x10, RZ ;  /* 0x000000100d0d7819 */ /* 0x000fe200000006ff */
[----:B------:R-:W-:Y:S02]  /*0fb0*/  FFMA.FTZ R22, R5, R5, R22 ;  /* 0x0000000505167223 */ /* 0x000fe40000010016 */
[----:B------:R-:W-:Y:S01]  /*0fc0*/  IMAD.U32 R5, R3, 0x10000, RZ ;  /* 0x0001000003057824 */ /* 0x000fe200078e00ff */
[C---:B------:R-:W-:Y:S01]  /*0fd0*/  PRMT R3, R14.reuse, 0x7632, R3 ;  /* 0x000076320e037816 */ /* 0x040fe20000000003 */
[----:B------:R-:W-:Y:S01]  /*0fe0*/  FFMA.FTZ R22, R7, R7, R22 ;  /* 0x0000000707167223 */ /* 0x000fe20000010016 */
[----:B------:R-:W-:-:S03]  /*0ff0*/  SHF.L.U32 R7, R14, 0x10, RZ ;  /* 0x000000100e077819 */ /* 0x000fc600000006ff */
[----:B------:R-:W-:-:S04]  /*1000*/  FFMA.FTZ R22, R13, R13, R22 ;  /* 0x0000000d0d167223 */ /* 0x000fc80000010016 */
        /* <DEDUP_REMOVED lines=28> */
[----:B------:R-:W-:Y:S01]  /*11d0*/  FFMA.FTZ R3, R3, R3, R22 ;  /* 0x0000000303037223 */ /* 0x000fe20000010016 */
[----:B------:R-:W-:Y:S06]  /*11e0*/  @!P0 BRA `(.L_x_193) ;  /* 0xfffffff800a08947 */ /* 0x000fec000383ffff */
[----:B------:R-:W-:Y:S05]  /*11f0*/  BSYNC.RECONVERGENT B1 ;  /* 0x0000000000017941 */ /* 0x000fea0003800200 */
.L_x_192:
[----:B------:R-:W-:Y:S05]  /*1200*/  BRA `(.L_x_189) ;  /* 0x0000001000807947 */ /* 0x000fea0003800000 */
.L_x_188:
[----:B------:R-:W-:Y:S01]  /*1210*/  IMAD.MOV R3, RZ, RZ, -R20 ;  /* 0x000000ffff037224 */ /* 0x000fe200078e0a14 */
[----:B------:R-:W-:Y:S04]  /*1220*/  BSSY.RECONVERGENT B1, `(.L_x_194) ;  /* 0x000001a000017945 */ /* 0x000fe80003800200 */
[----:B------:R-:W-:-:S04]  /*1230*/  SHF.R.U32.HI R3, RZ, 0x1, R3 ;  /* 0x00000001ff037819 */ /* 0x000fc80000011603 */
[----:B------:R-:W-:-:S04]  /*1240*/  LOP3.LUT R3, R3, 0xf, RZ, 0xc0, !PT ;  /* 0x0000000f03037812 */ /* 0x000fc800078ec0ff */
[----:B------:R-:W-:-:S04]  /*1250*/  VIMNMX R13, PT, PT, R3, UR10, PT ;  /* 0x0000000a030d7c48 */ /* 0x000fc8000bfe0100 */
[----:B------:R-:W-:Y:S02]  /*1260*/  IADD3 R12, PT, PT, -R13, UR10, RZ ;  /* 0x0000000a0d0c7c10 */ /* 0x000fe4000fffe1ff */
[----:B------:R-:W-:Y:S02]  /*1270*/  ISETP.GE.AND P0, PT, R0, R13, PT ;  /* 0x0000000d0000720c */ /* 0x000fe40003f06270 */
[----:B------:R-:W-:-:S04]  /*1280*/  SHF.R.S32.HI R3, RZ, 0x1f, R12 ;  /* 0x0000001fff037819 */ /* 0x000fc8000001140c */
[----:B------:R-:W-:-:S04]  /*1290*/  LEA.HI R3, R3, R12, RZ, 0x4 ;  /* 0x0000000c03037211 */ /* 0x000fc800078f20ff */
[----:B------:R-:W-:Y:S01]  /*12a0*/  SHF.R.S32.HI R15, RZ, 0x4, R3 ;  /* 0x00000004ff0f7819 */ /* 0x000fe20000011403 */
[----:B------:R-:W-:-:S03]  /*12b0*/  HFMA2 R3, -RZ, RZ, 0, 0 ;  /* 0x00000000ff037431 */ /* 0x000fc600000001ff */
[----:B------:R-:W-:Y:S01]  /*12c0*/  ISETP.GE.AND P1, PT, R0, R15, PT ;  /* 0x0000000f0000720c */ /* 0x000fe20003f26270 */
[----:B------:R-:W-:-:S12]  /*12d0*/  @P0 BRA `(.L_x_195) ;  /* 0x0000000000380947 */ /* 0x000fd80003800000 */
[----:B------:R-:W-:Y:S01]  /*12e0*/  IMAD.WIDE.U32 R4, R0, 0x2, R6 ;  /* 0x0000000200047825 */ /* 0x000fe200078e0006 */
[----:B------:R-:W-:-:S03]  /*12f0*/  MOV R10, R0 ;  /* 0x00000000000a7202 */ /* 0x000fc60000000f00 */
[----:B------:R-:W-:Y:S01]  /*1300*/  IMAD.MOV.U32 R3, RZ, RZ, RZ ;  /* 0x000000ffff037224 */ /* 0x000fe200078e00ff */
[----:B------:R-:W-:-:S04]  /*1310*/  IADD3 R4, P0, PT, R4, UR4, RZ ;  /* 0x0000000404047c10 */ /* 0x000fc8000ff1e0ff */
[----:B------:R-:W-:-:S09]  /*1320*/  IADD3.X R5, PT, PT, R5, UR5, RZ, P0, !PT ;  /* 0x0000000505057c10 */ /* 0x000fd200087fe4ff */
.L_x_196:
[----:B------:R-:W-:Y:S01]  /*1330*/  IMAD.MOV.U32 R8, RZ, RZ, R4 ;  /* 0x000000ffff087224 */ /* 0x000fe200078e0004 */
[----:B------:R-:W-:-:S05]  /*1340*/  MOV R9, R5 ;  /* 0x0000000500097202 */ /* 0x000fca0000000f00 */
[----:B------:R-:W2:Y:S01]  /*1350*/  LDG.E.U16 R11, desc[UR8][R8.64] ;  /* 0x00000008080b7981 */ /* 0x000ea2000c1e1500 */
[C---:B---3--:R-:W-:Y:S02]  /*1360*/  IMAD.IADD R10, R2.reuse, 0x1, R10 ;  /* 0x00000001020a7824 */ /* 0x048fe400078e020a */
[----:B------:R-:W-:-:S03]  /*1370*/  IMAD.WIDE.U32 R4, R2, 0x2, R8 ;  /* 0x0000000202047825 */ /* 0x000fc600078e0008 */
[----:B------:R-:W-:Y:S02]  /*1380*/  ISETP.GE.AND P0, PT, R10, R13, PT ;  /* 0x0000000d0a00720c */ /* 0x000fe40003f06270 */
[----:B--2---:R-:W-:-:S05]  /*1390*/  SHF.L.U32 R14, R11, 0x10, RZ ;  /* 0x000000100b0e7819 */ /* 0x004fca00000006ff */
[----:B------:R-:W-:-:S06]  /*13a0*/  FFMA.FTZ R3, R14, R14, R3 ;  /* 0x0000000e0e037223 */ /* 0x000fcc0000010003 */
[----:B------:R-:W-:Y:S05]  /*13b0*/  @!P0 BRA `(.L_x_196) ;  /* 0xfffffffc00dc8947 */ /* 0x000fea000383ffff */
.L_x_195:
[----:B------:R-:W-:Y:S05]  /*13c0*/  BSYNC.RECONVERGENT B1 ;  /* 0x0000000000017941 */ /* 0x000fea0003800200 */
.L_x_194:
[----:B------:R-:W-:Y:S01]  /*13d0*/  BSSY.RECONVERGENT B1, `(.L_x_197) ;  /* 0x00000bc000017945 */ /* 0x000fe20003800200 */
[----:B------:R-:W-:-:S03]  /*13e0*/  IMAD.WIDE R4, R13, 0x2, R20 ;  /* 0x000000020d047825 */ /* 0x000fc600078e0214 */
[----:B------:R-:W-:Y:S05]  /*13f0*/  @P1 BRA `(.L_x_198) ;  /* 0x0000000800e41947 */ /* 0x000fea0003800000 */
[----:B---3--:R-:W0:Y:S01]  /*1400*/  I2F.U32.RP R16, R2 ;  /* 0x0000000200107306 */ /* 0x008e220000209000 */
[----:B------:R-:W-:Y:S01]  /*1410*/  IMAD.IADD R10, R0, 0x1, R2 ;  /* 0x00000001000a7824 */ /* 0x000fe200078e0202 */
[----:B------:R-:W-:Y:S01]  /*1420*/  ISETP.NE.U32.AND P2, PT, R2, RZ, PT ;  /* 0x000000ff0200720c */ /* 0x000fe20003f45070 */
[----:B------:R-:W-:Y:S03]  /*1430*/  BSSY.RECONVERGENT B2, `(.L_x_199) ;  /* 0x000004d000027945 */ /* 0x000fe60003800200 */
[----:B------:R-:W-:Y:S02]  /*1440*/  ISETP.GE.U32.AND P0, PT, R10, R15, PT ;  /* 0x0000000f0a00720c */ /* 0x000fe40003f06070 */
[----:B------:R-:W-:Y:S02]  /*1450*/  VIMNMX.U32 R11, PT, PT, R15, R10, !PT ;  /* 0x0000000a0f0b7248 */ /* 0x000fe40007fe0000 */
        /* <DEDUP_REMOVED lines=8> */
[----:B------:R-:W-:Y:S01]  /*14e0*/  IMAD.HI.U32 R16, R9, R17, R8 ;  /* 0x0000001109107227 */ /* 0x000fe200078e0008 */
[----:B------:R-:W-:-:S05]  /*14f0*/  MOV R17, R0 ;  /* 0x0000000000117202 */ /* 0x000fca0000000f00 */
        /* <DEDUP_REMOVED lines=12> */
[----:B------:R-:W-:-:S13]  /*15c0*/  ISETP.NE.U32.AND P0, PT, R8, 0x1, PT ;  /* 0x000000010800780c */ /* 0x000fda0003f05070 */
[----:B------:R-:W-:Y:S05]  /*15d0*/  @!P0 BRA `(.L_x_200) ;  /* 0x0000000000c88947 */ /* 0x000fea0003800000 */
[----:B------:R-:W-:-:S05]  /*15e0*/  IMAD.WIDE.U32 R8, R0, 0x20, R4 ;  /* 0x0000002000087825 */ /* 0x000fca00078e0004 */
[----:B------:R-:W2:Y:S04]  /*15f0*/  LDG.E.U16 R16, desc[UR8][R8.64] ;  /* 0x0000000808107981 */ /* 0x000ea8000c1e1500 */
[----:B------:R-:W3:Y:S04]  /*1600*/  LDG.E.U16 R19, desc[UR8][R8.64+0x2] ;  /* 0x0000020808137981 */ /* 0x000ee8000c1e1500 */
[----:B------:R-:W4:Y:S04]  /*1610*/  LDG.E.U16 R23, desc[UR8][R8.64+0x4] ;  /* 0x0000040808177981 */ /* 0x000f28000c1e1500 */
[----:B------:R-:W5:Y:S04]  /*1620*/  LDG.E.U16 R18, desc[UR8][R8.64+0x6] ;  /* 0x0000060808127981 */ /* 0x000f68000c1e1500 */
[----:B------:R-:W5:Y:S04]  /*1630*/  LDG.E.U16 R17, desc[UR8][R8.64+0x8] ;  /* 0x0000080808117981 */ /* 0x000f68000c1e1500 */
[----:B------:R-:W5:Y:S04]  /*1640*/  LDG.E.U16 R11, desc[UR8][R8.64+0xa] ;  /* 0x00000a08080b7981 */ /* 0x000f68000c1e1500 */
[----:B------:R-:W5:Y:S01]  /*1650*/  LDG.E.U16 R14, desc[UR8][R8.64+0xc] ;  /* 0x00000c08080e7981 */ /* 0x000f62000c1e1500 */
[----:B--2---:R-:W-:-:S03]  /*1660*/  IMAD.U32 R22, R16, 0x10000, RZ ;  /* 0x0001000010167824 */ /* 0x004fc600078e00ff */
[----:B------:R-:W2:Y:S01]  /*1670*/  LDG.E.U16 R16, desc[UR8][R8.64+0xe] ;  /* 0x00000e0808107981 */ /* 0x000ea2000c1e1500 */
[----:B---3--:R-:W-:Y:S01]  /*1680*/  SHF.L.U32 R19, R19, 0x10, RZ ;  /* 0x0000001013137819 */ /* 0x008fe200000006ff */
[----:B------:R-:W-:Y:S02]  /*1690*/  FFMA.FTZ R22, R22, R22, R3 ;  /* 0x0000001616167223 */ /* 0x000fe40000010003 */
[----:B------:R-:W3:Y:S01]  /*16a0*/  LDG.E.U16 R3, desc[UR8][R8.64+0x10] ;  /* 0x0000100808037981 */ /* 0x000ee2000c1e1500 */
[----:B----4-:R-:W-:Y:S02]  /*16b0*/  IMAD.U32 R23, R23, 0x10000, RZ ;  /* 0x0001000017177824 */ /* 0x010fe400078e00ff */
[----:B------:R-:W-:Y:S02]  /*16c0*/  FFMA.FTZ R22, R19, R19, R22 ;  /* 0x0000001313167223 */ /* 0x000fe40000010016 */
[----:B------:R-:W4:Y:S01]  /*16d0*/  LDG.E.U16 R19, desc[UR8][R8.64+0x12] ;  /* 0x0000120808137981 */ /* 0x000f22000c1e1500 */
[----:B-----5:R-:W-:Y:S01]  /*16e0*/  SHF.L.U32 R25, R18, 0x10, RZ ;  /* 0x0000001012197819 */ /* 0x020fe200000006ff */
[----:B------:R-:W-:-:S02]  /*16f0*/  FFMA.FTZ R22, R23, R23, R22 ;  /* 0x0000001717167223 */ /* 0x000fc40000010016 */
[----:B------:R-:W5:Y:S02]  /*1700*/  LDG.E.U16 R18, desc[UR8][R8.64+0x14] ;  /* 0x0000140808127981 */ /* 0x000f64000c1e1500 */
[----:B------:R-:W-:Y:S02]  /*1710*/  FFMA.FTZ R25, R25, R25, R22 ;  /* 0x0000001919197223 */ /* 0x000fe40000010016 */
[----:B------:R-:W5:Y:S01]  /*1720*/  LDG.E.U16 R22, desc[UR8][R8.64+0x16] ;  /* 0x0000160808167981 */ /* 0x000f62000c1e1500 */
[----:B------:R-:W-:-:S03]  /*1730*/  IMAD.U32 R24, R17, 0x10000, RZ ;  /* 0x0001000011187824 */ /* 0x000fc600078e00ff */
[----:B------:R-:W5:Y:S01]  /*1740*/  LDG.E.U16 R17, desc[UR8][R8.64+0x18] ;  /* 0x0000180808117981 */ /* 0x000f62000c1e1500 */
[----:B------:R-:W-:-:S03]  /*1750*/  FFMA.FTZ R26, R24, R24, R25 ;  /* 0x00000018181a7223 */ /* 0x000fc60000010019 */
[----:B------:R-:W5:Y:S04]  /*1760*/  LDG.E.U16 R24, desc[UR8][R8.64+0x1a] ;  /* 0x00001a0808187981 */ /* 0x000f68000c1e1500 */
[----:B------:R-:W5:Y:S04]  /*1770*/  LDG.E.U16 R23, desc[UR8][R8.64+0x1c] ;  /* 0x00001c0808177981 */ /* 0x000f68000c1e1500 */
[----:B------:R0:W5:Y:S01]  /*1780*/  LDG.E.U16 R25, desc[UR8][R8.64+0x1e] ;  /* 0x00001e0808197981 */ /* 0x000162000c1e1500 */
[----:B------:R-:W-:-:S05]  /*1790*/  SHF.L.U32 R11, R11, 0x10, RZ ;  /* 0x000000100b0b7819 */ /* 0x000fca00000006ff */
[----:B------:R-:W-:Y:S01]  /*17a0*/  FFMA.FTZ R26, R11, R11, R26 ;  /* 0x0000000b0b1a7223 */ /* 0x000fe2000001001a */
[----:B------:R-:W-:-:S04]  /*17b0*/  IMAD.U32 R11, R14, 0x10000, RZ ;  /* 0x000100000e0b7824 */ /* 0x000fc800078e00ff */
[----:B------:R-:W-:Y:S01]  /*17c0*/  FFMA.FTZ R26, R11, R11, R26 ;  /* 0x0000000b0b1a7223 */ /* 0x000fe2000001001a */
[----:B--2---:R-:W-:Y:S01]  /*17d0*/  SHF.L.U32 R27, R16, 0x10, RZ ;  /* 0x00000010101b7819 */ /* 0x004fe200000006ff */
[----:B---3--:R-:W-:-:S04]  /*17e0*/  IMAD.U32 R3, R3, 0x10000, RZ ;  /* 0x0001000003037824 */ /* 0x008fc800078e00ff */
[----:B------:R-:W-:Y:S01]  /*17f0*/  FFMA.FTZ R26, R27, R27, R26 ;  /* 0x0000001b1b1a7223 */ /* 0x000fe2000001001a */
[----:B----4-:R-:W-:-:S03]  /*1800*/  SHF.L.U32 R19, R19, 0x10, RZ ;  /* 0x0000001013137819 */ /* 0x010fc600000006ff */
[----:B------:R-:W-:Y:S01]  /*1810*/  FFMA.FTZ R26, R3, R3, R26 ;  /* 0x00000003031a7223 */ /* 0x000fe2000001001a */
[----:B-----5:R-:W-:-:S03]  /*1820*/  IMAD.U32 R3, R18, 0x10000, RZ ;  /* 0x0001000012037824 */ /* 0x020fc600078e00ff */
[----:B------:R-:W-:Y:S01]  /*1830*/  FFMA.FTZ R26, R19, R19, R26 ;  /* 0x00000013131a7223 */ /* 0x000fe2000001001a */
[----:B0-----:R-:W-:-:S03]  /*1840*/  SHF.L.U32 R9, R22, 0x10, RZ ;  /* 0x0000001016097819 */ /* 0x001fc600000006ff */
[----:B------:R-:W-:Y:S01]  /*1850*/  FFMA.FTZ R26, R3, R3, R26 ;  /* 0x00000003031a7223 */ /* 0x000fe2000001001a */
[----:B------:R-:W-:-:S03]  /*1860*/  IMAD.U32 R17, R17, 0x10000, RZ ;  /* 0x0001000011117824 */ /* 0x000fc600078e00ff */
[----:B------:R-:W-:Y:S01]  /*1870*/  FFMA.FTZ R26, R9, R9, R26 ;  /* 0x00000009091a7223 */ /* 0x000fe2000001001a */
[----:B------:R-:W-:-:S03]  /*1880*/  SHF.L.U32 R3, R24, 0x10, RZ ;  /* 0x0000001018037819 */ /* 0x000fc600000006ff */
[----:B------:R-:W-:Y:S01]  /*1890*/  FFMA.FTZ R26, R17, R17, R26 ;  /* 0x00000011111a7223 */ /* 0x000fe2000001001a */
[----:B------:R-:W-:Y:S01]  /*18a0*/  MOV R17, R10 ;  /* 0x0000000a00117202 */ /* 0x000fe20000000f00 */
[----:B------:R-:W-:Y:S02]  /*18b0*/  IMAD.U32 R23, R23, 0x10000, RZ ;  /* 0x0001000017177824 */ /* 0x000fe400078e00ff */
[----:B------:R-:W-:Y:S01]  /*18c0*/  FFMA.FTZ R26, R3, R3, R26 ;  /* 0x00000003031a7223 */ /* 0x000fe2000001001a */
[----:B------:R-:W-:-:S03]  /*18d0*/  SHF.L.U32 R25, R25, 0x10, RZ ;  /* 0x0000001019197819 */ /* 0x000fc600000006ff */
[----:B------:R-:W-:-:S04]  /*18e0*/  FFMA.FTZ R26, R23, R23, R26 ;  /* 0x00000017171a7223 */ /* 0x000fc8000001001a */
[----:B------:R-:W-:-:S07]  /*18f0*/  FFMA.FTZ R3, R25, R25, R26 ;  /* 0x0000001919037223 */ /* 0x000fce000001001a */
.L_x_200:
[----:B------:R-:W-:Y:S05]  /*1900*/  BSYNC.RECONVERGENT B2 ;  /* 0x0000000000027941 */ /* 0x000fea0003800200 */
.L_x_199:
[----:B------:R-:W-:Y:S05]  /*1910*/  @!P1 BRA `(.L_x_198) ;  /* 0x00000004009c9947 */ /* 0x000fea0003800000 */
[----:B------:R-:W-:-:S07]  /*1920*/  IMAD.IADD R19, R17, 0x1, R2 ;  /* 0x0000000111137824 */ /* 0x000fce00078e0202 */
.L_x_201:
[----:B------:R-:W-:-:S05]  /*1930*/  IMAD.WIDE.U32 R8, R17, 0x20, R4 ;  /* 0x0000002011087825 */ /* 0x000fca00078e0004 */
[----:B------:R-:W2:Y:S04]  /*1940*/  LDG.E.U16 R10, desc[UR8][R8.64] ;  /* 0x00000008080a7981 */ /* 0x000ea8000c1e1500 */
[----:B------:R-:W3:Y:S04]  /*1950*/  LDG.E.U16 R24, desc[UR8][R8.64+0x2] ;  /* 0x0000020808187981 */ /* 0x000ee8000c1e1500 */
[----:B------:R-:W4:Y:S04]  /*1960*/  LDG.E.U16 R14, desc[UR8][R8.64+0x4] ;  /* 0x00000408080e7981 */ /* 0x000f28000c1e1500 */
[----:B------:R-:W5:Y:S04]  /*1970*/  LDG.E.U16 R16, desc[UR8][R8.64+0x6] ;  /* 0x0000060808107981 */ /* 0x000f68000c1e1500 */
[----:B------:R-:W5:Y:S04]  /*1980*/  LDG.E.U16 R18, desc[UR8][R8.64+0x8] ;  /* 0x0000080808127981 */ /* 0x000f68000c1e1500 */
[----:B------:R-:W5:Y:S04]  /*1990*/  LDG.E.U16 R11, desc[UR8][R8.64+0xa] ;  /* 0x00000a08080b7981 */ /* 0x000f68000c1e1500 */
[----:B------:R-:W5:Y:S04]  /*19a0*/  LDG.E.U16 R22, desc[UR8][R8.64+0xc] ;  /* 0x00000c0808167981 */ /* 0x000f68000c1e1500 */
[----:B------:R-:W5:Y:S01]  /*19b0*/  LDG.E.U16 R23, desc[UR8][R8.64+0xe] ;  /* 0x00000e0808177981 */ /* 0x000f62000c1e1500 */
[----:B--2---:R-:W-:-:S05]  /*19c0*/  SHF.L.U32 R10, R10, 0x10, RZ ;  /* 0x000000100a0a7819 */ /* 0x004fca00000006ff */
[----:B------:R-:W-:Y:S01]  /*19d0*/  FFMA.FTZ R3, R10, R10, R3 ;  /* 0x0000000a0a037223 */ /* 0x000fe20000010003 */
[----:B---3--:R-:W-:Y:S02]  /*19e0*/  SHF.L.U32 R10, R24, 0x10, RZ ;  /* 0x00000010180a7819 */ /* 0x008fe400000006ff */
[----:B------:R-:W2:Y:S03]  /*19f0*/  LDG.E.U16 R24, desc[UR8][R8.64+0x10] ;  /* 0x0000100808187981 */ /* 0x000ea6000c1e1500 */
[----:B------:R-:W-:Y:S02]  /*1a00*/  FFMA.FTZ R25, R10, R10, R3 ;  /* 0x0000000a0a197223 */ /* 0x000fe40000010003 */
[----:B------:R-:W3:Y:S04]  /*1a10*/  LDG.E.U16 R10, desc[UR8][R8.64+0x12] ;  /* 0x00001208080a7981 */ /* 0x000ee8000c1e1500 */
[----:B------:R-:W3:Y:S01]  /*1a20*/  LDG.E.U16 R3, desc[UR8][R8.64+0x14] ;  /* 0x0000140808037981 */ /* 0x000ee2000c1e1500 */
[----:B----4-:R-:W-:-:S04]  /*1a30*/  IMAD.U32 R14, R14, 0x10000, RZ ;  /* 0x000100000e0e7824 */ /* 0x010fc800078e00ff */
[----:B------:R-:W-:Y:S02]  /*1a40*/  FFMA.FTZ R25, R14, R14, R25 ;  /* 0x0000000e0e197223 */ /* 0x000fe40000010019 */
[----:B------:R-:W4:Y:S01]  /*1a50*/  LDG.E.U16 R14, desc[UR8][R8.64+0x16] ;  /* 0x00001608080e7981 */ /* 0x000f22000c1e1500 */
[----:B-----5:R-:W-:Y:S02]  /*1a60*/  SHF.L.U32 R16, R16, 0x10, RZ ;  /* 0x0000001010107819 */ /* 0x020fe400000006ff */
[----:B------:R-:W-:-:S03]  /*1a70*/  SHF.L.U32 R18, R18, 0x10, RZ ;  /* 0x0000001012127819 */ /* 0x000fc600000006ff */
[----:B------:R-:W-:Y:S01]  /*1a80*/  FFMA.FTZ R25, R16, R16, R25 ;  /* 0x0000001010197223 */ /* 0x000fe20000010019 */
[----:B------:R-:W-:Y:S01]  /*1a90*/  SHF.L.U32 R22, R22, 0x10, RZ ;  /* 0x0000001016167819 */ /* 0x000fe200000006ff */
[----:B------:R-:W5:Y:S02]  /*1aa0*/  LDG.E.U16 R16, desc[UR8][R8.64+0x18] ;  /* 0x0000180808107981 */ /* 0x000f64000c1e1500 */
[----:B------:R-:W-:Y:S01]  /*1ab0*/  FFMA.FTZ R25, R18, R18, R25 ;  /* 0x0000001212197223 */ /* 0x000fe20000010019 */
[----:B------:R-:W-:-:S04]  /*1ac0*/  IMAD.U32 R18, R11, 0x10000, RZ ;  /* 0x000100000b127824 */ /* 0x000fc800078e00ff */
[----:B------:R-:W-:Y:S02]  /*1ad0*/  FFMA.FTZ R25, R18, R18, R25 ;  /* 0x0000001212197223 */ /* 0x000fe40000010019 */
[----:B------:R-:W5:Y:S02]  /*1ae0*/  LDG.E.U16 R18, desc[UR8][R8.64+0x1a] ;  /* 0x00001a0808127981 */ /* 0x000f64000c1e1500 */
[----:B------:R-:W-:Y:S01]  /*1af0*/  FFMA.FTZ R25, R22, R22, R25 ;  /* 0x0000001616197223 */ /* 0x000fe20000010019 */
[----:B------:R-:W-:Y:S02]  /*1b00*/  SHF.L.U32 R22, R23, 0x10, RZ ;  /* 0x0000001017167819 */ /* 0x000fe400000006ff */
[----:B------:R-:W5:Y:S03]  /*1b10*/  LDG.E.U16 R23, desc[UR8][R8.64+0x1e] ;  /* 0x00001e0808177981 */ /* 0x000f66000c1e1500 */
[----:B------:R-:W-:-:S02]  /*1b20*/  FFMA.FTZ R25, R22, R22, R25 ;  /* 0x0000001616197223 */ /* 0x000fc40000010019 */
[----:B------:R5:W5:Y:S01]  /*1b30*/  LDG.E.U16 R22, desc[UR8][R8.64+0x1c] ;  /* 0x00001c0808167981 */ /* 0x000b62000c1e1500 */
[----:B--2---:R-:W-:-:S04]  /*1b40*/  IMAD.U32 R24, R24, 0x10000, RZ ;  /* 0x0001000018187824 */ /* 0x004fc800078e00ff */
[----:B------:R-:W-:Y:S01]  /*1b50*/  FFMA.FTZ R25, R24, R24, R25 ;  /* 0x0000001818197223 */ /* 0x000fe20000010019 */
[----:B---3--:R-:W-:Y:S01]  /*1b60*/  SHF.L.U32 R24, R10, 0x10, RZ ;  /* 0x000000100a187819 */ /* 0x008fe200000006ff */
[----:B------:R-:W-:Y:S01]  /*1b70*/  IMAD.WIDE.U32 R10, R19, 0x20, R4 ;  /* 0x00000020130a7825 */ /* 0x000fe200078e0004 */
[----:B------:R-:W-:-:S03]  /*1b80*/  SHF.L.U32 R26, R3, 0x10, RZ ;  /* 0x00000010031a7819 */ /* 0x000fc600000006ff */
[----:B------:R-:W-:Y:S01]  /*1b90*/  FFMA.FTZ R25, R24, R24, R25 ;  /* 0x0000001818197223 */ /* 0x000fe20000010019 */
[----:B------:R-:W2:Y:S04]  /*1ba0*/  LDG.E.U16 R27, desc[UR8][R10.64+0x6] ;  /* 0x000006080a1b7981 */ /* 0x000ea8000c1e1500 */
[----:B------:R-:W3:Y:S01]  /*1bb0*/  LDG.E.U16 R24, desc[UR8][R10.64] ;  /* 0x000000080a187981 */ /* 0x000ee2000c1e1500 */
[----:B------:R-:W-:-:S03]  /*1bc0*/  FFMA.FTZ R3, R26, R26, R25 ;  /* 0x0000001a1a037223 */ /* 0x000fc60000010019 */
[----:B------:R-:W2:Y:S01]  /*1bd0*/  LDG.E.U16 R25, desc[UR8][R10.64+0x2] ;  /* 0x000002080a197981 */ /* 0x000ea2000c1e1500 */
[----:B----4-:R-:W-:-:S03]  /*1be0*/  IMAD.U32 R14, R14, 0x10000, RZ ;  /* 0x000100000e0e7824 */ /* 0x010fc600078e00ff */
[----:B------:R-:W4:Y:S01]  /*1bf0*/  LDG.E.U16 R26, desc[UR8][R10.64+0x4] ;  /* 0x000004080a1a7981 */ /* 0x000f22000c1e1500 */
[----:B------:R-:W-:-:S03]  /*1c00*/  FFMA.FTZ R14, R14, R14, R3 ;  /* 0x0000000e0e0e7223 */ /* 0x000fc60000010003 */
[----:B------:R-:W4:Y:S04]  /*1c10*/  LDG.E.U16 R3, desc[UR8][R10.64+0x8] ;  /* 0x000008080a037981 */ /* 0x000f28000c1e1500 */
[----:B------:R-:W4:Y:S01]  /*1c20*/  LDG.E.U16 R8, desc[UR8][R10.64+0xa] ;  /* 0x00000a080a087981 */ /* 0x000f22000c1e1500 */
[----:B-----5:R-:W-:-:S05]  /*1c30*/  SHF.L.U32 R9, R16, 0x10, RZ ;  /* 0x0000001010097819 */ /* 0x020fca00000006ff */
[----:B------:R-:W-:Y:S01]  /*1c40*/  FFMA.FTZ R14, R9, R9, R14 ;  /* 0x00000009090e7223 */ /* 0x000fe2000001000e */
[----:B------:R-:W-:Y:S02]  /*1c50*/  SHF.L.U32 R9, R18, 0x10, RZ ;  /* 0x0000001012097819 */ /* 0x000fe400000006ff */
[----:B------:R-:W-:Y:S01]  /*1c60*/  SHF.L.U32 R23, R23, 0x10, RZ ;  /* 0x0000001017177819 */ /* 0x000fe200000006ff */
[----:B------:R-:W5:Y:S02]  /*1c70*/  LDG.E.U16 R18, desc[UR8][R10.64+0x12] ;  /* 0x000012080a127981 */ /* 0x000f64000c1e1500 */
[----:B------:R-:W-:Y:S01]  /*1c80*/  FFMA.FTZ R14, R9, R9, R14 ;  /* 0x00000009090e7223 */ /* 0x000fe2000001000e */
[----:B------:R-:W-:-:S04]  /*1c90*/  IMAD.U32 R9, R22, 0x10000, RZ ;  /* 0x0001000016097824 */ /* 0x000fc800078e00ff */
[----:B------:R-:W-:Y:S02]  /*1ca0*/  FFMA.FTZ R14, R9, R9, R14 ;  /* 0x00000009090e7223 */ /* 0x000fe4000001000e */
[----:B------:R-:W5:Y:S02]  /*1cb0*/  LDG.E.U16 R9, desc[UR8][R10.64+0xc] ;  /* 0x00000c080a097981 */ /* 0x000f64000c1e1500 */
[----:B------:R-:W-:Y:S01]  /*1cc0*/  FFMA.FTZ R14, R23, R23, R14 ;  /* 0x00000017170e7223 */ /* 0x000fe2000001000e */
[----:B---3--:R-:W-:Y:S01]  /*1cd0*/  SHF.L.U32 R23, R24, 0x10, RZ ;  /* 0x0000001018177819 */ /* 0x008fe200000006ff */
[----:B--2---:R-:W-:-:S04]  /*1ce0*/  IMAD.U32 R16, R25, 0x10000, RZ ;  /* 0x0001000019107824 */ /* 0x004fc800078e00ff */
[----:B------:R-:W-:Y:S01]  /*1cf0*/  FFMA.FTZ R23, R23, R23, R14 ;  /* 0x0000001717177223 */ /* 0x000fe2000001000e */
[----:B----4-:R-:W-:Y:S01]  /*1d00*/  SHF.L.U32 R26, R26, 0x10, RZ ;  /* 0x000000101a1a7819 */ /* 0x010fe200000006ff */
[----:B------:R-:W2:Y:S02]  /*1d10*/  LDG.E.U16 R14, desc[UR8][R10.64+0xe] ;  /* 0x00000e080a0e7981 */ /* 0x000ea4000c1e1500 */
[----:B------:R-:W-:Y:S02]  /*1d20*/  FFMA.FTZ R23, R16, R16, R23 ;  /* 0x0000001010177223 */ /* 0x000fe40000010017 */
[----:B------:R-:W3:Y:S01]  /*1d30*/  LDG.E.U16 R16, desc[UR8][R10.64+0x10] ;  /* 0x000010080a107981 */ /* 0x000ee2000c1e1500 */
[----:B------:R-:W-:Y:S01]  /*1d40*/  SHF.L.U32 R22, R27, 0x10, RZ ;  /* 0x000000101b167819 */ /* 0x000fe200000006ff */
[----:B------:R-:W-:Y:S01]  /*1d50*/  FFMA.FTZ R23, R26, R26, R23 ;  /* 0x0000001a1a177223 */ /* 0x000fe20000010017 */
[----:B------:R-:W-:Y:S01]  /*1d60*/  IMAD.U32 R24, R3, 0x10000, RZ ;  /* 0x0001000003187824 */ /* 0x000fe200078e00ff */
[----:B------:R-:W4:Y:S02]  /*1d70*/  LDG.E.U16 R25, desc[UR8][R10.64+0x1e] ;  /* 0x00001e080a197981 */ /* 0x000f24000c1e1500 */
[----:B------:R-:W-:-:S02]  /*1d80*/  FFMA.FTZ R23, R22, R22, R23 ;  /* 0x0000001616177223 */ /* 0x000fc40000010017 */
[----:B------:R-:W4:Y:S02]  /*1d90*/  LDG.E.U16 R3, desc[UR8][R10.64+0x14] ;  /* 0x000014080a037981 */ /* 0x000f24000c1e1500 */
[----:B------:R-:W-:Y:S02]  /*1da0*/  FFMA.FTZ R23, R24, R24, R23 ;  /* 0x0000001818177223 */ /* 0x000fe40000010017 */
[----:B------:R-:W4:Y:S01]  /*1db0*/  LDG.E.U16 R22, desc[UR8][R10.64+0x16] ;  /* 0x000016080a167981 */ /* 0x000f22000c1e1500 */
[----:B------:R-:W-:-:S03]  /*1dc0*/  SHF.L.U32 R24, R8, 0x10, RZ ;  /* 0x0000001008187819 */ /* 0x000fc600000006ff */
[----:B------:R-:W4:Y:S02]  /*1dd0*/  LDG.E.U16 R8, desc[UR8][R10.64+0x18] ;  /* 0x000018080a087981 */ /* 0x000f24000c1e1500 */
[----:B------:R-:W-:Y:S02]  /*1de0*/  FFMA.FTZ R26, R24, R24, R23 ;  /* 0x00000018181a7223 */ /* 0x000fe40000010017 */
[----:B------:R-:W4:Y:S04]  /*1df0*/  LDG.E.U16 R24, desc[UR8][R10.64+0x1a] ;  /* 0x00001a080a187981 */ /* 0x000f28000c1e1500 */
[----:B------:R-:W4:Y:S01]  /*1e00*/  LDG.E.U16 R23, desc[UR8][R10.64+0x1c] ;  /* 0x00001c080a177981 */ /* 0x000f22000c1e1500 */
[----:B-----5:R-:W-:-:S05]  /*1e10*/  SHF.L.U32 R9, R9, 0x10, RZ ;  /* 0x0000001009097819 */ /* 0x020fca00000006ff */
[----:B------:R-:W-:Y:S01]  /*1e20*/  FFMA.FTZ R26, R9, R9, R26 ;  /* 0x00000009091a7223 */ /* 0x000fe2000001001a */
[----:B------:R-:W-:-:S04]  /*1e30*/  IADD3 R17, PT, PT, R2, R17, R2 ;  /* 0x0000001102117210 */ /* 0x000fc80007ffe002 */
[----:B------:R-:W-:Y:S01]  /*1e40*/  ISETP.GE.AND P0, PT, R17, R15, PT ;  /* 0x0000000f1100720c */ /* 0x000fe20003f06270 */
[----:B------:R-:W-:Y:S02]  /*1e50*/  IMAD R19, R2, 0x2, R19 ;  /* 0x0000000202137824 */ /* 0x000fe400078e0213 */
[----:B--2---:R-:W-:Y:S01]  /*1e60*/  IMAD.U32 R9, R14, 0x10000, RZ ;  /* 0x000100000e097824 */ /* 0x004fe200078e00ff */
[----:B---3--:R-:W-:-:S03]  /*1e70*/  SHF.L.U32 R27, R16, 0x10, RZ ;  /* 0x00000010101b7819 */ /* 0x008fc600000006ff */
[----:B------:R-:W-:Y:S01]  /*1e80*/  FFMA.FTZ R26, R9, R9, R26 ;  /* 0x00000009091a7223 */ /* 0x000fe2000001001a */
[----:B------:R-:W-:-:S03]  /*1e90*/  SHF.L.U32 R9, R18, 0x10, RZ ;  /* 0x0000001012097819 */ /* 0x000fc600000006ff */
[----:B------:R-:W-:Y:S01]  /*1ea0*/  FFMA.FTZ R26, R27, R27, R26 ;  /* 0x0000001b1b1a7223 */ /* 0x000fe2000001001a */
[----:B----4-:R-:W-:-:S03]  /*1eb0*/  IMAD.U32 R3, R3, 0x10000, RZ ;  /* 0x0001000003037824 */ /* 0x010fc600078e00ff */
[----:B------:R-:W-:Y:S01]  /*1ec0*/  FFMA.FTZ R26, R9, R9, R26 ;  /* 0x00000009091a7223 */ /* 0x000fe2000001001a */
[----:B------:R-:W-:-:S03]  /*1ed0*/  SHF.L.U32 R9, R22, 0x10, RZ ;  /* 0x0000001016097819 */ /* 0x000fc600000006ff */
[----:B------:R-:W-:Y:S01]  /*1ee0*/  FFMA.FTZ R26, R3, R3, R26 ;  /* 0x00000003031a7223 */ /* 0x000fe2000001001a */
[----:B------:R-:W-:-:S03]  /*1ef0*/  SHF.L.U32 R3, R8, 0x10, RZ ;  /* 0x0000001008037819 */ /* 0x000fc600000006ff */
[----:B------:R-:W-:Y:S01]  /*1f00*/  FFMA.FTZ R26, R9, R9, R26 ;  /* 0x00000009091a7223 */ /* 0x000fe2000001001a */
[----:B------:R-:W-:-:S03]  /*1f10*/  IMAD.U32 R9, R24, 0x10000, RZ ;  /* 0x0001000018097824 */ /* 0x000fc600078e00ff */
[----:B------:R-:W-:Y:S01]  /*1f20*/  FFMA.FTZ R26, R3, R3, R26 ;  /* 0x00000003031a7223 */ /* 0x000fe2000001001a */
[----:B------:R-:W-:-:S03]  /*1f30*/  SHF.L.U32 R23, R23, 0x10, RZ ;  /* 0x0000001017177819 */ /* 0x000fc600000006ff */
[----:B------:R-:W-:Y:S01]  /*1f40*/  FFMA.FTZ R26, R9, R9, R26 ;  /* 0x00000009091a7223 */ /* 0x000fe2000001001a */
[----:B------:R-:W-:-:S03]  /*1f50*/  SHF.L.U32 R25, R25, 0x10, RZ ;  /* 0x0000001019197819 */ /* 0x000fc600000006ff */
[----:B------:R-:W-:-:S04]  /*1f60*/  FFMA.FTZ R26, R23, R23, R26 ;  /* 0x00000017171a7223 */ /* 0x000fc8000001001a */
[----:B------:R-:W-:Y:S01]  /*1f70*/  FFMA.FTZ R3, R25, R25, R26 ;  /* 0x0000001919037223 */ /* 0x000fe2000001001a */
[----:B------:R-:W-:Y:S06]  /*1f80*/  @!P0 BRA `(.L_x_201) ;  /* 0xfffffff800688947 */ /* 0x000fec000383ffff */
.L_x_198:
[----:B------:R-:W-:Y:S05]  /*1f90*/  BSYNC.RECONVERGENT B1 ;  /* 0x0000000000017941 */ /* 0x000fea0003800200 */
.L_x_197:
[----:B------:R-:W-:-:S04]  /*1fa0*/  LEA R9, R15, R0, 0x4 ;  /* 0x000000000f097211 */ /* 0x000fc800078e20ff */
[----:B------:R-:W-:-:S13]  /*1fb0*/  ISETP.GE.AND P0, PT, R9, R12, PT ;  /* 0x0000000c0900720c */ /* 0x000fda0003f06270 */
[----:B------:R-:W-:Y:S05]  /*1fc0*/  @P0 BRA `(.L_x_189) ;  /* 0x0000000400100947 */ /* 0x000fea0003800000 */
[----:B---3--:R-:W0:Y:S01]  /*1fd0*/  I2F.U32.RP R16, R2 ;  /* 0x0000000200107306 */ /* 0x008e220000209000 */
        /* <DEDUP_REMOVED lines=10> */
[----:B0-----:R-:W-:Y:S02]  /*2080*/  HFMA2 R10, -RZ, RZ, 0, 0 ;  /* 0x00000000ff0a7431 */ /* 0x001fe400000001ff */
[----:B-1----:R-:W-:-:S04]  /*2090*/  IMAD.MOV R17, RZ, RZ, -R11 ;  /* 0x000000ffff117224 */ /* 0x002fc800078e0a0b */
        /* <DEDUP_REMOVED lines=16> */
[----:B------:R-:W-:Y:S01]  /*21a0*/  IMAD.WIDE R6, R13, 0x2, R6 ;  /* 0x000000020d067825 */ /* 0x000fe200078e0206 */
[----:B------:R-:W-:-:S04]  /*21b0*/  IADD3 R8, PT, PT, R8, 0x1, RZ ;  /* 0x0000000108087810 */ /* 0x000fc80007ffe0ff */
[----:B------:R-:W-:Y:S02]  /*21c0*/  LOP3.LUT R8, R8, 0x3, RZ, 0xc0, !PT ;  /* 0x0000000308087812 */ /* 0x000fe400078ec0ff */
[----:B------:R-:W-:-:S03]  /*21d0*/  IADD3 R6, P0, PT, R6, UR4, RZ ;  /* 0x0000000406067c10 */ /* 0x000fc6000ff1e0ff */
[----:B------:R-:W-:Y:S01]  /*21e0*/  IMAD.MOV R8, RZ, RZ, -R8 ;  /* 0x000000ffff087224 */ /* 0x000fe200078e0a08 */
[----:B------:R-:W-:-:S09]  /*21f0*/  IADD3.X R7, PT, PT, R7, UR5, RZ, P0, !PT ;  /* 0x0000000507077c10 */ /* 0x000fd200087fe4ff */
.L_x_204:
[----:B------:R-:W-:-:S06]  /*2200*/  IMAD.WIDE R10, R9, 0x2, R6 ;  /* 0x00000002090a7825 */ /* 0x000fcc00078e0206 */
[----:B------:R-:W2:Y:S01]  /*2210*/  LDG.E.U16 R10, desc[UR8][R10.64] ;  /* 0x000000080a0a7981 */ /* 0x000ea2000c1e1500 */
[----:B------:R-:W-:Y:S01]  /*2220*/  IADD3 R8, PT, PT, R8, 0x1, RZ ;  /* 0x0000000108087810 */ /* 0x000fe20007ffe0ff */
[----:B------:R-:W-:-:S03]  /*2230*/  IMAD.IADD R9, R2, 0x1, R9 ;  /* 0x0000000102097824 */ /* 0x000fc600078e0209 */
[----:B------:R-:W-:Y:S02]  /*2240*/  ISETP.NE.AND P0, PT, R8, RZ, PT ;  /* 0x000000ff0800720c */ /* 0x000fe40003f05270 */
[----:B--2---:R-:W-:-:S05]  /*2250*/  SHF.L.U32 R14, R10, 0x10, RZ ;  /* 0x000000100a0e7819 */ /* 0x004fca00000006ff */
[----:B------:R-:W-:-:S06]  /*2260*/  FFMA.FTZ R3, R14, R14, R3 ;  /* 0x0000000e0e037223 */ /* 0x000fcc0000010003 */
[----:B------:R-:W-:Y:S05]  /*2270*/  @P0 BRA `(.L_x_204) ;  /* 0xfffffffc00e00947 */ /* 0x000fea000383ffff */
.L_x_203:
[----:B------:R-:W-:Y:S05]  /*2280*/  BSYNC.RECONVERGENT B1 ;  /* 0x0000000000017941 */ /* 0x000fea0003800200 */
.L_x_202:
[----:B------:R-:W-:Y:S05]  /*2290*/  @!P1 BRA `(.L_x_189) ;  /* 0x00000000005c9947 */ /* 0x000fea0003800000 */
[----:B------:R-:W-:-:S07]  /*22a0*/  SHF.L.U32 R13, R2, 0x1, RZ ;  /* 0x00000001020d7819 */ /* 0x000fce00000006ff */
.L_x_205:
        /* <DEDUP_REMOVED lines=11> */
[----:B------:R-:W-:-:S04]  /*2360*/  LEA R9, R2, R9, 0x2 ;  /* 0x0000000902097211 */ /* 0x000fc800078e10ff */
[----:B------:R-:W-:Y:S02]  /*2370*/  ISETP.GE.AND P0, PT, R9, R12, PT ;  /* 0x0000000c0900720c */ /* 0x000fe40003f06270 */
[----:B--2---:R-:W-:-:S05]  /*2380*/  SHF.L.U32 R8, R14, 0x10, RZ ;  /* 0x000000100e087819 */ /* 0x004fca00000006ff */
[----:B------:R-:W-:Y:S01]  /*2390*/  FFMA.FTZ R3, R8, R8, R3 ;  /* 0x0000000808037223 */ /* 0x000fe20000010003 */
[----:B---3--:R-:W-:-:S04]  /*23a0*/  IMAD.U32 R18, R16, 0x10000, RZ ;  /* 0x0001000010127824 */ /* 0x008fc800078e00ff */
[----:B------:R-:W-:Y:S01]  /*23b0*/  FFMA.FTZ R3, R18, R18, R3 ;  /* 0x0000001212037223 */ /* 0x000fe20000010003 */
[----:B----4-:R-:W-:Y:S01]  /*23c0*/  SHF.L.U32 R8, R6, 0x10, RZ ;  /* 0x0000001006087819 */ /* 0x010fe200000006ff */
[----:B-----5:R-:W-:-:S04]  /*23d0*/  IMAD.U32 R14, R10, 0x10000, RZ ;  /* 0x000100000a0e7824 */ /* 0x020fc800078e00ff */
[----:B------:R-:W-:-:S04]  /*23e0*/  FFMA.FTZ R3, R8, R8, R3 ;  /* 0x0000000808037223 */ /* 0x000fc80000010003 */
[----:B------:R-:W-:Y:S01]  /*23f0*/  FFMA.FTZ R3, R14, R14, R3 ;  /* 0x0000000e0e037223 */ /* 0x000fe20000010003 */
[----:B------:R-:W-:Y:S06]  /*2400*/  @!P0 BRA `(.L_x_205) ;  /* 0xfffffffc00a88947 */ /* 0x000fec000383ffff */
.L_x_189:
[----:B------:R-:W-:Y:S05]  /*2410*/  BSYNC.RECONVERGENT B0 ;  /* 0x0000000000007941 */ /* 0x000fea0003800200 */
.L_x_187:
[----:B---3--:R-:W-:Y:S01]  /*2420*/  ISETP.GE.U32.AND P0, PT, R2, 0x400, PT ;  /* 0x000004000200780c */ /* 0x008fe20003f06070 */
        /* <DEDUP_REMOVED lines=25> */
[----:B------:R-:W1:Y:S01]  /*25c0*/  S2UR UR5, SR_CgaCtaId ;  /* 0x00000000000579c3 */ /* 0x000e620000008800 */
[----:B------:R-:W-:Y:S02]  /*25d0*/  UMOV UR4, 0x400 ;  /* 0x0000040000047882 */ /* 0x000fe40000000000 */
[----:B-1----:R-:W-:-:S06]  /*25e0*/  ULEA UR4, UR5, UR4, 0x18 ;  /* 0x0000000405047291 */ /* 0x002fcc000f8ec0ff */
[----:B0-----:R-:W-:-:S05]  /*25f0*/  IMAD.U32 R3, RZ, RZ, UR4 ;  /* 0x00000004ff037e24 */ /* 0x001fca000f8e00ff */
        /* <DEDUP_REMOVED lines=41> */
.L_x_207:
        /* <DEDUP_REMOVED lines=29> */
[----:B------:R-:W0:Y:S01]  /*2a60*/  S2UR UR5, SR_CgaCtaId ;  /* 0x00000000000579c3 */ /* 0x000e220000008800 */
[----:B------:R-:W-:Y:S01]  /*2a70*/  UMOV UR4, 0x400 ;  /* 0x0000040000047882 */ /* 0x000fe20000000000 */
[C---:B------:R-:W-:Y:S02]  /*2a80*/  ISETP.GT.U32.AND P1, PT, R2.reuse, 0x20, PT ;  /* 0x000000200200780c */ /* 0x040fe40003f24070 */
[C---:B------:R-:W-:Y:S02]  /*2a90*/  ISETP.GT.U32.AND P2, PT, R2.reuse, 0x40, PT ;  /* 0x000000400200780c */ /* 0x040fe40003f44070 */
[C---:B------:R-:W-:Y:S02]  /*2aa0*/  ISETP.GT.U32.AND P3, PT, R2.reuse, 0x60, PT ;  /* 0x000000600200780c */ /* 0x040fe40003f64070 */
[----:B------:R-:W-:Y:S01]  /*2ab0*/  ISETP.GT.U32.AND P0, PT, R2, 0x80, PT ;  /* 0x000000800200780c */ /* 0x000fe20003f04070 */
[----:B0-----:R-:W-:-:S06]  /*2ac0*/  ULEA UR4, UR5, UR4, 0x18 ;  /* 0x0000000405047291 */ /* 0x001fcc000f8ec0ff */
[----:B-1----:R-:W-:-:S05]  /*2ad0*/  MOV R3, UR4 ;  /* 0x0000000400037c02 */ /* 0x002fca0008000f00 */
        /* <DEDUP_REMOVED lines=67> */
.L_x_209:
[----:B------:R-:W-:Y:S01]  /*2f10*/  I2FP.F32.S32 R4, UR10 ;  /* 0x0000000a00047c45 */ /* 0x000fe20008201400 */
[----:B------:R-:W0:Y:S03]  /*2f20*/  LDCU UR4, c[0x0][0x3c0] ;  /* 0x00007800ff0477ac */ /* 0x000e260008000800 */
[----:B------:R-:W0:Y:S02]  /*2f30*/  MUFU.RCP R5, R4 ;  /* 0x0000000400057308 */ /* 0x000e240000001000 */
[----:B0-----:R-:W-:-:S06]  /*2f40*/  FFMA.FTZ R22, R5, R22, UR4 ;  /* 0x0000000405167e23 */ /* 0x001fcc0008010016 */
[----:B------:R-:W0:Y:S02]  /*2f50*/  MUFU.RSQ R22, R22 ;  /* 0x0000001600167308 */ /* 0x000e240000001400 */
[----:B0-----:R2:W-:Y:S02]  /*2f60*/  STS [R3], R22 ;  /* 0x0000001603007388 */ /* 0x0015e40000000800 */
.L_x_208:
[----:B------:R-:W-:Y:S05]  /*2f70*/  BSYNC.RECONVERGENT B0 ;  /* 0x0000000000007941 */ /* 0x000fea0003800200 */
.L_x_206:
[----:B------:R-:W-:Y:S01]  /*2f80*/  USHF.R.S32.HI UR4, URZ, 0x1f, UR10 ;  /* 0x0000001fff047899 */ /* 0x000fe2000801140a */
[----:B------:R-:W-:Y:S03]  /*2f90*/  BAR.SYNC.DEFER_BLOCKING 0x0 ;  /* 0x0000000000007b1d */ /* 0x000fe60000010000 */
[----:B------:R-:W-:-:S04]  /*2fa0*/  ULEA.HI UR4, UR4, UR10, URZ, 0x4 ;  /* 0x0000000a04047291 */ /* 0x000fc8000f8f20ff */
[----:B------:R-:W-:-:S06]  /*2fb0*/  USHF.R.S32.HI UR4, URZ, 0x4, UR4 ;  /* 0x00000004ff047899 */ /* 0x000fcc0008011404 */
[----:B------:R-:W-:-:S13]  /*2fc0*/  ISETP.GE.AND P0, PT, R0, UR4, PT ;  /* 0x0000000400007c0c */ /* 0x000fda000bf06270 */
[----:B------:R-:W-:Y:S05]  /*2fd0*/  @P0 EXIT ;  /* 0x000000000000094d */ /* 0x000fea0003800000 */
[----:B------:R-:W3:Y:S01]  /*2fe0*/  I2F.U32.RP R8, R2 ;  /* 0x0000000200087306 */ /* 0x000ee20000209000 */
[----:B------:R-:W-:Y:S01]  /*2ff0*/  IADD3 R7, PT, PT, R0, R2, RZ ;  /* 0x0000000200077210 */ /* 0x000fe20007ffe0ff */
[----:B------:R-:W4:Y:S01]  /*3000*/  S2UR UR5, SR_CgaCtaId ;  /* 0x00000000000579c3 */ /* 0x000f220000008800 */
[----:B------:R-:W-:Y:S01]  /*3010*/  ISETP.NE.U32.AND P2, PT, R2, RZ, PT ;  /* 0x000000ff0200720c */ /* 0x000fe20003f45070 */
[----:B------:R-:W-:Y:S01]  /*3020*/  BSSY.RECONVERGENT B0, `(.L_x_210) ;  /* 0x00000a4000007945 */ /* 0x000fe20003800200 */
[C---:B------:R-:W-:Y:S02]  /*3030*/  ISETP.GE.U32.AND P0, PT, R7.reuse, UR4, PT ;  /* 0x0000000407007c0c */ /* 0x040fe4000bf06070 */
[----:B012---:R-:W-:Y:S01]  /*3040*/  VIMNMX.U32 R3, PT, PT, R7, UR4, !PT ;  /* 0x0000000407037c48 */ /* 0x007fe2000ffe0000 */
[----:B------:R-:W-:Y:S01]  /*3050*/  UMOV UR4, 0x400 ;  /* 0x0000040000047882 */ /* 0x000fe20000000000 */
[----:B------:R-:W-:-:S04]  /*3060*/  SEL R6, RZ, 0x1, P0 ;  /* 0x00000001ff067807 */ /* 0x000fc80000000000 */
[----:B------:R-:W-:Y:S01]  /*3070*/  IADD3 R3, PT, PT, R3, -R7, -R6 ;  /* 0x8000000703037210 */ /* 0x000fe20007ffe806 */
[----:B---3--:R-:W0:Y:S01]  /*3080*/  MUFU.RCP R8, R8 ;  /* 0x0000000800087308 */ /* 0x008e220000001000 */
[----:B----4-:R-:W-:Y:S01]  /*3090*/  ULEA UR4, UR5, UR4, 0x18 ;  /* 0x0000000405047291 */ /* 0x010fe2000f8ec0ff */
[----:B0-----:R-:W-:-:S06]  /*30a0*/  VIADD R4, R8, 0xffffffe ;  /* 0x0ffffffe08047836 */ /* 0x001fcc0000000000 */
[----:B------:R0:W1:Y:S02]  /*30b0*/  F2I.FTZ.U32.TRUNC.NTZ R5, R4 ;  /* 0x0000000400057305 */ /* 0x000064000021f000 */
[----:B0-----:R-:W-:Y:S01]  /*30c0*/  IMAD.MOV.U32 R4, RZ, RZ, RZ ;  /* 0x000000ffff047224 */ /* 0x001fe200078e00ff */
[----:B-1----:R-:W-:-:S05]  /*30d0*/  IADD3 R9, PT, PT, RZ, -R5, RZ ;  /* 0x80000005ff097210 */ /* 0x002fca0007ffe0ff */
[----:B------:R-:W-:-:S04]  /*30e0*/  IMAD R9, R9, R2, RZ ;  /* 0x0000000209097224 */ /* 0x000fc800078e02ff */
[----:B------:R-:W-:-:S06]  /*30f0*/  IMAD.HI.U32 R8, R5, R9, R4 ;  /* 0x0000000905087227 */ /* 0x000fcc00078e0004 */
[----:B------:R-:W-:-:S05]  /*3100*/  IMAD.HI.U32 R5, R8, R3, RZ ;  /* 0x0000000308057227 */ /* 0x000fca00078e00ff */
[----:B------:R-:W-:-:S05]  /*3110*/  IADD3 R4, PT, PT, -R5, RZ, RZ ;  /* 0x000000ff05047210 */ /* 0x000fca0007ffe1ff */
[----:B------:R-:W-:Y:S02]  /*3120*/  IMAD R3, R2, R4, R3 ;  /* 0x0000000402037224 */ /* 0x000fe400078e0203 */
[----:B------:R-:W0:Y:S03]  /*3130*/  LDS R4, [UR4] ;  /* 0x00000004ff047984 */ /* 0x000e260008000800 */
[----:B------:R-:W-:-:S13]  /*3140*/  ISETP.GE.U32.AND P0, PT, R3, R2, PT ;  /* 0x000000020300720c */ /* 0x000fda0003f06070 */
[----:B------:R-:W-:Y:S01]  /*3150*/  @P0 IADD3 R3, PT, PT, R3, -R2, RZ ;  /* 0x8000000203030210 */ /* 0x000fe20007ffe0ff */
[----:B------:R-:W-:-:S03]  /*3160*/  @P0 VIADD R5, R5, 0x1 ;  /* 0x0000000105050836 */ /* 0x000fc60000000000 */
[----:B------:R-:W-:-:S13]  /*3170*/  ISETP.GE.U32.AND P1, PT, R3, R2, PT ;  /* 0x000000020300720c */ /* 0x000fda0003f26070 */
[----:B------:R-:W-:Y:S02]  /*3180*/  @P1 IADD3 R5, PT, PT, R5, 0x1, RZ ;  /* 0x0000000105051810 */ /* 0x000fe40007ffe0ff */
[----:B------:R-:W-:-:S04]  /*3190*/  @!P2 LOP3.LUT R5, RZ, R2, RZ, 0x33, !PT ;  /* 0x00000002ff05a212 */ /* 0x000fc800078e33ff */
[----:B------:R-:W-:Y:S02]  /*31a0*/  IADD3 R5, PT, PT, R6, R5, RZ ;  /* 0x0000000506057210 */ /* 0x000fe40007ffe0ff */
[----:B0-----:R-:W-:Y:S02]  /*31b0*/  R2UR UR7, R4 ;  /* 0x00000000040772ca */ /* 0x001fe400000e0000 */
[C---:B------:R-:W-:Y:S02]  /*31c0*/  LOP3.LUT R2, R5.reuse, 0x1, RZ, 0xc0, !PT ;  /* 0x0000000105027812 */ /* 0x040fe400078ec0ff */
[----:B------:R-:W-:Y:S02]  /*31d0*/  ISETP.NE.AND P1, PT, R5, RZ, PT ;  /* 0x000000ff0500720c */ /* 0x000fe40003f25270 */
[----:B------:R-:W-:-:S13]  /*31e0*/  ISETP.NE.U32.AND P0, PT, R2, 0x1, PT ;  /* 0x000000010200780c */ /* 0x000fda0003f05070 */
[----:B------:R-:W-:Y:S05]  /*31f0*/  @!P0 BRA `(.L_x_211) ;  /* 0x0000000800188947 */ /* 0x000fea0003800000 */
[C---:B------:R-:W-:Y:S01]  /*3200*/  IMAD.WIDE.U32 R4, R0.reuse, 0x20, R20 ;  /* 0x0000002000047825 */ /* 0x040fe200078e0014 */
[----:B------:R-:W0:Y:S01]  /*3210*/  LDC.64 R8, c[0x0][0x3b8] ;  /* 0x0000ee00ff087b82 */ /* 0x000e220000000a00 */
[----:B------:R-:W1:Y:S04]  /*3220*/  LDCU.64 UR4, c[0x0][0x380] ;  /* 0x00007000ff0477ac */ /* 0x000e680008000a00 */
[----:B------:R-:W2:Y:S01]  /*3230*/  LDG.E.ENL2.256 R4, R12, desc[UR8][R4.64] ;  /* 0xfe000008040c797e */ /* 0x000ea20008121904 */
[----:B0-----:R-:W-:-:S06]  /*3240*/  IMAD.WIDE.U32 R8, R0, 0x20, R8 ;  /* 0x0000002000087825 */ /* 0x001fcc00078e0008 */
[----:B------:R-:W3:Y:S01]  /*3250*/  LDG.E.ENL2.256.CONSTANT R16, R8, desc[UR8][R8.64] ;  /* 0xfe0000080808797e */ /* 0x000ee20008129910 */
[----:B------:R-:W0:Y:S02]  /*3260*/  S2UR UR6, SR_CTAID.X ;  /* 0x00000000000679c3 */ /* 0x000e240000002500 */
[----:B0-----:R-:W-:-:S04]  /*3270*/  UIMAD UR6, UR6, UR10, URZ ;  /* 0x0000000a060672a4 */ /* 0x001fc8000f8e02ff */
[----:B-1----:R-:W-:Y:S01]  /*3280*/  UIMAD.WIDE.U32 UR4, UR6, 0x2, UR4 ;  /* 0x00000002060478a5 */ /* 0x002fe2000f8e0004 */
[C---:B--2---:R-:W-:Y:S01]  /*3290*/  IMAD.U32 R2, R7.reuse, 0x10000, RZ ;  /* 0x0001000007027824 */ /* 0x044fe200078e00ff */
[----:B------:R-:W-:Y:S02]  /*32a0*/  PRMT R7, R7, 0x7632, R7 ;  /* 0x0000763207077816 */ /* 0x000fe40000000007 */
[----:B------:R-:W-:Y:S01]  /*32b0*/  SHF.L.U32 R3, R6, 0x10, RZ ;  /* 0x0000001006037819 */ /* 0x000fe200000006ff */
[----:B------:R-:W-:Y:S01]  /*32c0*/  FMUL.FTZ R2, R2, UR7 ;  /* 0x0000000702027c20 */ /* 0x000fe20008410000 */
[----:B------:R-:W-:Y:S01]  /*32d0*/  SHF.L.U32 R22, R5, 0x10, RZ ;  /* 0x0000001005167819 */ /* 0x000fe200000006ff */
[----:B------:R-:W-:Y:S01]  /*32e0*/  IMAD.U32 R7, R7, 0x10000, RZ ;  /* 0x0001000007077824 */ /* 0x000fe200078e00ff */
[----:B------:R-:W-:Y:S01]  /*32f0*/  PRMT R25, R6, 0x7632, R25 ;  /* 0x0000763206197816 */ /* 0x000fe20000000019 */
[----:B------:R-:W-:Y:S01]  /*3300*/  FMUL.FTZ R3, R3, UR7 ;  /* 0x0000000703037c20 */ /* 0x000fe20008410000 */
[----:B------:R-:W-:Y:S01]  /*3310*/  SHF.L.U32 R23, R15, 0x10, RZ ;  /* 0x000000100f177819 */ /* 0x000fe200000006ff */
[----:B------:R-:W-:Y:S01]  /*3320*/  FMUL.FTZ R7, R7, UR7 ;  /* 0x0000000707077c20 */ /* 0x000fe20008410000 */
[----:B------:R-:W0:Y:S01]  /*3330*/  F2F.BF16.F32 R2, R2 ;  /* 0x0000000200027304 */ /* 0x000e220000202000 */
[----:B------:R-:W-:Y:S01]  /*3340*/  FMUL.FTZ R24, R22, UR7 ;  /* 0x0000000716187c20 */ /* 0x000fe20008410000 */
[----:B------:R-:W-:Y:S01]  /*3350*/  SHF.L.U32 R22, R4, 0x10, RZ ;  /* 0x0000001004167819 */ /* 0x000fe200000006ff */
[----:B------:R-:W-:Y:S01]  /*3360*/  IMAD.U32 R25, R25, 0x10000, RZ ;  /* 0x0001000019197824 */ /* 0x000fe200078e00ff */
[----:B------:R-:W-:Y:S01]  /*3370*/  PRMT R4, R5, 0x7632, R4 ;  /* 0x0000763205047816 */ /* 0x000fe20000000004 */
[----:B------:R-:W-:-:S02]  /*3380*/  FMUL.FTZ R23, R23, UR7 ;  /* 0x0000000717177c20 */ /* 0x000fc40008410000 */
[----:B------:R-:W-:Y:S01]  /*3390*/  FMUL.FTZ R22, R22, UR7 ;  /* 0x0000000716167c20 */ /* 0x000fe20008410000 */
[----:B------:R-:W1:Y:S01]  /*33a0*/  F2F.BF16.F32 R7, R7 ;  /* 0x0000000700077304 */ /* 0x000e620000202000 */
[----:B---3--:R-:W-:Y:S01]  /*33b0*/  PRMT R6, R19, 0x7632, R6 ;  /* 0x0000763213067816 */ /* 0x008fe20000000006 */
[----:B0-----:R-:W-:-:S06]  /*33c0*/  IMAD.U32 R2, R2, 0x10000, RZ ;  /* 0x0001000002027824 */ /* 0x001fcc00078e00ff */
[----:B------:R-:W0:Y:S01]  /*33d0*/  F2F.BF16.F32 R3, R3 ;  /* 0x0000000300037304 */ /* 0x000e220000202000 */
[----:B------:R-:W-:Y:S01]  /*33e0*/  SHF.L.U32 R5, R19, 0x10, RZ ;  /* 0x0000001013057819 */ /* 0x000fe200000006ff */
[----:B------:R-:W-:Y:S01]  /*33f0*/  FMUL.FTZ R19, R25, UR7 ;  /* 0x0000000719137c20 */ /* 0x000fe20008410000 */
[----:B------:R-:W-:Y:S01]  /*3400*/  SHF.L.U32 R25, R4, 0x10, RZ ;  /* 0x0000001004197819 */ /* 0x000fe200000006ff */
[----:B------:R-:W-:Y:S01]  /*3410*/  IMAD.U32 R26, R17, 0x10000, RZ ;  /* 0x00010000111a7824 */ /* 0x000fe200078e00ff */
[----:B------:R-:W-:Y:S02]  /*3420*/  SHF.L.U32 R6, R6, 0x10, RZ ;  /* 0x0000001006067819 */ /* 0x000fe400000006ff */
[----:B-1----:R-:W-:Y:S01]  /*3430*/  SHF.L.U32 R27, R7, 0x10, RZ ;  /* 0x00000010071b7819 */ /* 0x002fe200000006ff */
[----:B------:R-:W1:Y:S01]  /*3440*/  F2F.BF16.F32 R24, R24 ;  /* 0x0000001800187304 */ /* 0x000e620000202000 */
[----:B------:R-:W-:Y:S01]  /*3450*/  FMUL.FTZ R25, R25, UR7 ;  /* 0x0000000719197c20 */ /* 0x000fe20008410000 */
[----:B------:R-:W-:Y:S01]  /*3460*/  FMUL.FTZ R7, R2, R5 ;  /* 0x0000000502077220 */ /* 0x000fe20000410000 */
[----:B------:R-:W-:Y:S01]  /*3470*/  PRMT R4, R4, 0x7632, R4 ;  /* 0x0000763204047816 */ /* 0x000fe20000000004 */
[----:B------:R-:W-:Y:S01]  /*3480*/  FMUL.FTZ R2, R27, R6 ;  /* 0x000000061b027220 */ /* 0x000fe20000410000 */
[C---:B------:R-:W-:Y:S01]  /*3490*/  IMAD.U32 R27, R18.reuse, 0x10000, RZ ;  /* 0x00010000121b7824 */ /* 0x040fe200078e00ff */
[----:B------:R-:W-:-:S02]  /*34a0*/  PRMT R18, R18, 0x7632, R18 ;  /* 0x0000763212127816 */ /* 0x000fc40000000012 */
[----:B------:R-:W2:Y:S01]  /*34b0*/  F2F.BF16.F32 R19, R19 ;  /* 0x0000001300137304 */ /* 0x000ea20000202000 */
[----:B0-----:R-:W-:Y:S02]  /*34c0*/  SHF.L.U32 R6, R3, 0x10, RZ ;  /* 0x0000001003067819 */ /* 0x001fe400000006ff */
[----:B------:R-:W-:Y:S02]  /*34d0*/  SHF.L.U32 R4, R4, 0x10, RZ ;  /* 0x0000001004047819 */ /* 0x000fe400000006ff */
[----:B------:R-:W-:Y:S01]  /*34e0*/  PRMT R17, R17, 0x7632, R17 ;  /* 0x0000763211117816 */ /* 0x000fe20000000011 */
[----:B------:R-:W-:Y:S01]  /*34f0*/  FMUL.FTZ R6, R6, R27 ;  /* 0x0000001b06067220 */ /* 0x000fe20000410000 */
[----:B-1----:R-:W-:Y:S01]  /*3500*/  SHF.L.U32 R5, R24, 0x10, RZ ;  /* 0x0000001018057819 */ /* 0x002fe200000006ff */
[----:B------:R-:W0:Y:S01]  /*3510*/  F2F.BF16.F32 R3, R25 ;  /* 0x0000001900037304 */ /* 0x000e220000202000 */
[C---:B------:R-:W-:Y:S01]  /*3520*/  SHF.L.U32 R24, R14.reuse, 0x10, RZ ;  /* 0x000000100e187819 */ /* 0x040fe200000006ff */
[----:B------:R-:W-:Y:S01]  /*3530*/  IMAD.U32 R27, R17, 0x10000, RZ ;  /* 0x00010000111b7824 */ /* 0x000fe200078e00ff */
[----:B------:R-:W-:Y:S01]  /*3540*/  PRMT R14, R14, 0x7632, R14 ;  /* 0x000076320e0e7816 */ /* 0x000fe2000000000e */
[----:B------:R-:W-:Y:S01]  /*3550*/  FMUL.FTZ R5, R5, R26 ;  /* 0x0000001a05057220 */ /* 0x000fe20000410000 */
[----:B------:R-:W-:Y:S01]  /*3560*/  SHF.L.U32 R26, R18, 0x10, RZ ;  /* 0x00000010121a7819 */ /* 0x000fe200000006ff */
[----:B------:R-:W-:Y:S01]  /*3570*/  FMUL.FTZ R24, R24, UR7 ;  /* 0x0000000718187c20 */ /* 0x000fe20008410000 */
[----:B--2---:R-:W-:Y:S01]  /*3580*/  SHF.L.U32 R19, R19, 0x10, RZ ;  /* 0x0000001013137819 */ /* 0x004fe200000006ff */
[----:B------:R-:W1:Y:S01]  /*3590*/  F2F.BF16.F32 R22, R22 ;  /* 0x0000001600167304 */ /* 0x000e620000202000 */
[----:B------:R-:W-:Y:S01]  /*35a0*/  IMAD.U32 R14, R14, 0x10000, RZ ;  /* 0x000100000e0e7824 */ /* 0x000fe200078e00ff */
[----:B------:R-:W-:-:S02]  /*35b0*/  SHF.L.U32 R17, R13, 0x10, RZ ;  /* 0x000000100d117819 */ /* 0x000fc400000006ff */
[----:B------:R-:W-:Y:S02]  /*35c0*/  SHF.L.U32 R28, R9, 0x10, RZ ;  /* 0x00000010091c7819 */ /* 0x000fe400000006ff */
[----:B------:R-:W-:Y:S01]  /*35d0*/  F2FP.BF16.F32.PACK_AB R7, R2, R7 ;  /* 0x000000070207723e */ /* 0x000fe200000010ff */
[----:B0-----:R-:W-:Y:S01]  /*35e0*/  IMAD.U32 R18, R3, 0x10000, RZ ;  /* 0x0001000003127824 */ /* 0x001fe200078e00ff */
[----:B------:R-:W0:Y:S01]  /*35f0*/  F2F.BF16.F32 R23, R23 ;  /* 0x0000001700177304 */ /* 0x000e220000202000 */
[----:B------:R-:W-:Y:S01]  /*3600*/  FMUL.FTZ R3, R19, R26 ;  /* 0x0000001a13037220 */ /* 0x000fe20000410000 */
[----:B------:R-:W-:Y:S01]  /*3610*/  SHF.L.U32 R19, R12, 0x10, RZ ;  /* 0x000000100c137819 */ /* 0x000fe200000006ff */
[----:B------:R-:W-:Y:S01]  /*3620*/  FMUL.FTZ R17, R17, UR7 ;  /* 0x0000000711117c20 */ /* 0x000fe20008410000 */
[----:B------:R-:W-:Y:S01]  /*3630*/  PRMT R12, R15, 0x7632, R12 ;  /* 0x000076320f0c7816 */ /* 0x000fe2000000000c */
[----:B------:R-:W-:Y:S01]  /*3640*/  FMUL.FTZ R15, R4, UR7 ;  /* 0x00000007040f7c20 */ /* 0x000fe20008410000 */
[----:B------:R-:W-:Y:S01]  /*3650*/  SHF.L.U32 R26, R16, 0x10, RZ ;  /* 0x00000010101a7819 */ /* 0x000fe200000006ff */
[----:B------:R-:W-:Y:S01]  /*3660*/  FMUL.FTZ R19, R19, UR7 ;  /* 0x0000000713137c20 */ /* 0x000fe20008410000 */
[----:B------:R-:W2:Y:S01]  /*3670*/  F2F.BF16.F32 R24, R24 ;  /* 0x0000001800187304 */ /* 0x000ea20000202000 */
[----:B------:R-:W-:Y:S01]  /*3680*/  IMAD.U32 R4, R12, 0x10000, RZ ;  /* 0x000100000c047824 */ /* 0x000fe200078e00ff */
[----:B-1----:R-:W-:Y:S01]  /*3690*/  SHF.L.U32 R25, R22, 0x10, RZ ;  /* 0x0000001016197819 */ /* 0x002fe200000006ff */
[----:B------:R-:W-:Y:S01]  /*36a0*/  FMUL.FTZ R18, R18, R27 ;  /* 0x0000001b12127220 */ /* 0x000fe20000410000 */
[----:B------:R-:W-:Y:S01]  /*36b0*/  SHF.L.U32 R27, R10, 0x10, RZ ;  /* 0x000000100a1b7819 */ /* 0x000fe200000006ff */
[----:B------:R-:W-:Y:S01]  /*36c0*/  FMUL.FTZ R22, R4, UR7 ;  /* 0x0000000704167c20 */ /* 0x000fe20008410000 */
[----:B------:R-:W-:Y:S01]  /*36d0*/  PRMT R10, R16, 0x7632, R10 ;  /* 0x00007632100a7816 */ /* 0x000fe2000000000a */
[----:B------:R-:W-:Y:S01]  /*36e0*/  FMUL.FTZ R4, R25, R26 ;  /* 0x0000001a19047220 */ /* 0x000fe20000410000 */
[----:B0-----:R-:W-:Y:S01]  /*36f0*/  SHF.L.U32 R25, R23, 0x10, RZ ;  /* 0x0000001017197819 */ /* 0x001fe200000006ff */
[----:B------:R-:W-:Y:S01]  /*3700*/  FMUL.FTZ R23, R14, UR7 ;  /* 0x000000070e177c20 */ /* 0x000fe20008410000 */
[----:B------:R-:W-:Y:S01]  /*3710*/  SHF.L.U32 R26, R11, 0x10, RZ ;  /* 0x000000100b1a7819 */ /* 0x000fe200000006ff */
[----:B------:R-:W0:Y:S01]  /*3720*/  F2F.BF16.F32 R19, R19 ;  /* 0x0000001300137304 */ /* 0x000e220000202000 */
[----:B------:R-:W-:-:S02]  /*3730*/  PRMT R11, R13, 0x7632, R11 ;  /* 0x000076320d0b7816 */ /* 0x000fc4000000000b */
[----:B------:R-:W-:Y:S01]  /*3740*/  PRMT R14, R12, 0x7632, R14 ;  /* 0x000076320c0e7816 */ /* 0x000fe2000000000e */
[----:B------:R-:W-:Y:S01]  /*3750*/  FMUL.FTZ R13, R25, R26 ;  /* 0x0000001a190d7220 */ /* 0x000fe20000410000 */
[----:B--2---:R-:W-:Y:S01]  /*3760*/  SHF.L.U32 R26, R24, 0x10, RZ ;  /* 0x00000010181a7819 */ /* 0x004fe200000006ff */
[C---:B------:R-:W-:Y:S01]  /*3770*/  IMAD.U32 R25, R11.reuse, 0x10000, RZ ;  /* 0x000100000b197824 */ /* 0x040fe200078e00ff */
[----:B------:R-:W-:Y:S01]  /*3780*/  PRMT R9, R11, 0x7632, R9 ;  /* 0x000076320b097816 */ /* 0x000fe20000000009 */
[----:B------:R-:W-:Y:S01]  /*3790*/  IMAD.U32 R14, R14, 0x10000, RZ ;  /* 0x000100000e0e7824 */ /* 0x000fe200078e00ff */
[----:B------:R-:W1:Y:S01]  /*37a0*/  F2F.BF16.F32 R15, R15 ;  /* 0x0000000f000f7304 */ /* 0x000e620000202000 */
[----:B------:R-:W-:Y:S01]  /*37b0*/  FMUL.FTZ R24, R25, UR7 ;  /* 0x0000000719187c20 */ /* 0x000fe20008410000 */
[----:B------:R-:W-:Y:S01]  /*37c0*/  FMUL.FTZ R12, R26, R27 ;  /* 0x0000001b1a0c7220 */ /* 0x000fe20000410000 */
[----:B------:R-:W-:Y:S01]  /*37d0*/  FMUL.FTZ R25, R14, UR7 ;  /* 0x000000070e197c20 */ /* 0x000fe20008410000 */
[----:B------:R-:W-:Y:S01]  /*37e0*/  SHF.L.U32 R26, R8, 0x10, RZ ;  /* 0x00000010081a7819 */ /* 0x000fe200000006ff */
[----:B0-----:R-:W-:Y:S01]  /*37f0*/  IMAD.U32 R19, R19, 0x10000, RZ ;  /* 0x0001000013137824 */ /* 0x001fe200078e00ff */
[----:B------:R-:W-:-:S02]  /*3800*/  PRMT R8, R10, 0x7632, R8 ;  /* 0x000076320a087816 */ /* 0x000fc40000000008 */
[----:B------:R-:W0:Y:S01]  /*3810*/  F2F.BF16.F32 R22, R22 ;  /* 0x0000001600167304 */ /* 0x000e220000202000 */
[----:B------:R-:W-:Y:S01]  /*3820*/  SHF.L.U32 R10, R10, 0x10, RZ ;  /* 0x000000100a0a7819 */ /* 0x000fe200000006ff */
[----:B------:R-:W-:Y:S01]  /*3830*/  FMUL.FTZ R14, R19, R26 ;  /* 0x0000001a130e7220 */ /* 0x000fe20000410000 */
[C---:B------:R-:W-:Y:S01]  /*3840*/  PRMT R19, R9.reuse, 0x7632, R19 ;  /* 0x0000763209137816 */ /* 0x040fe20000000013 */
[----:B------:R-:W-:Y:S01]  /*3850*/  IMAD.U32 R9, R9, 0x10000, RZ ;  /* 0x0001000009097824 */ /* 0x000fe200078e00ff */
[C---:B------:R-:W-:Y:S02]  /*3860*/  PRMT R11, R8.reuse, 0x7632, R11 ;  /* 0x00007632080b7816 */ /* 0x040fe4000000000b */
[----:B-1----:R-:W-:Y:S01]  /*3870*/  SHF.L.U32 R15, R15, 0x10, RZ ;  /* 0x000000100f0f7819 */ /* 0x002fe200000006ff */
[----:B------:R-:W1:Y:S01]  /*3880*/  F2F.BF16.F32 R24, R24 ;  /* 0x0000001800187304 */ /* 0x000e620000202000 */
[----:B------:R-:W-:Y:S01]  /*3890*/  SHF.L.U32 R19, R19, 0x10, RZ ;  /* 0x0000001013137819 */ /* 0x000fe200000006ff */
[----:B------:R-:W-:Y:S01]  /*38a0*/  IMAD.U32 R11, R11, 0x10000, RZ ;  /* 0x000100000b0b7824 */ /* 0x000fe200078e00ff */
[----:B------:R-:W-:Y:S01]  /*38b0*/  SHF.L.U32 R8, R8, 0x10, RZ ;  /* 0x0000001008087819 */ /* 0x000fe200000006ff */
[----:B------:R-:W-:Y:S01]  /*38c0*/  FMUL.FTZ R15, R15, R10 ;  /* 0x0000000a0f0f7220 */ /* 0x000fe20000410000 */
[----:B------:R-:W-:Y:S01]  /*38d0*/  F2FP.BF16.F32.PACK_AB R6, R3, R6 ;  /* 0x000000060306723e */ /* 0x000fe200000010ff */
[----:B------:R-:W-:Y:S01]  /*38e0*/  IMAD.MOV.U32 R3, RZ, RZ, 0x20 ;  /* 0x00000020ff037424 */ /* 0x000fe200078e00ff */
[----:B0-----:R-:W-:Y:S01]  /*38f0*/  SHF.L.U32 R22, R22, 0x10, RZ ;  /* 0x0000001016167819 */ /* 0x001fe200000006ff */
[----:B------:R-:W0:Y:S01]  /*3900*/  F2F.BF16.F32 R17, R17 ;  /* 0x0000001100117304 */ /* 0x000e220000202000 */
[----:B------:R-:W-:Y:S01]  /*3910*/  F2FP.BF16.F32.PACK_AB R5, R18, R5 ;  /* 0x000000051205723e */ /* 0x000fe200000010ff */
[----:B------:R-:W-:Y:S01]  /*3920*/  IMAD.WIDE.U32 R2, R0, R3, UR4 ;  /* 0x0000000400027e25 */ /* 0x000fe2000f8e0003 */
[----:B------:R-:W-:-:S03]  /*3930*/  F2FP.BF16.F32.PACK_AB R4, R15, R4 ;  /* 0x000000040f04723e */ /* 0x000fc600000010ff */
[----:B------:R-:W-:Y:S01]  /*3940*/  FMUL.FTZ R10, R22, R9 ;  /* 0x00000009160a7220 */ /* 0x000fe20000410000 */
[----:B------:R-:W2:Y:S01]  /*3950*/  LDCU UR4, c[0x0][0x360] ;  /* 0x00006c00ff0477ac */ /* 0x000ea20008000800 */
[----:B-1----:R-:W-:Y:S01]  /*3960*/  SHF.L.U32 R24, R24, 0x10, RZ ;  /* 0x0000001018187819 */ /* 0x002fe200000006ff */
[----:B------:R-:W1:Y:S04]  /*3970*/  F2F.BF16.F32 R16, R25 ;  /* 0x0000001900107304 */ /* 0x000e680000202000 */
[----:B------:R-:W-:Y:S01]  /*3980*/  FMUL.FTZ R24, R24, R19 ;  /* 0x0000001318187220 */ /* 0x000fe20000410000 */
[----:B0-----:R-:W-:-:S03]  /*3990*/  SHF.L.U32 R17, R17, 0x10, RZ ;  /* 0x0000001011117819 */ /* 0x001fc600000006ff */
[----:B------:R-:W0:Y:S02]  /*39a0*/  F2F.BF16.F32 R23, R23 ;  /* 0x0000001700177304 */ /* 0x000e240000202000 */
[----:B------:R-:W-:Y:S01]  /*39b0*/  FMUL.FTZ R17, R17, R28 ;  /* 0x0000001c11117220 */ /* 0x000fe20000410000 */
[----:B-1----:R-:W-:-:S04]  /*39c0*/  SHF.L.U32 R16, R16, 0x10, RZ ;  /* 0x0000001010107819 */ /* 0x002fc800000006ff */
[----:B------:R-:W-:Y:S02]  /*39d0*/  F2FP.BF16.F32.PACK_AB R9, R24, R17 ;  /* 0x000000111809723e */ /* 0x000fe400000010ff */
[----:B--2---:R-:W-:Y:S01]  /*39e0*/  IADD3 R0, PT, PT, R0, UR4, RZ ;  /* 0x0000000400007c10 */ /* 0x004fe2000fffe0ff */
[----:B------:R-:W-:Y:S01]  /*39f0*/  FMUL.FTZ R19, R16, R11 ;  /* 0x0000000b10137220 */ /* 0x000fe20000410000 */
[----:B------:R-:W-:Y:S01]  /*3a00*/  F2FP.BF16.F32.PACK_AB R11, R10, R13 ;  /* 0x0000000d0a0b723e */ /* 0x000fe200000010ff */
[----:B0-----:R-:W-:-:S04]  /*3a10*/  IMAD.U32 R23, R23, 0x10000, RZ ;  /* 0x0001000017177824 */ /* 0x001fc800078e00ff */
[----:B------:R-:W-:Y:S01]  /*3a20*/  FMUL.FTZ R23, R23, R8 ;  /* 0x0000000817177220 */ /* 0x000fe20000410000 */
[----:B------:R-:W-:-:S04]  /*3a30*/  F2FP.BF16.F32.PACK_AB R8, R19, R14 ;  /* 0x0000000e1308723e */ /* 0x000fc800000010ff */
[----:B------:R-:W-:-:S05]  /*3a40*/  F2FP.BF16.F32.PACK_AB R10, R23, R12 ;  /* 0x0000000c170a723e */ /* 0x000fca00000010ff */
[----:B------:R0:W-:Y:S02]  /*3a50*/  STG.E.ENL2.256 desc[UR8][R2.64], R8, R4 ;  /* 0xf80000080204797f */ /* 0x0001e4000f121808 */
.L_x_211:
[----:B------:R-:W-:Y:S05]  /*3a60*/  BSYNC.RECONVERGENT B0 ;  /* 0x0000000000007941 */ /* 0x000fea0003800200 */
.L_x_210:
[----:B------:R-:W-:Y:S05]  /*3a70*/  @!P1 EXIT ;  /* 0x000000000000994d */ /* 0x000fea0003800000 */
[----:B0-----:R-:W0:Y:S01]  /*3a80*/  LDC R2, c[0x0][0x360] ;  /* 0x0000d800ff027b82 */ /* 0x001e220000000800 */
[----:B------:R-:W1:Y:S07]  /*3a90*/  LDCU.64 UR12, c[0x0][0x380] ;  /* 0x00007000ff0c77ac */ /* 0x000e6e0008000a00 */
[----:B------:R-:W2:Y:S02]  /*3aa0*/  S2UR UR6, SR_CTAID.X ;  /* 0x00000000000679c3 */ /* 0x000ea40000002500 */
[----:B012---:R-:W-:-:S07]  /*3ab0*/  IADD3 R3, PT, PT, R0, R2, RZ ;  /* 0x0000000200037210 */ /* 0x007fce0007ffe0ff */
.L_x_212:
[C---:B0-----:R-:W-:Y:S01]  /*3ac0*/  IMAD.WIDE.U32 R4, R0.reuse, 0x20, R20 ;  /* 0x0000002000047825 */ /* 0x041fe200078e0014 */
[----:B------:R-:W0:Y:S05]  /*3ad0*/  LDC.64 R22, c[0x0][0x3b8] ;  /* 0x0000ee00ff167b82 */ /* 0x000e2a0000000a00 */
[----:B------:R-:W2:Y:S01]  /*3ae0*/  LDG.E.ENL2.256 R8, R4, desc[UR8][R4.64] ;  /* 0xfe0000080404797e */ /* 0x000ea20008121908 */
[----:B0-----:R-:W-:-:S06]  /*3af0*/  IMAD.WIDE.U32 R12, R0, 0x20, R22 ;  /* 0x00000020000c7825 */ /* 0x001fcc00078e0016 */
[----:B------:R-:W3:Y:S01]  /*3b00*/  LDG.E.ENL2.256.CONSTANT R16, R12, desc[UR8][R12.64] ;  /* 0xfe0000080c0c797e */ /* 0x000ee20008129910 */
[----:B------:R-:W-:-:S04]  /*3b10*/  UIMAD UR4, UR6, UR10, URZ ;  /* 0x0000000a060472a4 */ /* 0x000fc8000f8e02ff */
[----:B------:R-:W-:Y:S01]  /*3b20*/  UIMAD.WIDE.U32 UR4, UR4, 0x2, UR12 ;  /* 0x00000002040478a5 */ /* 0x000fe2000f8e000c */
[C---:B--2---:R-:W-:Y:S01]  /*3b30*/  IMAD.U32 R24, R8.reuse, 0x10000, RZ ;  /* 0x0001000008187824 */ /* 0x044fe200078e00ff */
[----:B------:R-:W-:-:S03]  /*3b40*/  PRMT R8, R8, 0x7632, R8 ;  /* 0x0000763208087816 */ /* 0x000fc60000000008 */
[----:B------:R-:W-:Y:S01]  /*3b50*/  FMUL.FTZ R26, R24, UR7 ;  /* 0x00000007181a7c20 */ /* 0x000fe20008410000 */
[----:B------:R-:W-:-:S05]  /*3b60*/  SHF.L.U32 R8, R8, 0x10, RZ ;  /* 0x0000001008087819 */ /* 0x000fca00000006ff */
[----:B------:R-:W0:Y:S01]  /*3b70*/  F2F.BF16.F32 R26, R26 ;  /* 0x0000001a001a7304 */ /* 0x000e220000202000 */
[----:B------:R-:W-:Y:S01]  /*3b80*/  FMUL.FTZ R25, R8, UR7 ;  /* 0x0000000708197c20 */ /* 0x000fe20008410000 */
[C---:B------:R-:W-:Y:S02]  /*3b90*/  SHF.L.U32 R8, R7.reuse, 0x10, RZ ;  /* 0x0000001007087819 */ /* 0x040fe400000006ff */
[----:B------:R-:W-:-:S03]  /*3ba0*/  PRMT R7, R7, 0x7632, R7 ;  /* 0x0000763207077816 */ /* 0x000fc60000000007 */
[----:B------:R-:W-:Y:S01]  /*3bb0*/  FMUL.FTZ R24, R8, UR7 ;  /* 0x0000000708187c20 */ /* 0x000fe20008410000 */
[----:B------:R-:W1:Y:S01]  /*3bc0*/  F2F.BF16.F32 R25, R25 ;  /* 0x0000001900197304 */ /* 0x000e620000202000 */
[----:B------:R-:W-:Y:S02]  /*3bd0*/  SHF.L.U32 R7, R7, 0x10, RZ ;  /* 0x0000001007077819 */ /* 0x000fe400000006ff */
[----:B---3--:R-:W-:Y:S01]  /*3be0*/  SHF.L.U32 R28, R16, 0x10, RZ ;  /* 0x00000010101c7819 */ /* 0x008fe200000006ff */
[----:B0-----:R-:W-:Y:S01]  /*3bf0*/  IMAD.U32 R27, R26, 0x10000, RZ ;  /* 0x000100001a1b7824 */ /* 0x001fe200078e00ff */
[----:B------:R-:W-:-:S03]  /*3c00*/  PRMT R16, R16, 0x7632, R16 ;  /* 0x0000763210107816 */ /* 0x000fc60000000010 */
[----:B------:R-:W0:Y:S01]  /*3c10*/  F2F.BF16.F32 R24, R24 ;  /* 0x0000001800187304 */ /* 0x000e220000202000 */
[----:B------:R-:W-:Y:S01]  /*3c20*/  SHF.L.U32 R29, R17, 0x10, RZ ;  /* 0x00000010111d7819 */ /* 0x000fe200000006ff */
[----:B------:R-:W-:Y:S01]  /*3c30*/  FMUL.FTZ R8, R27, R28 ;  /* 0x0000001c1b087220 */ /* 0x000fe20000410000 */
[----:B------:R-:W-:Y:S01]  /*3c40*/  IMAD.U32 R27, R16, 0x10000, RZ ;  /* 0x00010000101b7824 */ /* 0x000fe200078e00ff */
[----:B-1----:R-:W-:Y:S01]  /*3c50*/  SHF.L.U32 R16, R25, 0x10, RZ ;  /* 0x0000001019107819 */ /* 0x002fe200000006ff */
[----:B------:R-:W-:Y:S01]  /*3c60*/  FMUL.FTZ R25, R7, UR7 ;  /* 0x0000000707197c20 */ /* 0x000fe20008410000 */
[C---:B------:R-:W-:Y:S02]  /*3c70*/  SHF.L.U32 R7, R6.reuse, 0x10, RZ ;  /* 0x0000001006077819 */ /* 0x040fe400000006ff */
[----:B------:R-:W-:Y:S01]  /*3c80*/  PRMT R6, R6, 0x7632, R6 ;  /* 0x0000763206067816 */ /* 0x000fe20000000006 */
[----:B------:R-:W-:Y:S01]  /*3c90*/  FMUL.FTZ R16, R16, R27 ;  /* 0x0000001b10107220 */ /* 0x000fe20000410000 */
[----:B------:R-:W-:Y:S01]  /*3ca0*/  SHF.L.U32 R27, R15, 0x10, RZ ;  /* 0x000000100f1b7819 */ /* 0x000fe200000006ff */
[----:B------:R-:W1:Y:S01]  /*3cb0*/  F2F.BF16.F32 R25, R25 ;  /* 0x0000001900197304 */ /* 0x000e620000202000 */
[----:B------:R-:W-:Y:S01]  /*3cc0*/  SHF.L.U32 R6, R6, 0x10, RZ ;  /* 0x0000001006067819 */ /* 0x000fe200000006ff */
[----:B0-----:R-:W-:-:S02]  /*3cd0*/  IMAD.U32 R26, R24, 0x10000, RZ ;  /* 0x00010000181a7824 */ /* 0x001fc400078e00ff */
[----:B------:R-:W-:Y:S01]  /*3ce0*/  FMUL.FTZ R24, R7, UR7 ;  /* 0x0000000707187c20 */ /* 0x000fe20008410000 */
[----:B------:R-:W-:Y:S01]  /*3cf0*/  PRMT R15, R15, 0x7632, R15 ;  /* 0x000076320f0f7816 */ /* 0x000fe2000000000f */
[----:B------:R-:W-:Y:S01]  /*3d00*/  FMUL.FTZ R7, R26, R27 ;  /* 0x0000001b1a077220 */ /* 0x000fe20000410000 */
[----:B------:R-:W-:Y:S01]  /*3d10*/  FMUL.FTZ R26, R6, UR7 ;  /* 0x00000007061a7c20 */ /* 0x000fe20008410000 */
[----:B------:R-:W-:Y:S02]  /*3d20*/  SHF.L.U32 R6, R5, 0x10, RZ ;  /* 0x0000001005067819 */ /* 0x000fe400000006ff */
[----:B------:R-:W0:Y:S01]  /*3d30*/  F2F.BF16.F32 R24, R24 ;  /* 0x0000001800187304 */ /* 0x000e220000202000 */
[----:B------:R-:W-:Y:S01]  /*3d40*/  IMAD.U32 R28, R15, 0x10000, RZ ;  /* 0x000100000f1c7824 */ /* 0x000fe200078e00ff */
[----:B------:R-:W-:Y:S02]  /*3d50*/  PRMT R5, R5, 0x7632, R5 ;  /* 0x0000763205057816 */ /* 0x000fe40000000005 */
[----:B------:R-:W-:-:S02]  /*3d60*/  F2FP.BF16.F32.PACK_AB R8, R16, R8 ;  /* 0x000000081008723e */ /* 0x000fc400000010ff */
[----:B-1----:R-:W-:Y:S01]  /*3d70*/  SHF.L.U32 R15, R25, 0x10, RZ ;  /* 0x00000010190f7819 */ /* 0x002fe200000006ff */
[----:B------:R-:W-:Y:S01]  /*3d80*/  FMUL.FTZ R25, R6, UR7 ;  /* 0x0000000706197c20 */ /* 0x000fe20008410000 */
[----:B------:R-:W1:Y:S01]  /*3d90*/  F2F.BF16.F32 R26, R26 ;  /* 0x0000001a001a7304 */ /* 0x000e620000202000 */
[----:B------:R-:W-:Y:S02]  /*3da0*/  SHF.L.U32 R5, R5, 0x10, RZ ;  /* 0x0000001005057819 */ /* 0x000fe400000006ff */
[----:B------:R-:W-:-:S03]  /*3db0*/  FMUL.FTZ R15, R15, R28 ;  /* 0x0000001c0f0f7220 */ /* 0x000fc60000410000 */
[----:B------:R-:W-:Y:S01]  /*3dc0*/  FMUL.FTZ R5, R5, UR7 ;  /* 0x0000000705057c20 */ /* 0x000fe20008410000 */
[----:B0-----:R-:W-:Y:S01]  /*3dd0*/  IMAD.U32 R27, R24, 0x10000, RZ ;  /* 0x00010000181b7824 */ /* 0x001fe200078e00ff */
[----:B------:R-:W0:Y:S01]  /*3de0*/  F2F.BF16.F32 R25, R25 ;  /* 0x0000001900197304 */ /* 0x000e220000202000 */
[C---:B------:R-:W-:Y:S02]  /*3df0*/  SHF.L.U32 R24, R14.reuse, 0x10, RZ ;  /* 0x000000100e187819 */ /* 0x040fe400000006ff */
[----:B------:R-:W-:Y:S02]  /*3e00*/  PRMT R14, R14, 0x7632, R14 ;  /* 0x000076320e0e7816 */ /* 0x000fe4000000000e */
[----:B------:R-:W-:Y:S01]  /*3e10*/  F2FP.BF16.F32.PACK_AB R7, R15, R7 ;  /* 0x000000070f07723e */ /* 0x000fe200000010ff */
[----:B------:R-:W-:Y:S01]  /*3e20*/  FMUL.FTZ R6, R27, R24 ;  /* 0x000000181b067220 */ /* 0x000fe20000410000 */
[----:B-1----:R-:W-:Y:S01]  /*3e30*/  SHF.L.U32 R24, R26, 0x10, RZ ;  /* 0x000000101a187819 */ /* 0x002fe200000006ff */
[----:B------:R-:W1:Y:S01]  /*3e40*/  F2F.BF16.F32 R5, R5 ;  /* 0x0000000500057304 */ /* 0x000e620000202000 */
[----:B------:R-:W-:Y:S01]  /*3e50*/  IMAD.U32 R27, R14, 0x10000, RZ ;  /* 0x000100000e1b7824 */ /* 0x000fe200078e00ff */
[C---:B------:R-:W-:Y:S01]  /*3e60*/  SHF.L.U32 R14, R4.reuse, 0x10, RZ ;  /* 0x00000010040e7819 */ /* 0x040fe200000006ff */
[----:B------:R-:W-:Y:S01]  /*3e70*/  IMAD.MOV.U32 R15, RZ, RZ, 0x20 ;  /* 0x00000020ff0f7424 */ /* 0x000fe200078e00ff */
[----:B------:R-:W-:Y:S01]  /*3e80*/  PRMT R4, R4, 0x7632, R4 ;  /* 0x0000763204047816 */ /* 0x000fe20000000004 */
[----:B------:R-:W-:Y:S01]  /*3e90*/  FMUL.FTZ R24, R24, R27 ;  /* 0x0000001b18187220 */ /* 0x000fe20000410000 */
[----:B------:R-:W-:Y:S01]  /*3ea0*/  SHF.L.U32 R27, R13, 0x10, RZ ;  /* 0x000000100d1b7819 */ /* 0x000fe200000006ff */
[----:B0-----:R-:W-:-:S02]  /*3eb0*/  IMAD.U32 R26, R25, 0x10000, RZ ;  /* 0x00010000191a7824 */ /* 0x001fc400078e00ff */
[----:B------:R-:W-:Y:S01]  /*3ec0*/  FMUL.FTZ R25, R14, UR7 ;  /* 0x000000070e197c20 */ /* 0x000fe20008410000 */
[----:B------:R-:W-:Y:S01]  /*3ed0*/  PRMT R13, R13, 0x7632, R13 ;  /* 0x000076320d0d7816 */ /* 0x000fe2000000000d */
[----:B------:R-:W-:Y:S01]  /*3ee0*/  FMUL.FTZ R14, R26, R27 ;  /* 0x0000001b1a0e7220 */ /* 0x000fe20000410000 */
[----:B------:R-:W-:-:S03]  /*3ef0*/  SHF.L.U32 R4, R4, 0x10, RZ ;  /* 0x0000001004047819 */ /* 0x000fc600000006ff */
[----:B------:R-:W0:Y:S01]  /*3f00*/  F2F.BF16.F32 R25, R25 ;  /* 0x0000001900197304 */ /* 0x000e220000202000 */
[----:B-1----:R-:W-:Y:S01]  /*3f10*/  SHF.L.U32 R26, R5, 0x10, RZ ;  /* 0x00000010051a7819 */ /* 0x002fe200000006ff */
[----:B------:R-:W-:Y:S02]  /*3f20*/  IMAD.U32 R27, R13, 0x10000, RZ ;  /* 0x000100000d1b7824 */ /* 0x000fe400078e00ff */
[----:B------:R-:W-:Y:S01]  /*3f30*/  FMUL.FTZ R13, R4, UR7 ;  /* 0x00000007040d7c20 */ /* 0x000fe20008410000 */
[----:B------:R-:W-:Y:S01]  /*3f40*/  F2FP.BF16.F32.PACK_AB R6, R24, R6 ;  /* 0x000000061806723e */ /* 0x000fe200000010ff */
[----:B------:R-:W-:Y:S01]  /*3f50*/  FMUL.FTZ R5, R26, R27 ;  /* 0x0000001b1a057220 */ /* 0x000fe20000410000 */
[----:B------:R-:W-:-:S03]  /*3f60*/  SHF.L.U32 R26, R11, 0x10, RZ ;  /* 0x000000100b1a7819 */ /* 0x000fc600000006ff */
[----:B------:R-:W1:Y:S01]  /*3f70*/  F2F.BF16.F32 R13, R13 ;  /* 0x0000000d000d7304 */ /* 0x000e620000202000 */
[----:B------:R-:W-:Y:S01]  /*3f80*/  PRMT R11, R11, 0x7632, R11 ;  /* 0x000076320b0b7816 */ /* 0x000fe2000000000b */
[----:B------:R-:W-:Y:S01]  /*3f90*/  FMUL.FTZ R26, R26, UR7 ;  /* 0x000000071a1a7c20 */ /* 0x000fe20008410000 */
[----:B------:R-:W-:Y:S01]  /*3fa0*/  F2FP.BF16.F32.PACK_AB R5, R5, R14 ;  /* 0x0000000e0505723e */ /* 0x000fe200000010ff */
[----:B0-----:R-:W-:Y:S01]  /*3fb0*/  IMAD.U32 R4, R25, 0x10000, RZ ;  /* 0x0001000019047824 */ /* 0x001fe200078e00ff */
[----:B------:R-:W-:-:S03]  /*3fc0*/  SHF.L.U32 R25, R12, 0x10, RZ ;  /* 0x000000100c197819 */ /* 0x000fc600000006ff */
[----:B------:R-:W0:Y:S01]  /*3fd0*/  F2F.BF16.F32 R26, R26 ;  /* 0x0000001a001a7304 */ /* 0x000e220000202000 */
[----:B------:R-:W-:Y:S01]  /*3fe0*/  SHF.L.U32 R11, R11, 0x10, RZ ;  /* 0x000000100b0b7819 */ /* 0x000fe200000006ff */
[----:B------:R-:W-:Y:S01]  /*3ff0*/  FMUL.FTZ R4, R4, R25 ;  /* 0x0000001904047220 */ /* 0x000fe20000410000 */
[----:B------:R-:W-:Y:S02]  /*4000*/  SHF.L.U32 R25, R9, 0x10, RZ ;  /* 0x0000001009197819 */ /* 0x000fe400000006ff */
[----:B------:R-:W-:Y:S02]  /*4010*/  PRMT R9, R12, 0x7632, R9 ;  /* 0x000076320c097816 */ /* 0x000fe40000000009 */
[----:B-1----:R-:W-:Y:S01]  /*4020*/  SHF.L.U32 R13, R13, 0x10, RZ ;  /* 0x000000100d0d7819 */ /* 0x002fe200000006ff */
[----:B------:R-:W-:Y:S02]  /*4030*/  FMUL.FTZ R27, R25, UR7 ;  /* 0x00000007191b7c20 */ /* 0x000fe40008410000 */
[----:B------:R-:W-:-:S02]  /*4040*/  IMAD.U32 R28, R9, 0x10000, RZ ;  /* 0x00010000091c7824 */ /* 0x000fc400078e00ff */
[----:B------:R1:W2:Y:S02]  /*4050*/  F2F.BF16.F32 R12, R27 ;  /* 0x0000001b000c7304 */ /* 0x0002a40000202000 */
[----:B------:R-:W-:Y:S01]  /*4060*/  FMUL.FTZ R25, R13, R28 ;  /* 0x0000001c0d197220 */ /* 0x000fe20000410000 */
[----:B0-----:R-:W-:Y:S01]  /*4070*/  SHF.L.U32 R13, R26, 0x10, RZ ;  /* 0x000000101a0d7819 */ /* 0x001fe200000006ff */
[----:B------:R-:W-:Y:S01]  /*4080*/  IMAD.U32 R26, R10, 0x10000, RZ ;  /* 0x000100000a1a7824 */ /* 0x000fe200078e00ff */
[----:B------:R-:W-:Y:S01]  /*4090*/  PRMT R10, R9, 0x7632, R10 ;  /* 0x00007632090a7816 */ /* 0x000fe2000000000a */
[----:B------:R-:W-:Y:S01]  /*40a0*/  FMUL.FTZ R9, R11, UR7 ;  /* 0x000000070b097c20 */ /* 0x000fe20008410000 */
[----:B------:R-:W-:Y:S02]  /*40b0*/  IMAD.U32 R28, R19, 0x10000, RZ ;  /* 0x00010000131c7824 */ /* 0x000fe400078e00ff */
[----:B------:R-:W-:Y:S01]  /*40c0*/  FMUL.FTZ R26, R26, UR7 ;  /* 0x000000071a1a7c20 */ /* 0x000fe20008410000 */
[----:B-1----:R-:W-:-:S02]  /*40d0*/  PRMT R27, R10, 0x7632, R27 ;  /* 0x000076320a1b7816 */ /* 0x002fc4000000001b */
[----:B------:R-:W-:Y:S01]  /*40e0*/  SHF.L.U32 R10, R10, 0x10, RZ ;  /* 0x000000100a0a7819 */ /* 0x000fe200000006ff */
[----:B------:R-:W0:Y:S01]  /*40f0*/  F2F.BF16.F32 R9, R9 ;  /* 0x0000000900097304 */ /* 0x000e220000202000 */
[----:B------:R-:W-:Y:S01]  /*4100*/  FMUL.FTZ R13, R13, R28 ;  /* 0x0000001c0d0d7220 */ /* 0x000fe20000410000 */
[----:B------:R-:W-:Y:S01]  /*4110*/  IMAD.U32 R27, R27, 0x10000, RZ ;  /* 0x000100001b1b7824 */ /* 0x000fe200078e00ff */
[----:B--2---:R-:W-:Y:S01]  /*4120*/  SHF.L.U32 R12, R12, 0x10, RZ ;  /* 0x000000100c0c7819 */ /* 0x004fe200000006ff */
[----:B------:R-:W-:Y:S01]  /*4130*/  FMUL.FTZ R11, R10, UR7 ;  /* 0x000000070a0b7c20 */ /* 0x000fe20008410000 */
[----:B------:R-:W-:Y:S01]  /*4140*/  F2FP.BF16.F32.PACK_AB R4, R25, R4 ;  /* 0x000000041904723e */ /* 0x000fe200000010ff */
[----:B------:R-:W-:Y:S02]  /*4150*/  IMAD.WIDE.U32 R24, R0, R15, UR4 ;  /* 0x0000000400187e25 */ /* 0x000fe4000f8e000f */
[----:B------:R-:W1:Y:S02]  /*4160*/  F2F.BF16.F32 R26, R26 ;  /* 0x0000001a001a7304 */ /* 0x000e640000202000 */
[----:B------:R-:W-:Y:S01]  /*4170*/  FMUL.FTZ R12, R12, R29 ;  /* 0x0000001d0c0c7220 */ /* 0x000fe20000410000 */
[----:B------:R-:W-:Y:S01]  /*4180*/  FMUL.FTZ R29, R27, UR7 ;  /* 0x000000071b1d7c20 */ /* 0x000fe20008410000 */
[----:B------:R-:W-:-:S02]  /*4190*/  SHF.L.U32 R27, R18, 0x10, RZ ;  /* 0x00000010121b7819 */ /* 0x000fc400000006ff */
[----:B------:R-:W-:Y:S02]  /*41a0*/  PRMT R18, R19, 0x7632, R18 ;  /* 0x0000763213127816 */ /* 0x000fe40000000012 */
[----:B------:R-:W-:Y:S01]  /*41b0*/  PRMT R19, R17, 0x7632, R19 ;  /* 0x0000763211137816 */ /* 0x000fe20000000013 */
[----:B------:R-:W2:Y:S01]  /*41c0*/  F2F.BF16.F32 R11, R11 ;  /* 0x0000000b000b7304 */ /* 0x000ea20000202000 */
[C---:B------:R-:W-:Y:S01]  /*41d0*/  PRMT R17, R18.reuse, 0x7632, R17 ;  /* 0x0000763212117816 */ /* 0x040fe20000000011 */
[----:B------:R-:W-:Y:S01]  /*41e0*/  IMAD.U32 R18, R18, 0x10000, RZ ;  /* 0x0001000012127824 */ /* 0x000fe200078e00ff */
[----:B------:R-:W-:Y:S01]  /*41f0*/  SHF.L.U32 R19, R19, 0x10, RZ ;  /* 0x0000001013137819 */ /* 0x000fe200000006ff */
[----:B0-----:R-:W-:Y:S01]  /*4200*/  IMAD.U32 R9, R9, 0x10000, RZ ;  /* 0x0001000009097824 */ /* 0x001fe200078e00ff */
[----:B------:R-:W-:Y:S02]  /*4210*/  SHF.L.U32 R17, R17, 0x10, RZ ;  /* 0x0000001011117819 */ /* 0x000fe400000006ff */
[----:B-1----:R-:W-:Y:S01]  /*4220*/  SHF.L.U32 R10, R26, 0x10, RZ ;  /* 0x000000101a0a7819 */ /* 0x002fe200000006ff */
[----:B------:R-:W-:Y:S01]  /*4230*/  FMUL.FTZ R18, R9, R18 ;  /* 0x0000001209127220 */ /* 0x000fe20000410000 */
[----:B------:R-:W0:Y:S03]  /*4240*/  F2F.BF16.F32 R26, R29 ;  /* 0x0000001d001a7304 */ /* 0x000e260000202000 */
[----:B------:R-:W-:Y:S01]  /*4250*/  FMUL.FTZ R10, R10, R27 ;  /* 0x0000001b0a0a7220 */ /* 0x000fe20000410000 */
[----:B--2---:R-:W-:-:S02]  /*4260*/  SHF.L.U32 R28, R11, 0x10, RZ ;  /* 0x000000100b1c7819 */ /* 0x004fc400000006ff */
[----:B------:R-:W-:-:S03]  /*4270*/  F2FP.BF16.F32.PACK_AB R11, R18, R13 ;  /* 0x0000000d120b723e */ /* 0x000fc600000010ff */
[----:B------:R-:W-:Y:S01]  /*4280*/  FMUL.FTZ R9, R28, R19 ;  /* 0x000000131c097220 */ /* 0x000fe20000410000 */
[----:B0-----:R-:W-:-:S04]  /*4290*/  SHF.L.U32 R26, R26, 0x10, RZ ;  /* 0x000000101a1a7819 */ /* 0x001fc800000006ff */
[----:B------:R-:W-:Y:S01]  /*42a0*/  F2FP.BF16.F32.PACK_AB R9, R9, R12 ;  /* 0x0000000c0909723e */ /* 0x000fe200000010ff */
[----:B------:R-:W-:Y:S01]  /*42b0*/  FMUL.FTZ R17, R26, R17 ;  /* 0x000000111a117220 */ /* 0x000fe20000410000 */
[----:B------:R-:W-:-:S04]  /*42c0*/  IMAD.WIDE.U32 R26, R3, 0x20, R20 ;  /* 0x00000020031a7825 */ /* 0x000fc800078e0014 */
[----:B------:R-:W-:-:S05]  /*42d0*/  F2FP.BF16.F32.PACK_AB R10, R17, R10 ;  /* 0x0000000a110a723e */ /* 0x000fca00000010ff */
[----:B------:R0:W-:Y:S01]  /*42e0*/  STG.E.ENL2.256 desc[UR8][R24.64], R4, R8 ;  /* 0xf80000041808797f */ /* 0x0001e2000f121808 */
[----:B------:R-:W-:-:S06]  /*42f0*/  IMAD.WIDE.U32 R12, R3, 0x20, R22 ;  /* 0x00000020030c7825 */ /* 0x000fcc00078e0016 */
[----:B------:R-:W2:Y:S04]  /*4300*/  LDG.E.ENL2.256.CONSTANT R16, R12, desc[UR8][R12.64] ;  /* 0xfe0000080c0c797e */ /* 0x000ea80008129910 */
[----:B0-----:R-:W3:Y:S01]  /*4310*/  LDG.E.ENL2.256 R8, R4, desc[UR8][R26.64] ;  /* 0xfe0000081a04797e */ /* 0x001ee20008121908 */
[----:B------:R-:W-:Y:S02]  /*4320*/  IADD3 R0, PT, PT, R2, R0, R2 ;  /* 0x0000000002007210 */ /* 0x000fe40007ffe002 */
[C---:B---3--:R-:W-:Y:S02]  /*4330*/  SHF.L.U32 R23, R7.reuse, 0x10, RZ ;  /* 0x0000001007177819 */ /* 0x048fe400000006ff */
[----:B------:R-:W-:-:S03]  /*4340*/  PRMT R22, R7, 0x7632, R22 ;  /* 0x0000763207167816 */ /* 0x000fc60000000016 */
[----:B------:R-:W-:Y:S01]  /*4350*/  FMUL.FTZ R28, R23, UR7 ;  /* 0x00000007171c7c20 */ /* 0x000fe20008410000 */
[----:B------:R-:W-:-:S05]  /*4360*/  SHF.L.U32 R23, R22, 0x10, RZ ;  /* 0x0000001016177819 */ /* 0x000fca00000006ff */
[----:B------:R-:W-:Y:S01]  /*4370*/  FMUL.FTZ R29, R23, UR7 ;  /* 0x00000007171d7c20 */ /* 0x000fe20008410000 */
[----:B------:R-:W-:Y:S01]  /*4380*/  IMAD.U32 R23, R6, 0x10000, RZ ;  /* 0x0001000006177824 */ /* 0x000fe200078e00ff */
[----:B------:R-:W0:Y:S03]  /*4390*/  F2F.BF16.F32 R22, R28 ;  /* 0x0000001c00167304 */ /* 0x000e260000202000 */
[----:B------:R-:W-:-:S05]  /*43a0*/  FMUL.FTZ R23, R23, UR7 ;  /* 0x0000000717177c20 */ /* 0x000fca0008410000 */
[----:B------:R-:W1:Y:S01]  /*43b0*/  F2F.BF16.F32 R7, R29 ;  /* 0x0000001d00077304 */ /* 0x000e620000202000 */
[----:B--2---:R-:W-:Y:S02]  /*43c0*/  PRMT R6, R15, 0x7632, R6 ;  /* 0x000076320f067816 */ /* 0x004fe40000000006 */
[----:B------:R-:W-:-:S05]  /*43d0*/  SHF.L.U32 R25, R5, 0x10, RZ ;  /* 0x0000001005197819 */ /* 0x000fca00000006ff */
[----:B------:R-:W2:Y:S01]  /*43e0*/  F2F.BF16.F32 R23, R23 ;  /* 0x0000001700177304 */ /* 0x000ea20000202000 */
[C---:B------:R-:W-:Y:S01]  /*43f0*/  PRMT R5, R6.reuse, 0x7632, R5 ;  /* 0x0000763206057816 */ /* 0x040fe20000000005 */
[----:B------:R-:W-:Y:S01]  /*4400*/  IMAD.U32 R6, R6, 0x10000, RZ ;  /* 0x0001000006067824 */ /* 0x000fe200078e00ff */
[----:B------:R-:W-:Y:S01]  /*4410*/  SHF.L.U32 R24, R15, 0x10, RZ ;  /* 0x000000100f187819 */ /* 0x000fe200000006ff */
[----:B------:R-:W-:Y:S01]  /*4420*/  FMUL.FTZ R15, R25, UR7 ;  /* 0x00000007190f7c20 */ /* 0x000fe20008410000 */
[----:B0-----:R-:W-:Y:S01]  /*4430*/  SHF.L.U32 R27, R22, 0x10, RZ ;  /* 0x00000010161b7819 */ /* 0x001fe200000006ff */
[----:B-1----:R-:W-:Y:S01]  /*4440*/  IMAD.U32 R7, R7, 0x10000, RZ ;  /* 0x0001000007077824 */ /* 0x002fe200078e00ff */
[----:B------:R-:W-:-:S03]  /*4450*/  SHF.L.U32 R25, R5, 0x10, RZ ;  /* 0x0000001005197819 */ /* 0x000fc600000006ff */
[----:B------:R-:W-:Y:S01]  /*4460*/  FMUL.FTZ R22, R27, R24 ;  /* 0x000000181b167220 */ /* 0x000fe20000410000 */
[----:B------:R-:W-:Y:S01]  /*4470*/  FMUL.FTZ R7, R7, R6 ;  /* 0x0000000607077220 */ /* 0x000fe20000410000 */
[----:B------:R-:W-:Y:S01]  /*4480*/  SHF.L.U32 R6, R4, 0x10, RZ ;  /* 0x0000001004067819 */ /* 0x000fe200000006ff */
[----:B------:R-:W-:Y:S01]  /*4490*/  FMUL.FTZ R26, R25, UR7 ;  /* 0x00000007191a7c20 */ /* 0x000fe20008410000 */
[----:B------:R-:W-:Y:S01]  /*44a0*/  IMAD.U32 R27, R14, 0x10000, RZ ;  /* 0x000100000e1b7824 */ /* 0x000fe200078e00ff */
[----:B--2---:R-:W-:Y:S01]  /*44b0*/  SHF.L.U32 R24, R23, 0x10, RZ ;  /* 0x0000001017187819 */ /* 0x004fe200000006ff */
[----:B------:R-:W0:Y:S01]  /*44c0*/  F2F.BF16.F32 R15, R15 ;  /* 0x0000000f000f7304 */ /* 0x000e220000202000 */
[----:B------:R-:W-:Y:S01]  /*44d0*/  PRMT R5, R5, 0x7632, R5 ;  /* 0x0000763205057816 */ /* 0x000fe20000000005 */
[----:B------:R-:W-:Y:S02]  /*44e0*/  FMUL.FTZ R25, R6, UR7 ;  /* 0x0000000706197c20 */ /* 0x000fe40008410000 */
[----:B------:R-:W-:Y:S01]  /*44f0*/  FMUL.FTZ R6, R24, R27 ;  /* 0x0000001b18067220 */ /* 0x000fe20000410000 */
[----:B------:R-:W-:-:S03]  /*4500*/  SHF.L.U32 R24, R5, 0x10, RZ ;  /* 0x0000001005187819 */ /* 0x000fc600000006ff */
[----:B------:R1:W2:Y:S01]  /*4510*/  F2F.BF16.F32 R23, R26 ;  /* 0x0000001a00177304 */ /* 0x0002a20000202000 */
[----:B------:R-:W-:Y:S01]  /*4520*/  PRMT R4, R14, 0x7632, R4 ;  /* 0x000076320e047816 */ /* 0x000fe20000000004 */
[----:B------:R-:W-:-:S03]  /*4530*/  FMUL.FTZ R24, R24, UR7 ;  /* 0x0000000718187c20 */ /* 0x000fc60008410000 */
[----:B------:R-:W-:-:S03]  /*4540*/  PRMT R5, R4, 0x7632, R5 ;  /* 0x0000763204057816 */ /* 0x000fc60000000005 */
[----:B------:R-:W3:Y:S01]  /*4550*/  F2F.BF16.F32 R14, R25 ;  /* 0x00000019000e7304 */ /* 0x000ee20000202000 */
[----:B------:R-:W-:Y:S01]  /*4560*/  SHF.L.U32 R4, R4, 0x10, RZ ;  /* 0x0000001004047819 */ /* 0x000fe200000006ff */
[----:B-1----:R-:W-:Y:S01]  /*4570*/  IMAD.U32 R26, R5, 0x10000, RZ ;  /* 0x00010000051a7824 */ /* 0x002fe200078e00ff */
[----:B0-----:R-:W-:-:S05]  /*4580*/  SHF.L.U32 R5, R15, 0x10, RZ ;  /* 0x000000100f057819 */ /* 0x001fca00000006ff */
[----:B------:R-:W0:Y:S01]  /*4590*/  F2F.BF16.F32 R24, R24 ;  /* 0x0000001800187304 */ /* 0x000e220000202000 */
[----:B--2---:R-:W-:Y:S02]  /*45a0*/  IMAD.U32 R15, R23, 0x10000, RZ ;  /* 0x00010000170f7824 */ /* 0x004fe400078e00ff */
[----:B------:R-:W-:Y:S02]  /*45b0*/  FMUL.FTZ R26, R26, UR7 ;  /* 0x000000071a1a7c20 */ /* 0x000fe40008410000 */
[----:B------:R-:W-:Y:S01]  /*45c0*/  FMUL.FTZ R15, R15, R4 ;  /* 0x000000040f0f7220 */ /* 0x000fe20000410000 */
[----:B---3--:R-:W-:Y:S02]  /*45d0*/  SHF.L.U32 R4, R14, 0x10, RZ ;  /* 0x000000100e047819 */ /* 0x008fe400000006ff */
[----:B------:R-:W1:Y:S01]  /*45e0*/  F2F.BF16.F32 R14, R26 ;  /* 0x0000001a000e7304 */ /* 0x000e620000202000 */
[----:B------:R-:W-:Y:S02]  /*45f0*/  SHF.L.U32 R28, R13, 0x10, RZ ;  /* 0x000000100d1c7819 */ /* 0x000fe400000006ff */
[----:B------:R-:W-:-:S02]  /*4600*/  SHF.L.U32 R23, R12, 0x10, RZ ;  /* 0x000000100c177819 */ /* 0x000fc400000006ff */
[----:B------:R-:W-:Y:S01]  /*4610*/  PRMT R13, R13, 0x7632, R13 ;  /* 0x000076320d0d7816 */ /* 0x000fe2000000000d */
[----:B------:R-:W-:Y:S01]  /*4620*/  IMAD.U32 R25, R8, 0x10000, RZ ;  /* 0x0001000008197824 */ /* 0x000fe200078e00ff */
[----:B0-----:R-:W-:Y:S01]  /*4630*/  SHF.L.U32 R24, R24, 0x10, RZ ;  /* 0x0000001018187819 */ /* 0x001fe200000006ff */
[----:B------:R-:W-:Y:S01]  /*4640*/  FMUL.FTZ R4, R4, R23 ;  /* 0x0000001704047220 */ /* 0x000fe20000410000 */
[----:B------:R-:W-:Y:S01]  /*4650*/  SHF.L.U32 R13, R13, 0x10, RZ ;  /* 0x000000100d0d7819 */ /* 0x000fe200000006ff */
[----:B------:R-:W-:Y:S02]  /*4660*/  IMAD.U32 R23, R11, 0x10000, RZ ;  /* 0x000100000b177824 */ /* 0x000fe400078e00ff */
[----:B------:R-:W-:Y:S01]  /*4670*/  FMUL.FTZ R27, R25, UR7 ;  /* 0x00000007191b7c20 */ /* 0x000fe20008410000 */
[----:B------:R-:W-:Y:S01]  /*4680*/  PRMT R8, R12, 0x7632, R8 ;  /* 0x000076320c087816 */ /* 0x000fe20000000008 */
[----:B------:R-:W-:Y:S01]  /*4690*/  FMUL.FTZ R12, R24, R13 ;  /* 0x0000000d180c7220 */ /* 0x000fe20000410000 */
[----:B------:R-:W-:Y:S01]  /*46a0*/  FMUL.FTZ R25, R23, UR7 ;  /* 0x0000000717197c20 */ /* 0x000fe20008410000 */
[----:B------:R0:W2:Y:S01]  /*46b0*/  F2F.BF16.F32 R24, R27 ;  /* 0x0000001b00187304 */ /* 0x0000a20000202000 */
[----:B-1----:R-:W-:Y:S01]  /*46c0*/  SHF.L.U32 R13, R14, 0x10, RZ ;  /* 0x000000100e0d7819 */ /* 0x002fe200000006ff */
[----:B------:R-:W-:Y:S01]  /*46d0*/  IMAD.U32 R14, R9, 0x10000, RZ ;  /* 0x00010000090e7824 */ /* 0x000fe200078e00ff */
[----:B------:R-:W-:-:S03]  /*46e0*/  SHF.L.U32 R26, R8, 0x10, RZ ;  /* 0x00000010081a7819 */ /* 0x000fc600000006ff */
[----:B------:R-:W-:Y:S02]  /*46f0*/  FMUL.FTZ R23, R14, UR7 ;  /* 0x000000070e177c20 */ /* 0x000fe40008410000 */
[----:B------:R-:W1:Y:S01]  /*4700*/  F2F.BF16.F32 R25, R25 ;  /* 0x0000001900197304 */ /* 0x000e620000202000 */
[----:B------:R-:W-:Y:S02]  /*4710*/  SHF.L.U32 R14, R10, 0x10, RZ ;  /* 0x000000100a0e7819 */ /* 0x000fe400000006ff */
[----:B------:R-:W-:Y:S02]  /*4720*/  PRMT R9, R11, 0x7632, R9 ;  /* 0x000076320b097816 */ /* 0x000fe40000000009 */
[----:B------:R-:W-:Y:S01]  /*4730*/  PRMT R8, R8, 0x7632, R8 ;  /* 0x0000763208087816 */ /* 0x000fe20000000008 */
[----:B0-----:R-:W-:Y:S02]  /*4740*/  IMAD.U32 R27, R16, 0x10000, RZ ;  /* 0x00010000101b7824 */ /* 0x001fe400078e00ff */
[----:B------:R-:W0:Y:S01]  /*4750*/  F2F.BF16.F32 R23, R23 ;  /* 0x0000001700177304 */ /* 0x000e220000202000 */
[----:B------:R-:W-:Y:S01]  /*4760*/  FMUL.FTZ R13, R13, R26 ;  /* 0x0000001a0d0d7220 */ /* 0x000fe20000410000 */
[----:B--2---:R-:W-:Y:S01]  /*4770*/  SHF.L.U32 R24, R24, 0x10, RZ ;  /* 0x0000001018187819 */ /* 0x004fe200000006ff */
[----:B------:R-:W-:Y:S01]  /*4780*/  FMUL.FTZ R14, R14, UR7 ;  /* 0x000000070e0e7c20 */ /* 0x000fe20008410000 */
[----:B------:R-:W-:-:S02]  /*4790*/  PRMT R16, R9, 0x7632, R16 ;  /* 0x0000763209107816 */ /* 0x000fc40000000010 */
[----:B------:R-:W-:Y:S02]  /*47a0*/  SHF.L.U32 R26, R8, 0x10, RZ ;  /* 0x00000010081a7819 */ /* 0x000fe400000006ff */
[----:B------:R-:W-:Y:S01]  /*47b0*/  SHF.L.U32 R9, R9, 0x10, RZ ;  /* 0x0000001009097819 */ /* 0x000fe200000006ff */
[----:B------:R-:W-:Y:S01]  /*47c0*/  FMUL.FTZ R8, R24, R27 ;  /* 0x0000001b18087220 */ /* 0x000fe20000410000 */
[----:B-1----:R-:W-:Y:S02]  /*47d0*/  IMAD.U32 R11, R25, 0x10000, RZ ;  /* 0x00010000190b7824 */ /* 0x002fe400078e00ff */
[----:B------:R-:W-:Y:S01]  /*47e0*/  FMUL.FTZ R24, R26, UR7 ;  /* 0x000000071a187c20 */ /* 0x000fe20008410000 */
[----:B------:R-:W1:Y:S01]  /*47f0*/  F2F.BF16.F32 R14, R14 ;  /* 0x0000000e000e7304 */ /* 0x000e620000202000 */
[----:B------:R-:W-:Y:S01]  /*4800*/  FMUL.FTZ R25, R9, UR7 ;  /* 0x0000000709197c20 */ /* 0x000fe20008410000 */
[----:B------:R-:W-:Y:S02]  /*4810*/  SHF.L.U32 R26, R19, 0x10, RZ ;  /* 0x00000010131a7819 */ /* 0x000fe400000006ff */
[----:B------:R-:W-:-:S02]  /*4820*/  SHF.L.U32 R9, R16, 0x10, RZ ;  /* 0x0000001010097819 */ /* 0x000fc400000006ff */
[----:B------:R-:W-:Y:S01]  /*4830*/  PRMT R10, R10, 0x7632, R10 ;  /* 0x000076320a0a7816 */ /* 0x000fe2000000000a */
[----:B------:R-:W-:Y:S01]  /*4840*/  FMUL.FTZ R11, R11, R26 ;  /* 0x0000001a0b0b7220 */ /* 0x000fe20000410000 */
[----:B------:R-:W-:Y:S01]  /*4850*/  SHF.L.U32 R26, R17, 0x10, RZ ;  /* 0x00000010111a7819 */ /* 0x000fe200000006ff */
[----:B------:R-:W-:Y:S01]  /*4860*/  FMUL.FTZ R27, R9, UR7 ;  /* 0x00000007091b7c20 */ /* 0x000fe20008410000 */
[----:B0-----:R-:W-:Y:S01]  /*4870*/  SHF.L.U32 R9, R23, 0x10, RZ ;  /* 0x0000001017097819 */ /* 0x001fe200000006ff */
[----:B------:R-:W-:Y:S01]  /*4880*/  IMAD.U32 R10, R10, 0x10000, RZ ;  /* 0x000100000a0a7824 */ /* 0x000fe200078e00ff */
[----:B------:R-:W0:Y:S03]  /*4890*/  F2F.BF16.F32 R25, R25 ;  /* 0x0000001900197304 */ /* 0x000e260000202000 */
[----:B------:R-:W-:Y:S01]  /*48a0*/  FMUL.FTZ R9, R9, R26 ;  /* 0x0000001a09097220 */ /* 0x000fe20000410000 */
[----:B------:R-:W-:Y:S01]  /*48b0*/  FMUL.FTZ R26, R10, UR7 ;  /* 0x000000070a1a7c20 */ /* 0x000fe20008410000 */
[----:B-1----:R-:W-:-:S03]  /*48c0*/  IMAD.U32 R10, R14, 0x10000, RZ ;  /* 0x000100000e0a7824 */ /* 0x002fc600078e00ff */
[----:B------:R-:W-:Y:S01]  /*48d0*/  F2F.BF16.F32 R23, R27 ;  /* 0x0000001b00177304 */ /* 0x000fe20000202000 */
[----:B------:R-:W-:Y:S02]  /*48e0*/  PRMT R19, R16, 0x7632, R19 ;  /* 0x0000763210137816 */ /* 0x000fe40000000013 */
[----:B------:R-:W-:-:S05]  /*48f0*/  SHF.L.U32 R29, R18, 0x10, RZ ;  /* 0x00000010121d7819 */ /* 0x000fca00000006ff */
[----:B------:R-:W1:Y:S01]  /*4900*/  F2F.BF16.F32 R24, R24 ;  /* 0x0000001800187304 */ /* 0x000e620000202000 */
[----:B------:R-:W-:-:S07]  /*4910*/  PRMT R18, R19, 0x7632, R18 ;  /* 0x0000763213127816 */ /* 0x000fce0000000012 */
[----:B------:R2:W3:Y:S01]  /*4920*/  F2F.BF16.F32 R14, R26 ;  /* 0x0000001a000e7304 */ /* 0x0004e20000202000 */
[----:B------:R-:W-:Y:S01]  /*4930*/  FMUL.FTZ R5, R5, R28 ;  /* 0x0000001c05057220 */ /* 0x000fe20000410000 */
[----:B------:R-:W-:Y:S02]  /*4940*/  PRMT R17, R17, 0x7632, R17 ;  /* 0x0000763211117816 */ /* 0x000fe40000000011 */
[C---:B------:R-:W-:Y:S01]  /*4950*/  PRMT R16, R18.reuse, 0x7632, R16 ;  /* 0x0000763212107816 */ /* 0x040fe20000000010 */
[----:B------:R-:W-:Y:S01]  /*4960*/  IMAD.U32 R18, R18, 0x10000, RZ ;  /* 0x0001000012127824 */ /* 0x000fe200078e00ff */
[----:B0-----:R-:W-:Y:S02]  /*4970*/  SHF.L.U32 R25, R25, 0x10, RZ ;  /* 0x0000001019197819 */ /* 0x001fe400000006ff */
[----:B------:R-:W-:Y:S01]  /*4980*/  F2FP.BF16.F32.PACK_AB R5, R12, R5 ;  /* 0x000000050c05723e */ /* 0x000fe200000010ff */
[----:B-1----:R-:W-:Y:S01]  /*4990*/  IMAD.U32 R24, R24, 0x10000, RZ ;  /* 0x0001000018187824 */ /* 0x002fe200078e00ff */
[----:B------:R-:W-:-:S02]  /*49a0*/  SHF.L.U32 R19, R19, 0x10, RZ ;  /* 0x0000001013137819 */ /* 0x000fc400000006ff */
[----:B------:R-:W-:Y:S02]  /*49b0*/  SHF.L.U32 R17, R17, 0x10, RZ ;  /* 0x0000001011117819 */ /* 0x000fe400000006ff */
[----:B------:R-:W-:Y:S02]  /*49c0*/  SHF.L.U32 R16, R16, 0x10, RZ ;  /* 0x0000001010107819 */ /* 0x000fe400000006ff */
[----:B--2---:R-:W-:Y:S01]  /*49d0*/  SHF.L.U32 R26, R23, 0x10, RZ ;  /* 0x00000010171a7819 */ /* 0x004fe200000006ff */
[----:B---3--:R-:W-:Y:S01]  /*49e0*/  IMAD.U32 R23, R14, 0x10000, RZ ;  /* 0x000100000e177824 */ /* 0x008fe200078e00ff */
[----:B------:R-:W-:Y:S01]  /*49f0*/  MOV R12, 0x20 ;  /* 0x00000020000c7802 */ /* 0x000fe20000000f00 */
[----:B------:R-:W-:Y:S01]  /*4a00*/  FMUL.FTZ R14, R25, R18 ;  /* 0x00000012190e7220 */ /* 0x000fe20000410000 */
[----:B------:R-:W-:Y:S01]  /*4a10*/  F2FP.BF16.F32.PACK_AB R4, R13, R4 ;  /* 0x000000040d04723e */ /* 0x000fe200000010ff */
[----:B------:R-:W-:Y:S01]  /*4a20*/  FMUL.FTZ R10, R10, R29 ;  /* 0x0000001d0a0a7220 */ /* 0x000fe20000410000 */
[----:B------:R-:W-:Y:S01]  /*4a30*/  FMUL.FTZ R19, R24, R19 ;  /* 0x0000001318137220 */ /* 0x000fe20000410000 */
[----:B------:R-:W-:Y:S01]  /*4a40*/  FMUL.FTZ R18, R26, R17 ;  /* 0x000000111a127220 */ /* 0x000fe20000410000 */
[----:B------:R-:W-:Y:S01]  /*4a50*/  FMUL.FTZ R23, R23, R16 ;  /* 0x0000001017177220 */ /* 0x000fe20000410000 */
[----:B------:R-:W-:Y:S01]  /*4a60*/  IMAD.WIDE.U32 R12, R3, R12, UR4 ;  /* 0x00000004030c7e25 */ /* 0x000fe2000f8e000c */
[----:B------:R-:W-:Y:S01]  /*4a70*/  USHF.R.S32.HI UR4, URZ, 0x1f, UR10 ;  /* 0x0000001fff047899 */ /* 0x000fe2000801140a */
[----:B------:R-:W-:-:S02]  /*4a80*/  F2FP.BF16.F32.PACK_AB R7, R7, R22 ;  /* 0x000000160707723e */ /* 0x000fc400000010ff */
[----:B------:R-:W-:Y:S01]  /*4a90*/  F2FP.BF16.F32.PACK_AB R6, R15, R6 ;  /* 0x000000060f06723e */ /* 0x000fe200000010ff */
[----:B------:R-:W-:Y:S01]  /*4aa0*/  ULEA.HI UR4, UR4, UR10, URZ, 0x4 ;  /* 0x0000000a04047291 */ /* 0x000fe2000f8f20ff */
[----:B------:R-:W-:Y:S02]  /*4ab0*/  F2FP.BF16.F32.PACK_AB R8, R19, R8 ;  /* 0x000000081308723e */ /* 0x000fe400000010ff */
[----:B------:R-:W-:Y:S02]  /*4ac0*/  F2FP.BF16.F32.PACK_AB R11, R14, R11 ;  /* 0x0000000b0e0b723e */ /* 0x000fe400000010ff */
[----:B------:R-:W-:Y:S02]  /*4ad0*/  F2FP.BF16.F32.PACK_AB R9, R18, R9 ;  /* 0x000000091209723e */ /* 0x000fe400000010ff */
[----:B------:R-:W-:Y:S01]  /*4ae0*/  F2FP.BF16.F32.PACK_AB R10, R23, R10 ;  /* 0x0000000a170a723e */ /* 0x000fe200000010ff */
[----:B------:R-:W-:-:S04]  /*4af0*/  USHF.R.S32.HI UR4, URZ, 0x4, UR4 ;  /* 0x00000004ff047899 */ /* 0x000fc80008011404 */
[----:B------:R0:W-:Y:S02]  /*4b00*/  STG.E.ENL2.256 desc[UR8][R12.64], R4, R8 ;  /* 0xf80000040c08797f */ /* 0x0001e4000f121808 */
[----:B------:R-:W-:Y:S02]  /*4b10*/  ISETP.GE.AND P0, PT, R0, UR4, PT ;  /* 0x0000000400007c0c */ /* 0x000fe4000bf06270 */
[----:B------:R-:W-:-:S11]  /*4b20*/  LEA R3, R2, R3, 0x1 ;  /* 0x0000000302037211 */ /* 0x000fd600078e08ff */
[----:B------:R-:W-:Y:S05]  /*4b30*/  @!P0 BRA `(.L_x_212) ;  /* 0xffffffec00e08947 */ /* 0x000fea000383ffff */
[----:B------:R-:W-:Y:S05]  /*4b40*/  EXIT ;  /* 0x000000000000794d */ /* 0x000fea0003800000 */
        .weak           $__internal_4_$__cuda_sm20_div_s64
        .type           $__internal_4_$__cuda_sm20_div_s64,@function
        .size           $__internal_4_$__cuda_sm20_div_s64,(.L_x_1353 - $__internal_4_$__cuda_sm20_div_s64)
$__internal_4_$__cuda_sm20_div_s64:
        /* <DEDUP_REMOVED lines=86> */
[----:B------:R-:W-:Y:S06]  /*50b0*/  RET.REL.NODEC R6 `(_ZN4vllm15rms_norm_kernelIN3c108BFloat16ELi16ELi4EEEvPT_PKS3_lllllS6_fii) ;  /* 0xffffffac06d07950 */ /* 0x000fec0003c3ffff */
.L_x_213:
        /* <DEDUP_REMOVED lines=12> */
.L_x_1353:


//--------------------- .text._ZN4vllm15rms_norm_kernelIN3c104HalfELi1ELi4EEEvPT_PKS3_lllllS6_fii --------------------------
	.section	.text._ZN4vllm15rms_norm_kernelIN3c104HalfELi1ELi4EEEvPT_PKS3_lllllS6_fii,"ax",@progbits
	.align	128
        .global         _ZN4vllm15rms_norm_kernelIN3c104HalfELi1ELi4EEEvPT_PKS3_lllllS6_fii
        .type           _ZN4vllm15rms_norm_kernelIN3c104HalfELi1ELi4EEEvPT_PKS3_lllllS6_fii,@function
        .size           _ZN4vllm15rms_norm_kernelIN3c104HalfELi1ELi4EEEvPT_PKS3_lllllS6_fii,(.L_x_1354 - _ZN4vllm15rms_norm_kernelIN3c104HalfELi1ELi4EEEvPT_PKS3_lllllS6_fii)
        .other          _ZN4vllm15rms_norm_kernelIN3c104HalfELi1ELi4EEEvPT_PKS3_lllllS6_fii,@"STO_CUDA_ENTRY STV_DEFAULT"
_ZN4vllm15rms_norm_kernelIN3c104HalfELi1ELi4EEEvPT_PKS3_lllllS6_fii:
.text._ZN4vllm15rms_norm_kernelIN3c104HalfELi1ELi4EEEvPT_PKS3_lllllS6_fii:
        /* <DEDUP_REMOVED lines=34> */
.L_x_214:
[----:B------:R-:W-:Y:S01]  /*0220*/  MOV R12, UR6 ;  /* 0x00000006000c7c02 */ /* 0x000fe20008000f00 */
[----:B------:R-:W-:Y:S01]  /*0230*/  IMAD.MOV.U32 R9, RZ, RZ, RZ ;  /* 0x000000ffff097224 */ /* 0x000fe200078e00ff */
[----:B------:R-:W-:Y:S02]  /*0240*/  MOV R8, R4 ;  /* 0x0000000400087202 */ /* 0x000fe40000000f00 */
[----:B------:R-:W-:-:S07]  /*0250*/  MOV R0, 0x270 ;  /* 0x0000027000007802 */ /* 0x000fce0000000f00 */
[----:B------:R-:W-:Y:S05]  /*0260*/  CALL.REL.NOINC `($__internal_5_$__cuda_sm20_div_s64) ;  /* 0x0000001c00047944 */ /* 0x000fea0003c00000 */
        /* <DEDUP_REMOVED lines=10> */
.L_x_215:
        /* <DEDUP_REMOVED lines=9> */
[----:B------:R-:W-:-:S04]  /*03a0*/  HFMA2 R0, -RZ, RZ, 0, 0 ;  /* 0x00000000ff007431 */ /* 0x000fc800000001ff */
        /* <DEDUP_REMOVED lines=16> */
[----:B------:R-:W-:Y:S01]  /*04b0*/  IMAD.MOV.U32 R3, RZ, RZ, RZ ;  /* 0x000000ffff037224 */ /* 0x000fe200078e00ff */
[----:B------:R-:W-:Y:S06]  /*04c0*/  BRA `(.L_x_217) ;  /* 0x0000000000307947 */ /* 0x000fec0003800000 */
.L_x_216:
[----:B------:R-:W0:Y:S01]  /*04d0*/  LDC R8, c[0x0][0x3a8] ;  /* 0x0000ea00ff087b82 */ /* 0x000e220000000800 */
[----:B------:R-:W-:-:S07]  /*04e0*/  MOV R0, 0x510 ;  /* 0x0000051000007802 */ /* 0x000fce0000000f00 */
[----:B------:R-:W1:Y:S02]  /*04f0*/  LDC R10, c[0x0][0x3ac] ;  /* 0x0000eb00ff0a7b82 */ /* 0x000e640000000800 */
[----:B01----:R-:W-:Y:S05]  /*0500*/  CALL.REL.NOINC `($__internal_5_$__cuda_sm20_div_s64) ;  /* 0x00000018005c7944 */ /* 0x003fea0003c00000 */
[----:B------:R-:W0:Y:S01]  /*0510*/  LDC.64 R14, c[0x0][0x3a8] ;  /* 0x0000ea00ff0e7b82 */ /* 0x000e220000000a00 */
[----:B------:R-:W-:Y:S02]  /*0520*/  IADD3 R7, P0, PT, RZ, -R2, RZ ;  /* 0x80000002ff077210 */ /* 0x000fe40007f1e0ff */
[----:B------:R-:W-:Y:S02]  /*0530*/  MOV R13, R9 ;  /* 0x00000009000d7202 */ /* 0x000fe40000000f00 */
[----:B------:R-:W-:-:S05]  /*0540*/  IADD3.X R11, PT, PT, RZ, ~R3, RZ, P0, !PT ;  /* 0x80000003ff0b7210 */ /* 0x000fca00007fe4ff */
[-C--:B0-----:R-:W-:Y:S02]  /*0550*/  IMAD R0, R11, R14.reuse, RZ ;  /* 0x0000000e0b007224 */ /* 0x081fe400078e02ff */
[----:B------:R-:W-:-:S04]  /*0560*/  IMAD.WIDE.U32 R12, R7, R14, R12 ;  /* 0x0000000e070c7225 */ /* 0x000fc800078e000c */
[----:B------:R-:W-:-:S04]  /*0570*/  IMAD R7, R7, R15, R0 ;  /* 0x0000000f07077224 */ /* 0x000fc800078e0200 */
[----:B------:R-:W-:-:S07]  /*0580*/  IMAD.IADD R0, R13, 0x1, R7 ;  /* 0x000000010d007824 */ /* 0x000fce00078e0207 */
.L_x_217:
        /* <DEDUP_REMOVED lines=12> */
[----:B------:R-:W-:Y:S01]  /*0650*/  IMAD R7, R0, UR8, RZ ;  /* 0x0000000800077c24 */ /* 0x000fe2000f8e02ff */
[----:B------:R-:W-:-:S03]  /*0660*/  IADD3 R3, PT, PT, R3, R5, RZ ;  /* 0x0000000503037210 */ /* 0x000fc60007ffe0ff */
[C---:B------:R-:W-:Y:S02]  /*0670*/  IMAD R7, R12.reuse, UR9, R7 ;  /* 0x000000090c077c24 */ /* 0x040fe4000f8e0207 */
[----:B------:R-:W-:Y:S01]  /*0680*/  IMAD.WIDE.U32 R4, R12, UR8, R2 ;  /* 0x000000080c047c25 */ /* 0x000fe2000f8e0002 */
[----:B------:R-:W2:Y:S01]  /*0690*/  LDCU.64 UR8, c[0x0][0x358] ;  /* 0x00006b00ff0877ac */ /* 0x000ea20008000a00 */
[----:B------:R-:W3:Y:S01]  /*06a0*/  LDC R3, c[0x0][0x360] ;  /* 0x0000d800ff037b82 */ /* 0x000ee20000000800 */
[----:B------:R-:W-:Y:S01]  /*06b0*/  MOV R2, RZ ;  /* 0x000000ff00027202 */ /* 0x000fe20000000f00 */
[----:B------:R-:W-:Y:S01]  /*06c0*/  IMAD.SHL.U32 R6, R4, 0x2, RZ ;  /* 0x0000000204067824 */ /* 0x000fe200078e00ff */
[----:B------:R-:W-:-:S04]  /*06d0*/  IADD3 R5, PT, PT, R5, R7, RZ ;  /* 0x0000000705057210 */ /* 0x000fc80007ffe0ff */
[----:B0-----:R-:W-:Y:S02]  /*06e0*/  IADD3 R22, P1, PT, R6, UR4, RZ ;  /* 0x0000000406167c10 */ /* 0x001fe4000ff3e0ff */
[----:B------:R-:W-:Y:S02]  /*06f0*/  SHF.L.U64.HI R7, R4, 0x1, R5 ;  /* 0x0000000104077819 */ /* 0x000fe40000010205 */
[----:B------:R-:W-:Y:S02]  /*0700*/  LOP3.LUT R0, R22, 0x1, RZ, 0xc0, !PT ;  /* 0x0000000116007812 */ /* 0x000fe400078ec0ff */
[----:B------:R-:W-:Y:S02]  /*0710*/  IADD3.X R23, PT, PT, R7, UR5, RZ, P1, !PT ;  /* 0x0000000507177c10 */ /* 0x000fe40008ffe4ff */
[----:B------:R-:W-:-:S04]  /*0720*/  ISETP.NE.U32.AND P0, PT, R0, 0x1, PT ;  /* 0x000000010000780c */ /* 0x000fc80003f05070 */
[----:B------:R-:W-:-:S13]  /*0730*/  ISETP.NE.U32.AND.EX P0, PT, RZ, RZ, PT, P0 ;  /* 0x000000ffff00720c */ /* 0x000fda0003f05100 */
[----:B-12---:R-:W-:Y:S05]  /*0740*/  @!P0 BRA `(.L_x_219) ;  /* 0x0000000400408947 */ /* 0x006fea0003800000 */
[----:B------:R-:W0:Y:S02]  /*0750*/  LDCU UR7, c[0x0][0x3c8] ;  /* 0x00007900ff0777ac */ /* 0x000e240008000800 */
[----:B0-----:R-:W-:-:S05]  /*0760*/  IMAD.U32 R0, RZ, RZ, UR7 ;  /* 0x00000007ff007e24 */ /* 0x001fca000f8e00ff */
[----:B------:R-:W-:-:S13]  /*0770*/  ISETP.GE.AND P0, PT, R20, R0, PT ;  /* 0x000000001400720c */ /* 0x000fda0003f06270 */
[----:B------:R-:W-:Y:S05]  /*0780*/  @P0 BRA `(.L_x_220) ;  /* 0x0000000800700947 */ /* 0x000fea0003800000 */
[----:B---3--:R-:W0:Y:S01]  /*0790*/  I2F.U32.RP R10, R3 ;  /* 0x00000003000a7306 */ /* 0x008e220000209000 */
[----:B------:R-:W-:Y:S01]  /*07a0*/  IMAD.IADD R9, R20, 0x1, R3 ;  /* 0x0000000114097824 */ /* 0x000fe200078e0203 */
[----:B------:R-:W-:Y:S01]  /*07b0*/  ISETP.NE.U32.AND P2, PT, R3, RZ, PT ;  /* 0x000000ff0300720c */ /* 0x000fe20003f45070 */
[----:B------:R-:W-:Y:S01]  /*07c0*/  BSSY.RECONVERGENT B1, `(.L_x_221) ;  /* 0x000002e000017945 */ /* 0x000fe20003800200 */
[----:B------:R-:W-:Y:S02]  /*07d0*/  MOV R12, R20 ;  /* 0x00000014000c7202 */ /* 0x000fe40000000f00 */
[CC--:B------:R-:W-:Y:S02]  /*07e0*/  ISETP.GE.U32.AND P0, PT, R9.reuse, R0.reuse, PT ;  /* 0x000000000900720c */ /* 0x0c0fe40003f06070 */
[----:B------:R-:W-:Y:S01]  /*07f0*/  VIMNMX.U32 R2, PT, PT, R9, R0, !PT ;  /* 0x0000000009027248 */ /* 0x000fe20007fe0000 */
[----:B0-----:R-:W0:Y:S02]  /*0800*/  MUFU.RCP R10, R10 ;  /* 0x0000000a000a7308 */ /* 0x001e240000001000 */
[----:B0-----:R-:W-:-:S06]  /*0810*/  IADD3 R4, PT, PT, R10, 0xffffffe, RZ ;  /* 0x0ffffffe0a047810 */ /* 0x001fcc0007ffe0ff */
[----:B------:R0:W1:Y:S02]  /*0820*/  F2I.FTZ.U32.TRUNC.NTZ R5, R4 ;  /* 0x0000000400057305 */ /* 0x000064000021f000 */
[----:B0-----:R-:W-:Y:S01]  /*0830*/  HFMA2 R4, -RZ, RZ, 0, 0 ;  /* 0x00000000ff047431 */ /* 0x001fe200000001ff */
[----:B-1----:R-:W-:-:S05]  /*0840*/  IADD3 R8, PT, PT, RZ, -R5, RZ ;  /* 0x80000005ff087210 */ /* 0x002fca0007ffe0ff */
        /* <DEDUP_REMOVED lines=16> */
[----:B------:R-:W-:Y:S02]  /*0950*/  ISETP.NE.AND P0, PT, R2, 0x3, PT ;  /* 0x000000030200780c */ /* 0x000fe40003f05270 */
[----:B------:R-:W-:-:S11]  /*0960*/  MOV R2, RZ ;  /* 0x000000ff00027202 */ /* 0x000fd60000000f00 */
[----:B------:R-:W-:Y:S05]  /*0970*/  @!P0 BRA `(.L_x_222) ;  /* 0x0000000000488947 */ /* 0x000fea0003800000 */
[----:B------:R-:W-:Y:S01]  /*0980*/  VIADD R2, R5, 0x1 ;  /* 0x0000000105027836 */ /* 0x000fe20000000000 */
[----:B------:R-:W-:Y:S01]  /*0990*/  MOV R12, R20 ;  /* 0x00000014000c7202 */ /* 0x000fe20000000f00 */
[----:B------:R-:W-:-:S03]  /*09a0*/  IMAD.WIDE.U32 R6, R20, 0x2, R6 ;  /* 0x0000000214067825 */ /* 0x000fc600078e0006 */
[----:B------:R-:W-:Y:S02]  /*09b0*/  LOP3.LUT R4, R2, 0x3, RZ, 0xc0, !PT ;  /* 0x0000000302047812 */ /* 0x000fe400078ec0ff */
[----:B------:R-:W-:Y:S02]  /*09c0*/  IADD3 R6, P0, PT, R6, UR4, RZ ;  /* 0x0000000406067c10 */ /* 0x000fe4000ff1e0ff */
[----:B------:R-:W-:Y:S01]  /*09d0*/  MOV R2, RZ ;  /* 0x000000ff00027202 */ /* 0x000fe20000000f00 */
[----:B------:R-:W-:Y:S01]  /*09e0*/  IMAD.MOV R8, RZ, RZ, -R4 ;  /* 0x000000ffff087224 */ /* 0x000fe200078e0a04 */
[----:B------:R-:W-:-:S09]  /*09f0*/  IADD3.X R5, PT, PT, R7, UR5, RZ, P0, !PT ;  /* 0x0000000507057c10 */ /* 0x000fd200087fe4ff */
.L_x_223:
[----:B------:R-:W-:-:S05]  /*0a00*/  MOV R7, R5 ;  /* 0x0000000500077202 */ /* 0x000fca0000000f00 */
[----:B------:R0:W2:Y:S01]  /*0a10*/  LDG.E.U16 R9, desc[UR8][R6.64] ;  /* 0x0000000806097981 */ /* 0x0000a2000c1e1500 */
[----:B------:R-:W-:Y:S01]  /*0a20*/  IADD3 R8, PT, PT, R8, 0x1, RZ ;  /* 0x0000000108087810 */ /* 0x000fe20007ffe0ff */
[C---:B------:R-:W-:Y:S01]  /*0a30*/  IMAD.WIDE.U32 R4, R3.reuse, 0x2, R6 ;  /* 0x0000000203047825 */ /* 0x040fe200078e0006 */
[----:B------:R-:W-:Y:S02]  /*0a40*/  IADD3 R12, PT, PT, R3, R12, RZ ;  /* 0x0000000c030c7210 */ /* 0x000fe40007ffe0ff */
[----:B------:R-:W-:Y:S01]  /*0a50*/  ISETP.NE.AND P0, PT, R8, RZ, PT ;  /* 0x000000ff0800720c */ /* 0x000fe20003f05270 */
[----:B0-----:R-:W-:Y:S02]  /*0a60*/  IMAD.MOV.U32 R6, RZ, RZ, R4 ;  /* 0x000000ffff067224 */ /* 0x001fe400078e0004 */
[----:B--2---:R-:W-:-:S05]  /*0a70*/  HADD2.F32 R9, -RZ, R9.H0_H0 ;  /* 0x20000009ff097230 */ /* 0x004fca0000004100 */
[----:B------:R-:W-:-:S05]  /*0a80*/  FFMA.FTZ R2, R9, R9, R2 ;  /* 0x0000000909027223 */ /* 0x000fca0000010002 */
[----:B------:R-:W-:Y:S05]  /*0a90*/  @P0 BRA `(.L_x_223) ;  /* 0xfffffffc00d80947 */ /* 0x000fea000383ffff */
.L_x_222:
[----:B------:R-:W-:Y:S05]  /*0aa0*/  BSYNC.RECONVERGENT B1 ;  /* 0x0000000000017941 */ /* 0x000fea0003800200 */
.L_x_221:
[----:B------:R-:W-:Y:S05]  /*0ab0*/  @!P1 BRA `(.L_x_220) ;  /* 0x0000000400a49947 */ /* 0x000fea0003800000 */
[----:B------:R-:W-:Y:S01]  /*0ac0*/  BSSY.RECONVERGENT B1, `(.L_x_224) ;  /* 0x0000017000017945 */ /* 0x000fe20003800200 */
.L_x_225:
        /* <DEDUP_REMOVED lines=11> */
[----:B------:R-:W-:-:S04]  /*0b80*/  IADD3 R12, PT, PT, R12, R3, RZ ;  /* 0x000000030c0c7210 */ /* 0x000fc80007ffe0ff */
[----:B------:R-:W-:Y:S01]  /*0b90*/  ISETP.GE.AND P0, PT, R12, R0, PT ;  /* 0x000000000c00720c */ /* 0x000fe20003f06270 */
[----:B--2---:R-:W-:Y:S02]  /*0ba0*/  HADD2.F32 R13, -RZ, R4.H0_H0 ;  /* 0x20000004ff0d7230 */ /* 0x004fe40000004100 */
[----:B---3--:R-:W-:-:S03]  /*0bb0*/  HADD2.F32 R15, -RZ, R6.H0_H0 ;  /* 0x20000006ff0f7230 */ /* 0x008fc60000004100 */
[----:B------:R-:W-:Y:S01]  /*0bc0*/  FFMA.FTZ R2, R13, R13, R2 ;  /* 0x0000000d0d027223 */ /* 0x000fe20000010002 */
[----:B----4-:R-:W-:-:S03]  /*0bd0*/  HADD2.F32 R5, -RZ, R8.H0_H0 ;  /* 0x20000008ff057230 */ /* 0x010fc60000004100 */
[----:B------:R-:W-:Y:S01]  /*0be0*/  FFMA.FTZ R2, R15, R15, R2 ;  /* 0x0000000f0f027223 */ /* 0x000fe20000010002 */
[----:B-----5:R-:W-:-:S03]  /*0bf0*/  HADD2.F32 R7, -RZ, R10.H0_H0 ;  /* 0x2000000aff077230 */ /* 0x020fc60000004100 */
[----:B------:R-:W-:-:S04]  /*0c00*/  FFMA.FTZ R2, R5, R5, R2 ;  /* 0x0000000505027223 */ /* 0x000fc80000010002 */
[----:B------:R-:W-:Y:S01]  /*0c10*/  FFMA.FTZ R2, R7, R7, R2 ;  /* 0x0000000707027223 */ /* 0x000fe20000010002 */
[----:B------:R-:W-:Y:S06]  /*0c20*/  @!P0 BRA `(.L_x_225) ;  /* 0xfffffffc00a88947 */ /* 0x000fec000383ffff */
[----:B------:R-:W-:Y:S05]  /*0c30*/  BSYNC.RECONVERGENT B1 ;  /* 0x0000000000017941 */ /* 0x000fea0003800200 */
.L_x_224:
[----:B------:R-:W-:Y:S05]  /*0c40*/  BRA `(.L_x_220) ;  /* 0x0000000400407947 */ /* 0x000fea0003800000 */
.L_x_219:
[----:B------:R-:W0:Y:S02]  /*0c50*/  LDC R0, c[0x0][0x3c8] ;  /* 0x0000f200ff007b82 */ /* 0x000e240000000800 */
[----:B0-----:R-:W-:-:S05]  /*0c60*/  VIMNMX R9, PT, PT, RZ, R0, PT ;  /* 0x00000000ff097248 */ /* 0x001fca0003fe0100 */
[----:B------:R-:W-:-:S05]  /*0c70*/  IMAD.IADD R5, R0, 0x1, -R9 ;  /* 0x0000000100057824 */ /* 0x000fca00078e0a09 */
[----:B------:R-:W-:-:S13]  /*0c80*/  ISETP.GE.AND P0, PT, R20, R5, PT ;  /* 0x000000051400720c */ /* 0x000fda0003f06270 */
[----:B------:R-:W-:Y:S05]  /*0c90*/  @P0 BRA `(.L_x_220) ;  /* 0x00000004002c0947 */ /* 0x000fea0003800000 */
[----:B---3--:R-:W0:Y:S01]  /*0ca0*/  I2F.U32.RP R8, R3 ;  /* 0x0000000300087306 */ /* 0x008e220000209000 */
        /* <DEDUP_REMOVED lines=8> */
[----:B0-----:R-:W-:-:S06]  /*0d30*/  IADD3 R10, PT, PT, R8, 0xffffffe, RZ ;  /* 0x0ffffffe080a7810 */ /* 0x001fcc0007ffe0ff */
[----:B------:R0:W1:Y:S02]  /*0d40*/  F2I.FTZ.U32.TRUNC.NTZ R11, R10 ;  /* 0x0000000a000b7305 */ /* 0x000064000021f000 */
[----:B0-----:R-:W-:Y:S01]  /*0d50*/  HFMA2 R10, -RZ, RZ, 0, 0 ;  /* 0x00000000ff0a7431 */ /* 0x001fe200000001ff */
[----:B-1----:R-:W-:-:S05]  /*0d60*/  IADD3 R12, PT, PT, RZ, -R11, RZ ;  /* 0x8000000bff0c7210 */ /* 0x002fca0007ffe0ff */
        /* <DEDUP_REMOVED lines=11> */
[----:B------:R-:W-:Y:S01]  /*0e20*/  IMAD.IADD R13, R13, 0x1, R4 ;  /* 0x000000010d0d7824 */ /* 0x000fe200078e0204 */
[----:B------:R-:W-:-:S04]  /*0e30*/  MOV R4, R20 ;  /* 0x0000001400047202 */ /* 0x000fc80000000f00 */
[C---:B------:R-:W-:Y:S02]  /*0e40*/  LOP3.LUT R2, R13.reuse, 0x3, RZ, 0xc0, !PT ;  /* 0x000000030d027812 */ /* 0x040fe400078ec0ff */
[----:B------:R-:W-:Y:S02]  /*0e50*/  ISETP.GE.U32.AND P1, PT, R13, 0x3, PT ;  /* 0x000000030d00780c */ /* 0x000fe40003f26070 */
[----:B------:R-:W-:Y:S02]  /*0e60*/  ISETP.NE.AND P0, PT, R2, 0x3, PT ;  /* 0x000000030200780c */ /* 0x000fe40003f05270 */
[----:B------:R-:W-:-:S11]  /*0e70*/  MOV R2, RZ ;  /* 0x000000ff00027202 */ /* 0x000fd60000000f00 */
[----:B------:R-:W-:Y:S05]  /*0e80*/  @!P0 BRA `(.L_x_227) ;  /* 0x00000000004c8947 */ /* 0x000fea0003800000 */
[----:B------:R-:W-:Y:S01]  /*0e90*/  IMAD.WIDE R6, R9, 0x2, R6 ;  /* 0x0000000209067825 */ /* 0x000fe200078e0206 */
[----:B------:R-:W-:-:S03]  /*0ea0*/  MOV R4, R20 ;  /* 0x0000001400047202 */ /* 0x000fc60000000f00 */
[----:B------:R-:W-:Y:S02]  /*0eb0*/  VIADD R2, R13, 0x1 ;  /* 0x000000010d027836 */ /* 0x000fe40000000000 */
[----:B------:R-:W-:-:S03]  /*0ec0*/  IMAD.WIDE.U32 R6, R20, 0x2, R6 ;  /* 0x0000000214067825 */ /* 0x000fc600078e0006 */
[----:B------:R-:W-:Y:S02]  /*0ed0*/  IADD3 R10, P0, PT, R6, UR4, RZ ;  /* 0x00000004060a7c10 */ /* 0x000fe4000ff1e0ff */
[----:B------:R-:W-:Y:S02]  /*0ee0*/  LOP3.LUT R6, R2, 0x3, RZ, 0xc0, !PT ;  /* 0x0000000302067812 */ /* 0x000fe400078ec0ff */
[----:B------:R-:W-:Y:S02]  /*0ef0*/  MOV R2, RZ ;  /* 0x000000ff00027202 */ /* 0x000fe40000000f00 */
[----:B------:R-:W-:Y:S01]  /*0f00*/  IADD3.X R7, PT, PT, R7, UR5, RZ, P0, !PT ;  /* 0x0000000507077c10 */ /* 0x000fe200087fe4ff */
[----:B------:R-:W-:-:S07]  /*0f10*/  IMAD.MOV R8, RZ, RZ, -R6 ;  /* 0x000000ffff087224 */ /* 0x000fce00078e0a06 */
.L_x_228:
        /* <DEDUP_REMOVED lines=10> */
.L_x_227:
[----:B------:R-:W-:Y:S05]  /*0fc0*/  BSYNC.RECONVERGENT B1 ;  /* 0x0000000000017941 */ /* 0x000fea0003800200 */
.L_x_226:
[----:B------:R-:W-:Y:S05]  /*0fd0*/  @!P1 BRA `(.L_x_220) ;  /* 0x00000000005c9947 */ /* 0x000fea0003800000 */
[----:B------:R-:W-:-:S07]  /*0fe0*/  IMAD.WIDE R6, R9, 0x2, R22 ;  /* 0x0000000209067825 */ /* 0x000fce00078e0216 */
.L_x_229:
        /* <DEDUP_REMOVED lines=22> */
.L_x_220:
[----:B------:R-:W-:Y:S05]  /*1150*/  BSYNC.RECONVERGENT B0 ;  /* 0x0000000000007941 */ /* 0x000fea0003800200 */
.L_x_218:
        /* <DEDUP_REMOVED lines=71> */
.L_x_231:
        /* <DEDUP_REMOVED lines=104> */
.L_x_233:
[----:B------:R-:W-:Y:S01]  /*1c50*/  I2FP.F32.S32 R4, R0 ;  /* 0x0000000000047245 */ /* 0x000fe20000201400 */
[----:B------:R-:W0:Y:S05]  /*1c60*/  LDCU UR4, c[0x0][0x3c0] ;  /* 0x00007800ff0477ac */ /* 0x000e2a0008000800 */
[----:B------:R-:W0:Y:S02]  /*1c70*/  MUFU.RCP R4, R4 ;  /* 0x0000000400047308 */ /* 0x000e240000001000 */
[----:B0-----:R-:W-:-:S06]  /*1c80*/  FFMA.FTZ R21, R4, R21, UR4 ;  /* 0x0000000404157e23 */ /* 0x001fcc0008010015 */
[----:B------:R-:W0:Y:S02]  /*1c90*/  MUFU.RSQ R21, R21 ;  /* 0x0000001500157308 */ /* 0x000e240000001400 */
[----:B0-----:R2:W-:Y:S02]  /*1ca0*/  STS [R2], R21 ;  /* 0x0000001502007388 */ /* 0x0015e40000000800 */
.L_x_232:
[----:B------:R-:W-:Y:S05]  /*1cb0*/  BSYNC.RECONVERGENT B0 ;  /* 0x0000000000007941 */ /* 0x000fea0003800200 */
.L_x_230:
        /* <DEDUP_REMOVED lines=11> */
.L_x_234:
[----:B------:R-:W-:-:S06]  /*1d70*/  IMAD.WIDE R8, R20, 0x2, R22 ;  /* 0x0000000214087825 */ /* 0x000fcc00078e0216 */
[----:B------:R-:W2:Y:S01]  /*1d80*/  LDG.E.U16 R8, desc[UR8][R8.64] ;  /* 0x0000000808087981 */ /* 0x000ea2000c1e1500 */
[----:B------:R-:W-:-:S06]  /*1d90*/  IMAD.WIDE R10, R20, 0x2, R4 ;  /* 0x00000002140a7825 */ /* 0x000fcc00078e0204 */
[----:B------:R-:W3:Y:S01]  /*1da0*/  LDG.E.U16.CONSTANT R10, desc[UR8][R10.64] ;  /* 0x000000080a0a7981 */ /* 0x000ee2000c1e9500 */
[----:B--2---:R-:W-:-:S05]  /*1db0*/  HADD2.F32 R13, -RZ, R8.H0_H0 ;  /* 0x20000008ff0d7230 */ /* 0x004fca0000004100 */
[----:B0-----:R-:W-:Y:S01]  /*1dc0*/  FMUL.FTZ R13, R2, R13 ;  /* 0x0000000d020d7220 */ /* 0x001fe20000410000 */
[----:B---3--:R-:W-:-:S04]  /*1dd0*/  HADD2.F32 R12, -RZ, R10.H0_H0 ;  /* 0x2000000aff0c7230 */ /* 0x008fc80000004100 */
[----:B------:R-:W-:-:S05]  /*1de0*/  F2FP.F16.F32.PACK_AB R13, RZ, R13 ;  /* 0x0000000dff0d723e */ /* 0x000fca00000000ff */
[----:B------:R-:W-:-:S05]  /*1df0*/  HADD2.F32 R13, -RZ, R13.H0_H0 ;  /* 0x2000000dff0d7230 */ /* 0x000fca0000004100 */
[----:B------:R-:W-:-:S05]  /*1e00*/  FMUL.FTZ R12, R13, R12 ;  /* 0x0000000c0d0c7220 */ /* 0x000fca0000410000 */
[----:B------:R-:W-:Y:S01]  /*1e10*/  F2FP.F16.F32.PACK_AB R9, RZ, R12 ;  /* 0x0000000cff09723e */ /* 0x000fe200000000ff */
[----:B------:R-:W-:Y:S01]  /*1e20*/  IMAD.WIDE R12, R20, 0x2, R6 ;  /* 0x00000002140c7825 */ /* 0x000fe200078e0206 */
[----:B------:R-:W-:-:S04]  /*1e30*/  IADD3 R20, PT, PT, R3, R20, RZ ;  /* 0x0000001403147210 */ /* 0x000fc80007ffe0ff */
[----:B------:R1:W-:Y:S01]  /*1e40*/  STG.E.U16 desc[UR8][R12.64], R9 ;  /* 0x000000090c007986 */ /* 0x0003e2000c101508 */
[----:B------:R-:W-:-:S13]  /*1e50*/  ISETP.GE.AND P0, PT, R20, R0, PT ;  /* 0x000000001400720c */ /* 0x000fda0003f06270 */
[----:B-1----:R-:W-:Y:S05]  /*1e60*/  @!P0 BRA `(.L_x_234) ;  /* 0xfffffffc00c08947 */ /* 0x002fea000383ffff */
[----:B------:R-:W-:Y:S05]  /*1e70*/  EXIT ;  /* 0x000000000000794d */ /* 0x000fea0003800000 */
        .weak           $__internal_5_$__cuda_sm20_div_s64
        .type           $__internal_5_$__cuda_sm20_div_s64,@function
        .size           $__internal_5_$__cuda_sm20_div_s64,(.L_x_1354 - $__internal_5_$__cuda_sm20_div_s64)
$__internal_5_$__cuda_sm20_div_s64:
        /* <DEDUP_REMOVED lines=86> */
[----:B------:R-:W-:Y:S06]  /*23e0*/  RET.REL.NODEC R6 `(_ZN4vllm15rms_norm_kernelIN3c104HalfELi1ELi4EEEvPT_PKS3_lllllS6_fii) ;  /* 0xffffffdc06047950 */ /* 0x000fec0003c3ffff */
.L_x_235:
        /* <DEDUP_REMOVED lines=9> */
.L_x_1354:


//--------------------- .text._ZN4vllm15rms_norm_kernelIN3c104HalfELi2ELi4EEEvPT_PKS3_lllllS6_fii --------------------------
	.section	.text._ZN4vllm15rms_norm_kernelIN3c104HalfELi2ELi4EEEvPT_PKS3_lllllS6_fii,"ax",@progbits
	.align	128
        .global         _ZN4vllm15rms_norm_kernelIN3c104HalfELi2ELi4EEEvPT_PKS3_lllllS6_fii
        .type           _ZN4vllm15rms_norm_kernelIN3c104HalfELi2ELi4EEEvPT_PKS3_lllllS6_fii,@function
        .size           _ZN4vllm15rms_norm_kernelIN3c104HalfELi2ELi4EEEvPT_PKS3_lllllS6_fii,(.L_x_1355 - _ZN4vllm15rms_norm_kernelIN3c104HalfELi2ELi4EEEvPT_PKS3_lllllS6_fii)
        .other          _ZN4vllm15rms_norm_kernelIN3c104HalfELi2ELi4EEEvPT_PKS3_lllllS6_fii,@"STO_CUDA_ENTRY STV_DEFAULT"
_ZN4vllm15rms_norm_kernelIN3c104HalfELi2ELi4EEEvPT_PKS3_lllllS6_fii:
.text._ZN4vllm15rms_norm_kernelIN3c104HalfELi2ELi4EEEvPT_PKS3_lllllS6_fii:
        /* <DEDUP_REMOVED lines=11> */
[----:B------:R-:W-:Y:S02]  /*00b0*/  ISETP.NE.U32.AND P2, PT, R4, RZ, PT ;  /* 0x000000ff0400720c */ /* 0x000fe40003f45070 */
[----:B------:R-:W-:-:S05]  /*00c0*/  MOV R9, RZ ;  /* 0x000000ff00097202 */ /* 0x000fca0000000f00 */
[----:B0-----:R-:W0:Y:S02]  /*00d0*/  MUFU.RCP R0, R0 ;  /* 0x0000000000007308 */ /* 0x001e240000001000 */
[----:B0-----:R-:W-:-:S06]  /*00e0*/  IADD3 R2, PT, PT, R0, 0xffffffe, RZ ;  /* 0x0ffffffe00027810 */ /* 0x001fcc0007ffe0ff */
[----:B------:R0:W1:Y:S02]  /*00f0*/  F2I.FTZ.U32.TRUNC.NTZ R3, R2 ;  /* 0x0000000200037305 */ /* 0x000064000021f000 */
[----:B0-----:R-:W-:Y:S02]  /*0100*/  HFMA2 R2, -RZ, RZ, 0, 0 ;  /* 0x00000000ff027431 */ /* 0x001fe400000001ff */
[----:B-1----:R-:W-:-:S04]  /*0110*/  IMAD.MOV R5, RZ, RZ, -R3 ;  /* 0x000000ffff057224 */ /* 0x002fc800078e0a03 */
        /* <DEDUP_REMOVED lines=9> */
[----:B------:R-:W-:Y:S02]  /*01b0*/  @P1 IADD3 R3, PT, PT, R3, 0x1, RZ ;  /* 0x0000000103031810 */ /* 0x000fe40007ffe0ff */
[----:B------:R-:W-:-:S05]  /*01c0*/  @!P2 LOP3.LUT R3, RZ, R4, RZ, 0x33, !PT ;  /* 0x00000004ff03a212 */ /* 0x000fca00078e33ff */
[----:B------:R-:W-:-:S04]  /*01d0*/  IMAD.MOV R5, RZ, RZ, -R3 ;  /* 0x000000ffff057224 */ /* 0x000fc800078e0a03 */
[----:B------:R-:W-:Y:S01]  /*01e0*/  IMAD R12, R4, R5, UR6 ;  /* 0x00000006040c7e24 */ /* 0x000fe2000f8e0205 */
[----:B------:R-:W-:Y:S01]  /*01f0*/  MOV R4, R3 ;  /* 0x0000000300047202 */ /* 0x000fe20000000f00 */
[----:B------:R-:W-:Y:S01]  /*0200*/  IMAD.MOV.U32 R5, RZ, RZ, RZ ;  /* 0x000000ffff057224 */ /* 0x000fe200078e00ff */
[----:B------:R-:W-:Y:S06]  /*0210*/  BRA `(.L_x_237) ;  /* 0x00000000003c7947 */ /* 0x000fec0003800000 */
.L_x_236:
[----:B------:R-:W-:Y:S01]  /*0220*/  HFMA2 R9, -RZ, RZ, 0, 0 ;  /* 0x00000000ff097431 */ /* 0x000fe200000001ff */
[----:B------:R-:W-:Y:S01]  /*0230*/  MOV R12, UR6 ;  /* 0x00000006000c7c02 */ /* 0x000fe20008000f00 */
[----:B------:R-:W-:Y:S01]  /*0240*/  IMAD.MOV.U32 R8, RZ, RZ, R4 ;  /* 0x000000ffff087224 */ /* 0x000fe200078e0004 */
[----:B------:R-:W-:-:S07]  /*0250*/  MOV R0, 0x270 ;  /* 0x0000027000007802 */ /* 0x000fce0000000f00 */
[----:B------:R-:W-:Y:S05]  /*0260*/  CALL.REL.NOINC `($__internal_6_$__cuda_sm20_div_s64) ;  /* 0x0000002800f07944 */ /* 0x000fea0003c00000 */
[----:B------:R-:W-:Y:S01]  /*0270*/  IADD3 R7, P0, PT, RZ, -R2, RZ ;  /* 0x80000002ff077210 */ /* 0x000fe20007f1e0ff */
[----:B------:R-:W-:Y:S01]  /*0280*/  IMAD.MOV.U32 R13, RZ, RZ, RZ ;  /* 0x000000ffff0d7224 */ /* 0x000fe200078e00ff */
[----:B------:R-:W-:Y:S02]  /*0290*/  MOV R12, UR6 ;  /* 0x00000006000c7c02 */ /* 0x000fe40008000f00 */
[----:B------:R-:W-:-:S03]  /*02a0*/  IADD3.X R5, PT, PT, RZ, ~R3, RZ, P0, !PT ;  /* 0x80000003ff057210 */ /* 0x000fc600007fe4ff */
[----:B------:R-:W-:-:S04]  /*02b0*/  IMAD.WIDE.U32 R12, R4, R7, R12 ;  /* 0x00000007040c7225 */ /* 0x000fc800078e000c */
[----:B------:R-:W-:Y:S01]  /*02c0*/  IMAD R5, R5, R4, RZ ;  /* 0x0000000405057224 */ /* 0x000fe200078e02ff */
[----:B------:R-:W-:-:S03]  /*02d0*/  MOV R4, R2 ;  /* 0x0000000200047202 */ /* 0x000fc60000000f00 */
[----:B------:R-:W-:-:S05]  /*02e0*/  IMAD R5, R10, R7, R5 ;  /* 0x000000070a057224 */ /* 0x000fca00078e0205 */
[----:B------:R-:W-:Y:S01]  /*02f0*/  IADD3 R9, PT, PT, R13, R5, RZ ;  /* 0x000000050d097210 */ /* 0x000fe20007ffe0ff */
[----:B------:R-:W-:-:S07]  /*0300*/  IMAD.MOV.U32 R5, RZ, RZ, R3 ;  /* 0x000000ffff057224 */ /* 0x000fce00078e0003 */
.L_x_237:
        /* <DEDUP_REMOVED lines=9> */
[----:B0-----:R-:W-:-:S06]  /*03a0*/  IADD3 R2, PT, PT, R0, 0xffffffe, RZ ;  /* 0x0ffffffe00027810 */ /* 0x001fcc0007ffe0ff */
        /* <DEDUP_REMOVED lines=9> */
[----:B------:R-:W-:Y:S01]  /*0440*/  @P0 IADD3 R3, PT, PT, R3, -UR4, RZ ;  /* 0x8000000403030c10 */ /* 0x000fe2000fffe0ff */
[----:B------:R-:W-:-:S03]  /*0450*/  @P0 VIADD R2, R2, 0x1 ;  /* 0x0000000102020836 */ /* 0x000fc60000000000 */
[----:B------:R-:W-:-:S13]  /*0460*/  ISETP.GE.U32.AND P1, PT, R3, UR4, PT ;  /* 0x0000000403007c0c */ /* 0x000fda000bf26070 */
[----:B------:R-:W-:Y:S02]  /*0470*/  @P1 IADD3 R2, PT, PT, R2, 0x1, RZ ;  /* 0x0000000102021810 */ /* 0x000fe40007ffe0ff */
[----:B------:R-:W-:-:S04]  /*0480*/  @!P2 LOP3.LUT R2, RZ, UR4, RZ, 0x33, !PT ;  /* 0x00000004ff02ac12 */ /* 0x000fc8000f8e33ff */
[----:B------:R-:W-:-:S05]  /*0490*/  IADD3 R3, PT, PT, -R2, RZ, RZ ;  /* 0x000000ff02037210 */ /* 0x000fca0007ffe1ff */
[----:B------:R-:W-:Y:S02]  /*04a0*/  IMAD R12, R3, UR4, R12 ;  /* 0x00000004030c7c24 */ /* 0x000fe4000f8e020c */
[----:B------:R-:W-:Y:S01]  /*04b0*/  HFMA2 R3, -RZ, RZ, 0, 0 ;  /* 0x00000000ff037431 */ /* 0x000fe200000001ff */
[----:B------:R-:W-:Y:S06]  /*04c0*/  BRA `(.L_x_239) ;  /* 0x0000000000307947 */ /* 0x000fec0003800000 */
.L_x_238:
[----:B------:R-:W0:Y:S01]  /*04d0*/  LDC R8, c[0x0][0x3a8] ;  /* 0x0000ea00ff087b82 */ /* 0x000e220000000800 */
[----:B------:R-:W-:-:S07]  /*04e0*/  MOV R0, 0x510 ;  /* 0x0000051000007802 */ /* 0x000fce0000000f00 */
[----:B------:R-:W1:Y:S02]  /*04f0*/  LDC R10, c[0x0][0x3ac] ;  /* 0x0000eb00ff0a7b82 */ /* 0x000e640000000800 */
[----:B01----:R-:W-:Y:S05]  /*0500*/  CALL.REL.NOINC `($__internal_6_$__cuda_sm20_div_s64) ;  /* 0x0000002800487944 */ /* 0x003fea0003c00000 */
[----:B------:R-:W0:Y:S01]  /*0510*/  LDC.64 R14, c[0x0][0x3a8] ;  /* 0x0000ea00ff0e7b82 */ /* 0x000e220000000a00 */
[----:B------:R-:W-:Y:S01]  /*0520*/  IADD3 R7, P0, PT, RZ, -R2, RZ ;  /* 0x80000002ff077210 */ /* 0x000fe20007f1e0ff */
[----:B------:R-:W-:-:S03]  /*0530*/  IMAD.MOV.U32 R13, RZ, RZ, R9 ;  /* 0x000000ffff0d7224 */ /* 0x000fc600078e0009 */
[----:B------:R-:W-:-:S05]  /*0540*/  IADD3.X R11, PT, PT, RZ, ~R3, RZ, P0, !PT ;  /* 0x80000003ff0b7210 */ /* 0x000fca00007fe4ff */
[-C--:B0-----:R-:W-:Y:S02]  /*0550*/  IMAD R0, R11, R14.reuse, RZ ;  /* 0x0000000e0b007224 */ /* 0x081fe400078e02ff */
[----:B------:R-:W-:-:S04]  /*0560*/  IMAD.WIDE.U32 R12, R7, R14, R12 ;  /* 0x0000000e070c7225 */ /* 0x000fc800078e000c */
[----:B------:R-:W-:-:S05]  /*0570*/  IMAD R7, R7, R15, R0 ;  /* 0x0000000f07077224 */ /* 0x000fca00078e0200 */
[----:B------:R-:W-:-:S07]  /*0580*/  IADD3 R8, PT, PT, R13, R7, RZ ;  /* 0x000000070d087210 */ /* 0x000fce0007ffe0ff */
.L_x_239:
        /* <DEDUP_REMOVED lines=20> */
[----:B------:R-:W3:Y:S03]  /*06d0*/  LDCU.64 UR8, c[0x0][0x358] ;  /* 0x00006b00ff0877ac */ /* 0x000ee60008000a00 */
[----:B0-----:R-:W-:-:S02]  /*06e0*/  IADD3 R22, P1, PT, R4, UR4, RZ ;  /* 0x0000000404167c10 */ /* 0x001fc4000ff3e0ff */
[----:B------:R-:W-:Y:S02]  /*06f0*/  IADD3 R5, PT, PT, R7, R5, RZ ;  /* 0x0000000507057210 */ /* 0x000fe40007ffe0ff */
[----:B------:R-:W-:Y:S02]  /*0700*/  LOP3.LUT P0, RZ, R22, 0x3, RZ, 0xc0, !PT ;  /* 0x0000000316ff7812 */ /* 0x000fe4000780c0ff */
[----:B------:R-:W-:Y:S02]  /*0710*/  SHF.L.U64.HI R5, R6, 0x1, R5 ;  /* 0x0000000106057819 */ /* 0x000fe40000010205 */
[----:B------:R-:W-:Y:S02]  /*0720*/  ISETP.EQ.U32.OR P0, PT, R2, 0x1, P0 ;  /* 0x000000010200780c */ /* 0x000fe40000702470 */
[----:B------:R-:W-:-:S11]  /*0730*/  IADD3.X R23, PT, PT, R5, UR5, RZ, P1, !PT ;  /* 0x0000000505177c10 */ /* 0x000fd60008ffe4ff */
[----:B--23--:R-:W-:Y:S05]  /*0740*/  @P0 BRA `(.L_x_241) ;  /* 0x0000000400780947 */ /* 0x00cfea0003800000 */
[----:B------:R-:W-:Y:S01]  /*0750*/  SHF.R.S32.HI R7, RZ, 0x1, R0 ;  /* 0x00000001ff077819 */ /* 0x000fe20000011400 */
[----:B------:R-:W-:-:S03]  /*0760*/  IMAD.MOV.U32 R14, RZ, RZ, RZ ;  /* 0x000000ffff0e7224 */ /* 0x000fc600078e00ff */
        /* <DEDUP_REMOVED lines=31> */
[----:B------:R-:W-:-:S11]  /*0960*/  MOV R2, R20 ;  /* 0x0000001400027202 */ /* 0x000fd60000000f00 */
[----:B------:R-:W-:Y:S05]  /*0970*/  @!P0 BRA `(.L_x_244) ;  /* 0x0000000000508947 */ /* 0x000fea0003800000 */
[----:B------:R-:W-:Y:S01]  /*0980*/  IMAD.WIDE.U32 R4, R20, 0x4, R4 ;  /* 0x0000000414047825 */ /* 0x000fe200078e0004 */
[----:B------:R-:W-:-:S03]  /*0990*/  MOV R14, RZ ;  /* 0x000000ff000e7202 */ /* 0x000fc60000000f00 */
[----:B------:R-:W-:Y:S01]  /*09a0*/  VIADD R2, R6, 0x1 ;  /* 0x0000000106027836 */ /* 0x000fe20000000000 */
[----:B------:R-:W-:-:S04]  /*09b0*/  IADD3 R8, P0, PT, R4, UR4, RZ ;  /* 0x0000000404087c10 */ /* 0x000fc8000ff1e0ff */
[----:B------:R-:W-:Y:S02]  /*09c0*/  LOP3.LUT R4, R2, 0x3, RZ, 0xc0, !PT ;  /* 0x0000000302047812 */ /* 0x000fe400078ec0ff */
[----:B------:R-:W-:Y:S02]  /*09d0*/  IADD3.X R5, PT, PT, R5, UR5, RZ, P0, !PT ;  /* 0x0000000505057c10 */ /* 0x000fe400087fe4ff */
[----:B------:R-:W-:Y:S01]  /*09e0*/  MOV R2, R20 ;  /* 0x0000001400027202 */ /* 0x000fe20000000f00 */
[----:B------:R-:W-:-:S07]  /*09f0*/  IMAD.MOV R6, RZ, RZ, -R4 ;  /* 0x000000ffff067224 */ /* 0x000fce00078e0a04 */
.L_x_245:
[----:B------:R-:W-:-:S05]  /*0a00*/  MOV R9, R5 ;  /* 0x0000000500097202 */ /* 0x000fca0000000f00 */
[----:B------:R0:W2:Y:S01]  /*0a10*/  LDG.E R10, desc[UR8][R8.64] ;  /* 0x00000008080a7981 */ /* 0x0000a2000c1e1900 */
[----:B------:R-:W-:Y:S01]  /*0a20*/  IADD3 R6, PT, PT, R6, 0x1, RZ ;  /* 0x0000000106067810 */ /* 0x000fe20007ffe0ff */
[C---:B------:R-:W-:Y:S01]  /*0a30*/  IMAD.WIDE.U32 R4, R3.reuse, 0x4, R8 ;  /* 0x0000000403047825 */ /* 0x040fe200078e0008 */
[----:B------:R-:W-:Y:S02]  /*0a40*/  IADD3 R2, PT, PT, R3, R2, RZ ;  /* 0x0000000203027210 */ /* 0x000fe40007ffe0ff */
[----:B------:R-:W-:Y:S01]  /*0a50*/  ISETP.NE.AND P0, PT, R6, RZ, PT ;  /* 0x000000ff0600720c */ /* 0x000fe20003f05270 */
[----:B0-----:R-:W-:Y:S02]  /*0a60*/  IMAD.MOV.U32 R8, RZ, RZ, R4 ;  /* 0x000000ffff087224 */ /* 0x001fe400078e0004 */
[--C-:B--2---:R-:W-:Y:S02]  /*0a70*/  HADD2.F32 R11, -RZ, R10.reuse.H0_H0 ;  /* 0x2000000aff0b7230 */ /* 0x104fe40000004100 */
[----:B------:R-:W-:-:S03]  /*0a80*/  HADD2.F32 R13, -RZ, R10.H1_H1 ;  /* 0x3000000aff0d7230 */ /* 0x000fc60000004100 */
[----:B------:R-:W-:-:S04]  /*0a90*/  FFMA.FTZ R14, R11, R11, R14 ;  /* 0x0000000b0b0e7223 */ /* 0x000fc8000001000e */
[----:B------:R-:W-:Y:S01]  /*0aa0*/  FFMA.FTZ R14, R13, R13, R14 ;  /* 0x0000000d0d0e7223 */ /* 0x000fe2000001000e */
[----:B------:R-:W-:Y:S06]  /*0ab0*/  @P0 BRA `(.L_x_245) ;  /* 0xfffffffc00d00947 */ /* 0x000fec000383ffff */
.L_x_244:
[----:B------:R-:W-:Y:S05]  /*0ac0*/  BSYNC.RECONVERGENT B1 ;  /* 0x0000000000017941 */ /* 0x000fea0003800200 */
.L_x_243:
[----:B------:R-:W-:Y:S05]  /*0ad0*/  @!P1 BRA `(.L_x_242) ;  /* 0x0000000c006c9947 */ /* 0x000fea0003800000 */
[----:B------:R-:W-:Y:S01]  /*0ae0*/  BSSY.RECONVERGENT B1, `(.L_x_246) ;  /* 0x0000023000017945 */ /* 0x000fe20003800200 */
[C---:B------:R-:W-:Y:S01]  /*0af0*/  LEA R4, R3.reuse, R2, 0x1 ;  /* 0x0000000203047211 */ /* 0x040fe200078e08ff */
[----:B------:R-:W-:Y:S02]  /*0b00*/  IMAD R5, R3, 0x3, R2 ;  /* 0x0000000303057824 */ /* 0x000fe400078e0202 */
[----:B------:R-:W-:-:S07]  /*0b10*/  IMAD.IADD R6, R2, 0x1, R3 ;  /* 0x0000000102067824 */ /* 0x000fce00078e0203 */
.L_x_247:
[----:B------:R-:W-:-:S04]  /*0b20*/  IMAD.WIDE.U32 R8, R2, 0x4, R22 ;  /* 0x0000000402087825 */ /* 0x000fc800078e0016 */
[--C-:B------:R-:W-:Y:S02]  /*0b30*/  IMAD.WIDE.U32 R10, R6, 0x4, R22.reuse ;  /* 0x00000004060a7825 */ /* 0x100fe400078e0016 */
[----:B------:R-:W2:Y:S02]  /*0b40*/  LDG.E R8, desc[UR8][R8.64] ;  /* 0x0000000808087981 */ /* 0x000ea4000c1e1900 */
[--C-:B------:R-:W-:Y:S02]  /*0b50*/  IMAD.WIDE.U32 R12, R4, 0x4, R22.reuse ;  /* 0x00000004040c7825 */ /* 0x100fe400078e0016 */
[----:B------:R-:W3:Y:S02]  /*0b60*/  LDG.E R10, desc[UR8][R10.64] ;  /* 0x000000080a0a7981 */ /* 0x000ee4000c1e1900 */
[----:B------:R-:W-:Y:S02]  /*0b70*/  IMAD.WIDE.U32 R16, R5, 0x4, R22 ;  /* 0x0000000405107825 */ /* 0x000fe400078e0016 */
[----:B------:R-:W4:Y:S04]  /*0b80*/  LDG.E R12, desc[UR8][R12.64] ;  /* 0x000000080c0c7981 */ /* 0x000f28000c1e1900 */
[----:B------:R-:W5:Y:S01]  /*0b90*/  LDG.E R16, desc[UR8][R16.64] ;  /* 0x0000000810107981 */ /* 0x000f62000c1e1900 */
[C---:B------:R-:W-:Y:S01]  /*0ba0*/  IADD3 R2, PT, PT, R3.reuse, R2, R3 ;  /* 0x0000000203027210 */ /* 0x040fe20007ffe003 */
[C---:B------:R-:W-:Y:S01]  /*0bb0*/  IMAD R5, R3.reuse, 0x4, R5 ;  /* 0x0000000403057824 */ /* 0x040fe200078e0205 */
[----:B------:R-:W-:-:S02]  /*0bc0*/  LEA R6, R3, R6, 0x2 ;  /* 0x0000000603067211 */ /* 0x000fc400078e10ff */
[C---:B------:R-:W-:Y:S02]  /*0bd0*/  IADD3 R2, PT, PT, R3.reuse, R2, R3 ;  /* 0x0000000203027210 */ /* 0x040fe40007ffe003 */
[----:B------:R-:W-:Y:S02]  /*0be0*/  LEA R4, R3, R4, 0x2 ;  /* 0x0000000403047211 */ /* 0x000fe400078e10ff */
[----:B------:R-:W-:Y:S01]  /*0bf0*/  ISETP.GE.AND P0, PT, R2, R7, PT ;  /* 0x000000070200720c */ /* 0x000fe20003f06270 */
[--C-:B--2---:R-:W-:Y:S02]  /*0c00*/  HADD2.F32 R15, -RZ, R8.reuse.H0_H0 ;  /* 0x20000008ff0f7230 */ /* 0x104fe40000004100 */
[----:B------:R-:W-:Y:S02]  /*0c10*/  HADD2.F32 R19, -RZ, R8.H1_H1 ;  /* 0x30000008ff137230 */ /* 0x000fe40000004100 */
[--C-:B---3--:R-:W-:Y:S02]  /*0c20*/  HADD2.F32 R9, -RZ, R10.reuse.H1_H1 ;  /* 0x3000000aff097230 */ /* 0x108fe40000004100 */
[----:B------:R-:W-:Y:S01]  /*0c30*/  FFMA.FTZ R14, R15, R15, R14 ;  /* 0x0000000f0f0e7223 */ /* 0x000fe2000001000e */
[----:B------:R-:W-:-:S02]  /*0c40*/  HADD2.F32 R15, -RZ, R10.H0_H0 ;  /* 0x2000000aff0f7230 */ /* 0x000fc40000004100 */
[----:B----4-:R-:W-:Y:S02]  /*0c50*/  HADD2.F32 R11, -RZ, R12.H0_H0 ;  /* 0x2000000cff0b7230 */ /* 0x010fe40000004100 */
[----:B------:R-:W-:-:S04]  /*0c60*/  FFMA.FTZ R14, R19, R19, R14 ;  /* 0x00000013130e7223 */ /* 0x000fc8000001000e */
[----:B------:R-:W-:-:S04]  /*0c70*/  FFMA.FTZ R14, R15, R15, R14 ;  /* 0x0000000f0f0e7223 */ /* 0x000fc8000001000e */
[----:B------:R-:W-:Y:S01]  /*0c80*/  FFMA.FTZ R14, R9, R9, R14 ;  /* 0x00000009090e7223 */ /* 0x000fe2000001000e */
[----:B------:R-:W-:-:S03]  /*0c90*/  HADD2.F32 R9, -RZ, R12.H1_H1 ;  /* 0x3000000cff097230 */ /* 0x000fc60000004100 */
[----:B------:R-:W-:Y:S01]  /*0ca0*/  FFMA.FTZ R14, R11, R11, R14 ;  /* 0x0000000b0b0e7223 */ /* 0x000fe2000001000e */
[----:B-----5:R-:W-:-:S03]  /*0cb0*/  HADD2.F32 R11, -RZ, R16.H0_H0 ;  /* 0x20000010ff0b7230 */ /* 0x020fc60000004100 */
[----:B------:R-:W-:Y:S01]  /*0cc0*/  FFMA.FTZ R14, R9, R9, R14 ;  /* 0x00000009090e7223 */ /* 0x000fe2000001000e */
[----:B------:R-:W-:-:S03]  /*0cd0*/  HADD2.F32 R9, -RZ, R16.H1_H1 ;  /* 0x30000010ff097230 */ /* 0x000fc60000004100 */
[----:B------:R-:W-:-:S04]  /*0ce0*/  FFMA.FTZ R14, R11, R11, R14 ;  /* 0x0000000b0b0e7223 */ /* 0x000fc8000001000e */
[----:B------:R-:W-:Y:S01]  /*0cf0*/  FFMA.FTZ R14, R9, R9, R14 ;  /* 0x00000009090e7223 */ /* 0x000fe2000001000e */
[----:B------:R-:W-:Y:S06]  /*0d00*/  @!P0 BRA `(.L_x_247) ;  /* 0xfffffffc00848947 */ /* 0x000fec000383ffff */
[----:B------:R-:W-:Y:S05]  /*0d10*/  BSYNC.RECONVERGENT B1 ;  /* 0x0000000000017941 */ /* 0x000fea0003800200 */
.L_x_246:
[----:B------:R-:W-:Y:S05]  /*0d20*/  BRA `(.L_x_242) ;  /* 0x0000000800d87947 */ /* 0x000fea0003800000 */
.L_x_241:
[----:B------:R-:W-:-:S04]  /*0d30*/  IADD3 R2, PT, PT, -R22, RZ, RZ ;  /* 0x000000ff16027210 */ /* 0x000fc80007ffe1ff */
        /* <DEDUP_REMOVED lines=12> */
[----:B------:R-:W-:Y:S02]  /*0e00*/  SHF.R.S32.HI R17, RZ, 0x1, R17 ;  /* 0x00000001ff117819 */ /* 0x000fe40000011411 */
[----:B------:R-:W-:-:S02]  /*0e10*/  IADD3.X R9, PT, PT, R7, R23, RZ, P2, !PT ;  /* 0x0000001707097210 */ /* 0x000fc400017fe4ff */
[----:B------:R-:W-:Y:S01]  /*0e20*/  ISETP.GE.AND P1, PT, R20, R17, PT ;  /* 0x000000111400720c */ /* 0x000fe20003f26270 */
[----:B--2---:R-:W-:-:S05]  /*0e30*/  @!P0 HADD2.F32 R2, -RZ, R2.H0_H0 ;  /* 0x20000002ff028230 */ /* 0x004fca0000004100 */
[----:B------:R-:W-:-:S07]  /*0e40*/  @!P0 FFMA.FTZ R14, R2, R2, RZ ;  /* 0x00000002020e8223 */ /* 0x000fce00000100ff */
        /* <DEDUP_REMOVED lines=28> */
[----:B------:R-:W-:Y:S02]  /*1010*/  ISETP.NE.AND P1, PT, R2, 0x3, PT ;  /* 0x000000030200780c */ /* 0x000fe40003f25270 */
[----:B------:R-:W-:-:S11]  /*1020*/  MOV R2, R20 ;  /* 0x0000001400027202 */ /* 0x000fd60000000f00 */
        /* <DEDUP_REMOVED lines=8> */
[----:B------:R-:W-:-:S02]  /*10b0*/  IADD3 R16, PT, PT, -R10, RZ, RZ ;  /* 0x000000ff0a107210 */ /* 0x000fc40007ffe1ff */
[----:B------:R-:W-:-:S07]  /*10c0*/  IADD3.X R13, PT, PT, RZ, R11, RZ, P3, !PT ;  /* 0x0000000bff0d7210 */ /* 0x000fce0001ffe4ff */
.L_x_252:
[----:B------:R-:W-:Y:S01]  /*10d0*/  MOV R10, R12 ;  /* 0x0000000c000a7202 */ /* 0x000fe20000000f00 */
[----:B------:R-:W-:-:S05]  /*10e0*/  IMAD.MOV.U32 R11, RZ, RZ, R13 ;  /* 0x000000ffff0b7224 */ /* 0x000fca00078e000d */
[----:B------:R-:W2:Y:S04]  /*10f0*/  LDG.E.U16 R12, desc[UR8][R10.64+-0x2] ;  /* 0xfffffe080a0c7981 */ /* 0x000ea8000c1e1500 */
[----:B------:R-:W3:Y:S01]  /*1100*/  LDG.E.U16 R18, desc[UR8][R10.64] ;  /* 0x000000080a127981 */ /* 0x000ee2000c1e1500 */
[----:B------:R-:W-:Y:S02]  /*1110*/  IADD3 R16, PT, PT, R16, 0x1, RZ ;  /* 0x0000000110107810 */ /* 0x000fe40007ffe0ff */
[----:B------:R-:W-:Y:S02]  /*1120*/  IADD3 R2, PT, PT, R3, R2, RZ ;  /* 0x0000000203027210 */ /* 0x000fe40007ffe0ff */
[----:B------:R-:W-:Y:S01]  /*1130*/  ISETP.NE.AND P1, PT, R16, RZ, PT ;  /* 0x000000ff1000720c */ /* 0x000fe20003f25270 */
[----:B--2---:R-:W-:-:S02]  /*1140*/  HADD2.F32 R19, -RZ, R12.H0_H0 ;  /* 0x2000000cff137230 */ /* 0x004fc40000004100 */
[----:B------:R-:W-:-:S04]  /*1150*/  IMAD.WIDE.U32 R12, R3, 0x4, R10 ;  /* 0x00000004030c7825 */ /* 0x000fc800078e000a */
[----:B------:R-:W-:Y:S01]  /*1160*/  FFMA.FTZ R14, R19, R19, R14 ;  /* 0x00000013130e7223 */ /* 0x000fe2000001000e */
[----:B---3--:R-:W-:-:S05]  /*1170*/  HADD2.F32 R21, -RZ, R18.H0_H0 ;  /* 0x20000012ff157230 */ /* 0x008fca0000004100 */
[----:B------:R-:W-:Y:S01]  /*1180*/  FFMA.FTZ R14, R21, R21, R14 ;  /* 0x00000015150e7223 */ /* 0x000fe2000001000e */
[----:B------:R-:W-:Y:S06]  /*1190*/  @P1 BRA `(.L_x_252) ;  /* 0xfffffffc00cc1947 */ /* 0x000fec000383ffff */
.L_x_251:
[----:B------:R-:W-:Y:S05]  /*11a0*/  BSYNC.RECONVERGENT B2 ;  /* 0x0000000000027941 */ /* 0x000fea0003800200 */
.L_x_250:
[----:B------:R-:W-:Y:S05]  /*11b0*/  @!P0 BRA `(.L_x_249) ;  /* 0x0000000000988947 */ /* 0x000fea0003800000 */
[C---:B------:R-:W-:Y:S01]  /*11c0*/  LEA R16, R3.reuse, R2, 0x1 ;  /* 0x0000000203107211 */ /* 0x040fe200078e08ff */
[----:B------:R-:W-:Y:S02]  /*11d0*/  IMAD R21, R3, 0x3, R2 ;  /* 0x0000000303157824 */ /* 0x000fe400078e0202 */
[----:B------:R-:W-:-:S07]  /*11e0*/  IMAD.IADD R24, R2, 0x1, R3 ;  /* 0x0000000102187824 */ /* 0x000fce00078e0203 */
.L_x_253:
        /* <DEDUP_REMOVED lines=8> */
[----:B--2---:R-:W-:-:S05]  /*1270*/  HADD2.F32 R19, -RZ, R18.H0_H0 ;  /* 0x20000012ff137230 */ /* 0x004fca0000004100 */
[----:B------:R-:W-:Y:S01]  /*1280*/  FFMA.FTZ R28, R19, R19, R14 ;  /* 0x00000013131c7223 */ /* 0x000fe2000001000e */
[----:B------:R-:W-:-:S04]  /*1290*/  IMAD.WIDE.U32 R18, R16, 0x4, R8 ;  /* 0x0000000410127825 */ /* 0x000fc800078e0008 */
[----:B---3--:R-:W-:Y:S01]  /*12a0*/  HADD2.F32 R29, -RZ, R27.H0_H0 ;  /* 0x2000001bff1d7230 */ /* 0x008fe20000004100 */
[----:B------:R-:W2:Y:S04]  /*12b0*/  LDG.E.U16 R14, desc[UR8][R18.64] ;  /* 0x00000008120e7981 */ /* 0x000ea8000c1e1500 */
[----:B------:R-:W3:Y:S01]  /*12c0*/  LDG.E.U16 R27, desc[UR8][R18.64+0x2] ;  /* 0x00000208121b7981 */ /* 0x000ee2000c1e1500 */
[----:B------:R-:W-:Y:S01]  /*12d0*/  FFMA.FTZ R28, R29, R29, R28 ;  /* 0x0000001d1d1c7223 */ /* 0x000fe2000001001c */
[----:B----4-:R-:W-:Y:S02]  /*12e0*/  HADD2.F32 R29, -RZ, R26.H0_H0 ;  /* 0x2000001aff1d7230 */ /* 0x010fe40000004100 */
[----:B------:R0:W4:Y:S01]  /*12f0*/  LDG.E.U16 R26, desc[UR8][R10.64] ;  /* 0x000000080a1a7981 */ /* 0x000122000c1e1500 */
[----:B------:R-:W-:Y:S01]  /*1300*/  IADD3 R2, PT, PT, R3, R2, R3 ;  /* 0x0000000203027210 */ /* 0x000fe20007ffe003 */
[----:B-----5:R-:W-:-:S02]  /*1310*/  HADD2.F32 R25, -RZ, R25.H0_H0 ;  /* 0x20000019ff197230 */ /* 0x020fc40000004100 */
[----:B------:R-:W-:Y:S01]  /*1320*/  FFMA.FTZ R28, R29, R29, R28 ;  /* 0x0000001d1d1c7223 */ /* 0x000fe2000001001c */
[----:B------:R-:W-:-:S03]  /*1330*/  IADD3 R2, PT, PT, R3, R2, R3 ;  /* 0x0000000203027210 */ /* 0x000fc60007ffe003 */
[----:B------:R-:W-:Y:S01]  /*1340*/  FFMA.FTZ R28, R25, R25, R28 ;  /* 0x00000019191c7223 */ /* 0x000fe2000001001c */
[----:B------:R-:W-:Y:S01]  /*1350*/  ISETP.GE.AND P0, PT, R2, R17, PT ;  /* 0x000000110200720c */ /* 0x000fe20003f06270 */
[----:B0-----:R-:W-:Y:S01]  /*1360*/  HADD2.F32 R11, -RZ, R12.H0_H0 ;  /* 0x2000000cff0b7230 */ /* 0x001fe20000004100 */
[C---:B------:R-:W-:Y:S02]  /*1370*/  LEA R24, R3.reuse, R24, 0x2 ;  /* 0x0000001803187211 */ /* 0x040fe400078e10ff */
[C---:B------:R-:W-:Y:S02]  /*1380*/  LEA R16, R3.reuse, R16, 0x2 ;  /* 0x0000001003107211 */ /* 0x040fe400078e10ff */
[----:B------:R-:W-:Y:S01]  /*1390*/  LEA R21, R3, R21, 0x2 ;  /* 0x0000001503157211 */ /* 0x000fe200078e10ff */
[----:B--2---:R-:W-:Y:S02]  /*13a0*/  HADD2.F32 R13, -RZ, R14.H0_H0 ;  /* 0x2000000eff0d7230 */ /* 0x004fe40000004100 */
[----:B---3--:R-:W-:-:S03]  /*13b0*/  HADD2.F32 R27, -RZ, R27.H0_H0 ;  /* 0x2000001bff1b7230 */ /* 0x008fc60000004100 */
[----:B------:R-:W-:Y:S01]  /*13c0*/  FFMA.FTZ R28, R13, R13, R28 ;  /* 0x0000000d0d1c7223 */ /* 0x000fe2000001001c */
[----:B----4-:R-:W-:-:S03]  /*13d0*/  HADD2.F32 R13, -RZ, R26.H0_H0 ;  /* 0x2000001aff0d7230 */ /* 0x010fc60000004100 */
[----:B------:R-:W-:-:S04]  /*13e0*/  FFMA.FTZ R28, R27, R27, R28 ;  /* 0x0000001b1b1c7223 */ /* 0x000fc8000001001c */
[----:B------:R-:W-:-:S04]  /*13f0*/  FFMA.FTZ R28, R13, R13, R28 ;  /* 0x0000000d0d1c7223 */ /* 0x000fc8000001001c */
[----:B------:R-:W-:Y:S01]  /*1400*/  FFMA.FTZ R14, R11, R11, R28 ;  /* 0x0000000b0b0e7223 */ /* 0x000fe2000001001c */
[----:B------:R-:W-:Y:S06]  /*1410*/  @!P0 BRA `(.L_x_253) ;  /* 0xfffffffc00748947 */ /* 0x000fec000383ffff */
.L_x_249:
[----:B------:R-:W-:Y:S05]  /*1420*/  BSYNC.RECONVERGENT B1 ;  /* 0x0000000000017941 */ /* 0x000fea0003800200 */
.L_x_248:
        /* <DEDUP_REMOVED lines=12> */
[----:B0-----:R-:W-:Y:S01]  /*14f0*/  IMAD.MOV.U32 R10, RZ, RZ, RZ ;  /* 0x000000ffff0a7224 */ /* 0x001fe200078e00ff */
        /* <DEDUP_REMOVED lines=24> */
.L_x_256:
[----:B------:R-:W-:-:S06]  /*1680*/  IMAD.WIDE R6, R2, 0x2, R4 ;  /* 0x0000000202067825 */ /* 0x000fcc00078e0204 */
[----:B------:R-:W2:Y:S01]  /*1690*/  LDG.E.U16 R6, desc[UR8][R6.64] ;  /* 0x0000000806067981 */ /* 0x000ea2000c1e1500 */
[----:B------:R-:W-:Y:S01]  /*16a0*/  VIADD R10, R10, 0x1 ;  /* 0x000000010a0a7836 */ /* 0x000fe20000000000 */
[----:B------:R-:W-:-:S04]  /*16b0*/  IADD3 R2, PT, PT, R3, R2, RZ ;  /* 0x0000000203027210 */ /* 0x000fc80007ffe0ff */
[----:B------:R-:W-:Y:S01]  /*16c0*/  ISETP.NE.AND P0, PT, R10, RZ, PT ;  /* 0x000000ff0a00720c */ /* 0x000fe20003f05270 */
[----:B--2---:R-:W-:-:S05]  /*16d0*/  HADD2.F32 R11, -RZ, R6.H0_H0 ;  /* 0x20000006ff0b7230 */ /* 0x004fca0000004100 */
[----:B------:R-:W-:-:S07]  /*16e0*/  FFMA.FTZ R14, R11, R11, R14 ;  /* 0x0000000b0b0e7223 */ /* 0x000fce000001000e */
[----:B------:R-:W-:Y:S05]  /*16f0*/  @P0 BRA `(.L_x_256) ;  /* 0xfffffffc00e00947 */ /* 0x000fea000383ffff */
.L_x_255:
[----:B------:R-:W-:Y:S05]  /*1700*/  BSYNC.RECONVERGENT B1 ;  /* 0x0000000000017941 */ /* 0x000fea0003800200 */
.L_x_254:
[----:B------:R-:W-:Y:S05]  /*1710*/  @!P1 BRA `(.L_x_242) ;  /* 0x00000000005c9947 */ /* 0x000fea0003800000 */
[----:B------:R-:W-:-:S07]  /*1720*/  SHF.L.U32 R11, R3, 0x1, RZ ;  /* 0x00000001030b7819 */ /* 0x000fce00000006ff */
.L_x_257:
        /* <DEDUP_REMOVED lines=12> */
[----:B------:R-:W-:Y:S01]  /*17f0*/  ISETP.GE.AND P0, PT, R2, R15, PT ;  /* 0x0000000f0200720c */ /* 0x000fe20003f06270 */
[----:B--2---:R-:W-:-:S05]  /*1800*/  HADD2.F32 R19, -RZ, R12.H0_H0 ;  /* 0x2000000cff137230 */ /* 0x004fca0000004100 */
[----:B------:R-:W-:Y:S01]  /*1810*/  FFMA.FTZ R14, R19, R19, R14 ;  /* 0x00000013130e7223 */ /* 0x000fe2000001000e */
[----:B---3--:R-:W-:-:S05]  /*1820*/  HADD2.F32 R21, -RZ, R16.H0_H0 ;  /* 0x20000010ff157230 */ /* 0x008fca0000004100 */
[----:B------:R-:W-:Y:S01]  /*1830*/  FFMA.FTZ R14, R21, R21, R14 ;  /* 0x00000015150e7223 */ /* 0x000fe2000001000e */
[----:B----4-:R-:W-:Y:S02]  /*1840*/  HADD2.F32 R13, -RZ, R4.H0_H0 ;  /* 0x20000004ff0d7230 */ /* 0x010fe40000004100 */
[----:B-----5:R-:W-:-:S03]  /*1850*/  HADD2.F32 R17, -RZ, R6.H0_H0 ;  /* 0x20000006ff117230 */ /* 0x020fc60000004100 */
[----:B------:R-:W-:-:S04]  /*1860*/  FFMA.FTZ R14, R13, R13, R14 ;  /* 0x0000000d0d0e7223 */ /* 0x000fc8000001000e */
[----:B------:R-:W-:Y:S01]  /*1870*/  FFMA.FTZ R14, R17, R17, R14 ;  /* 0x00000011110e7223 */ /* 0x000fe2000001000e */
[----:B------:R-:W-:Y:S06]  /*1880*/  @!P0 BRA `(.L_x_257) ;  /* 0xfffffffc00a88947 */ /* 0x000fec000383ffff */
.L_x_242:
[----:B------:R-:W-:Y:S05]  /*1890*/  BSYNC.RECONVERGENT B0 ;  /* 0x0000000000007941 */ /* 0x000fea0003800200 */
.L_x_240:
        /* <DEDUP_REMOVED lines=71> */
.L_x_259:
        /* <DEDUP_REMOVED lines=12> */
[----:B------:R-:W1:Y:S04]  /*1dd0*/  SHFL.DOWN P0, R4, R2, 0x2, R5 ;  /* 0x0840000002047989 */ /* 0x000e680000000005 */
[----:B------:R-:W-:Y:S02]  /*1de0*/  @!P1 VIADD R7, R7, 0x4 ;  /* 0x0000000407079836 */ /* 0x000fe40000000000 */
[----:B-1----:R-:W-:Y:S01]  /*1df0*/  @P0 FADD R4, R2, R4 ;  /* 0x0000000402040221 */ /* 0x002fe20000000000 */
[----:B------:R-:W-:Y:S02]  /*1e00*/  @!P1 SHF.R.U32.HI R2, RZ, 0x3, R20 ;  /* 0x00000003ff029819 */ /* 0x000fe40000011614 */
[----:B0-----:R-:W-:-:S02]  /*1e10*/  @!P1 LEA R7, R10, R7, 0x18 ;  /* 0x000000070a079211 */ /* 0x001fc400078ec0ff */
        /* <DEDUP_REMOVED lines=87> */
.L_x_261:
[----:B------:R-:W-:Y:S01]  /*2390*/  I2FP.F32.S32 R4, R0 ;  /* 0x0000000000047245 */ /* 0x000fe20000201400 */
[----:B------:R-:W0:Y:S05]  /*23a0*/  LDCU UR4, c[0x0][0x3c0] ;  /* 0x00007800ff0477ac */ /* 0x000e2a0008000800 */
[----:B------:R-:W0:Y:S02]  /*23b0*/  MUFU.RCP R4, R4 ;  /* 0x0000000400047308 */ /* 0x000e240000001000 */
[----:B0-----:R-:W-:-:S06]  /*23c0*/  FFMA.FTZ R21, R4, R21, UR4 ;  /* 0x0000000404157e23 */ /* 0x001fcc0008010015 */
[----:B------:R-:W0:Y:S02]  /*23d0*/  MUFU.RSQ R21, R21 ;  /* 0x0000001500157308 */ /* 0x000e240000001400 */
[----:B0-----:R2:W-:Y:S02]  /*23e0*/  STS [R2], R21 ;  /* 0x0000001502007388 */ /* 0x0015e40000000800 */
.L_x_260:
[----:B------:R-:W-:Y:S05]  /*23f0*/  BSYNC.RECONVERGENT B0 ;  /* 0x0000000000007941 */ /* 0x000fea0003800200 */
.L_x_258:
[----:B------:R-:W-:Y:S01]  /*2400*/  BAR.SYNC.DEFER_BLOCKING 0x0 ;  /* 0x0000000000007b1d */ /* 0x000fe20000010000 */
[C---:B------:R-:W-:Y:S01]  /*2410*/  LEA.HI R9, R0.reuse, R0, RZ, 0x1 ;  /* 0x0000000000097211 */ /* 0x040fe200078f08ff */
[----:B------:R-:W-:-:S03]  /*2420*/  IMAD R7, R0, UR6, RZ ;  /* 0x0000000600077c24 */ /* 0x000fc6000f8e02ff */
[----:B------:R-:W-:-:S04]  /*2430*/  SHF.R.S32.HI R9, RZ, 0x1, R9 ;  /* 0x00000001ff097819 */ /* 0x000fc80000011409 */
[----:B------:R-:W-:-:S13]  /*2440*/  ISETP.GE.AND P0, PT, R20, R9, PT ;  /* 0x000000091400720c */ /* 0x000fda0003f06270 */
[----:B------:R-:W-:Y:S05]  /*2450*/  @P0 EXIT ;  /* 0x000000000000094d */ /* 0x000fea0003800000 */
[----:B-1----:R-:W1:Y:S01]  /*2460*/  I2F.U32.RP R6, R3 ;  /* 0x0000000300067306 */ /* 0x002e620000209000 */
[----:B0-2---:R-:W-:Y:S01]  /*2470*/  IADD3 R2, PT, PT, R20, R3, RZ ;  /* 0x0000000314027210 */ /* 0x005fe20007ffe0ff */
[----:B------:R-:W0:Y:S01]  /*2480*/  S2UR UR5, SR_CgaCtaId ;  /* 0x00000000000579c3 */ /* 0x000e220000008800 */
[----:B------:R-:W-:Y:S01]  /*2490*/  ISETP.NE.U32.AND P2, PT, R3, RZ, PT ;  /* 0x000000ff0300720c */ /* 0x000fe20003f45070 */
[----:B------:R-:W-:Y:S01]  /*24a0*/  UMOV UR4, 0x400 ;  /* 0x0000040000047882 */ /* 0x000fe20000000000 */
[CC--:B------:R-:W-:Y:S01]  /*24b0*/  ISETP.GE.U32.AND P0, PT, R2.reuse, R9.reuse, PT ;  /* 0x000000090200720c */ /* 0x0c0fe20003f06070 */
[----:B------:R-:W2:Y:S01]  /*24c0*/  LDCU.64 UR6, c[0x0][0x3b8] ;  /* 0x00007700ff0677ac */ /* 0x000ea20008000a00 */
[----:B------:R-:W-:Y:S01]  /*24d0*/  VIMNMX.U32 R0, PT, PT, R2, R9, !PT ;  /* 0x0000000902007248 */ /* 0x000fe20007fe0000 */
[----:B------:R-:W-:Y:S01]  /*24e0*/  BSSY.RECONVERGENT B0, `(.L_x_262) ;  /* 0x000003b000007945 */ /* 0x000fe20003800200 */
[----:B------:R-:W-:-:S04]  /*24f0*/  SEL R11, RZ, 0x1, P0 ;  /* 0x00000001ff0b7807 */ /* 0x000fc80000000000 */
[----:B------:R-:W-:Y:S01]  /*2500*/  IADD3 R0, PT, PT, R0, -R2, -R11 ;  /* 0x8000000200007210 */ /* 0x000fe20007ffe80b */
[----:B-1----:R-:W1:Y:S01]  /*2510*/  MUFU.RCP R6, R6 ;  /* 0x0000000600067308 */ /* 0x002e620000001000 */
[----:B0-----:R-:W-:Y:S01]  /*2520*/  ULEA UR4, UR5, UR4, 0x18 ;  /* 0x0000000405047291 */ /* 0x001fe2000f8ec0ff */
[----:B-1----:R-:W-:-:S06]  /*2530*/  IADD3 R4, PT, PT, R6, 0xffffffe, RZ ;  /* 0x0ffffffe06047810 */ /* 0x002fcc0007ffe0ff */
[----:B------:R0:W1:Y:S02]  /*2540*/  F2I.FTZ.U32.TRUNC.NTZ R5, R4 ;  /* 0x0000000400057305 */ /* 0x000064000021f000 */
[----:B0-----:R-:W-:Y:S02]  /*2550*/  HFMA2 R4, -RZ, RZ, 0, 0 ;  /* 0x00000000ff047431 */ /* 0x001fe400000001ff */
[----:B-1----:R-:W-:-:S04]  /*2560*/  IMAD.MOV R8, RZ, RZ, -R5 ;  /* 0x000000ffff087224 */ /* 0x002fc800078e0a05 */
        /* <DEDUP_REMOVED lines=11> */
[----:B------:R-:W-:Y:S02]  /*2620*/  @P1 IADD3 R2, PT, PT, R2, 0x1, RZ ;  /* 0x0000000102021810 */ /* 0x000fe40007ffe0ff */
[----:B------:R-:W-:-:S04]  /*2630*/  @!P2 LOP3.LUT R2, RZ, R3, RZ, 0x33, !PT ;  /* 0x00000003ff02a212 */ /* 0x000fc800078e33ff */
[----:B------:R-:W-:-:S04]  /*2640*/  IADD3 R2, PT, PT, R11, R2, RZ ;  /* 0x000000020b027210 */ /* 0x000fc80007ffe0ff */
[C---:B------:R-:W-:Y:S02]  /*2650*/  LOP3.LUT R0, R2.reuse, 0x3, RZ, 0xc0, !PT ;  /* 0x0000000302007812 */ /* 0x040fe400078ec0ff */
[----:B------:R-:W-:Y:S02]  /*2660*/  ISETP.GE.U32.AND P0, PT, R2, 0x3, PT ;  /* 0x000000030200780c */ /* 0x000fe40003f06070 */
[----:B------:R-:W-:Y:S02]  /*2670*/  ISETP.NE.AND P1, PT, R0, 0x3, PT ;  /* 0x000000030000780c */ /* 0x000fe40003f25270 */
[----:B------:R-:W0:Y:S11]  /*2680*/  LDS R0, [UR4] ;  /* 0x00000004ff007984 */ /* 0x000e360008000800 */
[----:B--2---:R-:W-:Y:S05]  /*2690*/  @!P1 BRA `(.L_x_263) ;  /* 0x00000000007c9947 */ /* 0x004fea0003800000 */
[----:B------:R-:W-:Y:S02]  /*26a0*/  VIADD R2, R2, 0x1 ;  /* 0x0000000102027836 */ /* 0x000fe40000000000 */
[----:B------:R-:W-:-:S03]  /*26b0*/  IMAD.WIDE.U32 R6, R20, 0x4, RZ ;  /* 0x0000000414067825 */ /* 0x000fc600078e00ff */
[----:B------:R-:W-:-:S05]  /*26c0*/  LOP3.LUT R2, R2, 0x3, RZ, 0xc0, !PT ;  /* 0x0000000302027812 */ /* 0x000fca00078ec0ff */
[C---:B------:R-:W-:Y:S01]  /*26d0*/  IMAD R20, R2.reuse, R3, R20 ;  /* 0x0000000302147224 */ /* 0x040fe200078e0214 */
[----:B------:R-:W-:-:S07]  /*26e0*/  IADD3 R2, PT, PT, -R2, RZ, RZ ;  /* 0x000000ff02027210 */ /* 0x000fce0007ffe1ff */
.L_x_264:
[----:B-1----:R-:W-:-:S04]  /*26f0*/  IADD3 R10, P1, PT, R6, R22, RZ ;  /* 0x00000016060a7210 */ /* 0x002fc80007f3e0ff */
[----:B------:R-:W-:-:S05]  /*2700*/  IADD3.X R11, PT, PT, R7, R23, RZ, P1, !PT ;  /* 0x00000017070b7210 */ /* 0x000fca0000ffe4ff */
[----:B------:R-:W2:Y:S01]  /*2710*/  LDG.E R10, desc[UR8][R10.64] ;  /* 0x000000080a0a7981 */ /* 0x000ea2000c1e1900 */
[----:B------:R-:W-:-:S04]  /*2720*/  IADD3 R12, P1, PT, R6, UR6, RZ ;  /* 0x00000006060c7c10 */ /* 0x000fc8000ff3e0ff */
[----:B------:R-:W-:-:S05]  /*2730*/  IADD3.X R13, PT, PT, R7, UR7, RZ, P1, !PT ;  /* 0x00000007070d7c10 */ /* 0x000fca0008ffe4ff */
[----:B------:R-:W3:Y:S01]  /*2740*/  LDG.E.CONSTANT R12, desc[UR8][R12.64] ;  /* 0x000000080c0c7981 */ /* 0x000ee2000c1e9900 */
[----:B------:R-:W-:Y:S02]  /*2750*/  VIADD R2, R2, 0x1 ;  /* 0x0000000102027836 */ /* 0x000fe40000000000 */
[--C-:B--2---:R-:W-:Y:S02]  /*2760*/  HADD2.F32 R15, -RZ, R10.reuse.H0_H0 ;  /* 0x2000000aff0f7230 */ /* 0x104fe40000004100 */
[----:B------:R-:W-:Y:S01]  /*2770*/  HADD2.F32 R17, -RZ, R10.H1_H1 ;  /* 0x3000000aff117230 */ /* 0x000fe20000004100 */
[----:B------:R-:W-:Y:S02]  /*2780*/  IADD3 R10, P1, PT, R4, R6, RZ ;  /* 0x00000006040a7210 */ /* 0x000fe40007f3e0ff */
[C---:B0-----:R-:W-:Y:S02]  /*2790*/  FMUL.FTZ R15, R0.reuse, R15 ;  /* 0x0000000f000f7220 */ /* 0x041fe40000410000 */
[----:B------:R-:W-:Y:S01]  /*27a0*/  FMUL.FTZ R17, R0, R17 ;  /* 0x0000001100117220 */ /* 0x000fe20000410000 */
[----:B------:R-:W-:Y:S01]  /*27b0*/  IADD3.X R11, PT, PT, R5, R7, RZ, P1, !PT ;  /* 0x00000007050b7210 */ /* 0x000fe20000ffe4ff */
[----:B------:R-:W-:Y:S01]  /*27c0*/  IMAD.WIDE.U32 R6, R3, 0x4, R6 ;  /* 0x0000000403067825 */ /* 0x000fe200078e0006 */
[----:B------:R-:W-:-:S02]  /*27d0*/  F2FP.F16.F32.PACK_AB R15, RZ, R15 ;  /* 0x0000000fff0f723e */ /* 0x000fc400000000ff */
[----:B------:R-:W-:Y:S01]  /*27e0*/  F2FP.F16.F32.PACK_AB R17, RZ, R17 ;  /* 0x00000011ff11723e */ /* 0x000fe200000000ff */
[--C-:B---3--:R-:W-:Y:S01]  /*27f0*/  HADD2.F32 R8, -RZ, R12.reuse.H0_H0 ;  /* 0x2000000cff087230 */ /* 0x108fe20000004100 */
[----:B------:R-:W-:Y:S01]  /*2800*/  ISETP.NE.AND P1, PT, R2, RZ, PT ;  /* 0x000000ff0200720c */ /* 0x000fe20003f25270 */
[----:B------:R-:W-:Y:S02]  /*2810*/  HADD2.F32 R15, -RZ, R15.H0_H0 ;  /* 0x2000000fff0f7230 */ /* 0x000fe40000004100 */
[----:B------:R-:W-:Y:S02]  /*2820*/  HADD2.F32 R17, -RZ, R17.H0_H0 ;  /* 0x20000011ff117230 */ /* 0x000fe40000004100 */
[----:B------:R-:W-:Y:S02]  /*2830*/  HADD2.F32 R14, -RZ, R12.H1_H1 ;  /* 0x3000000cff0e7230 */ /* 0x000fe40000004100 */
[----:B------:R-:W-:-:S03]  /*2840*/  FMUL.FTZ R8, R15, R8 ;  /* 0x000000080f087220 */ /* 0x000fc60000410000 */
[----:B------:R-:W-:-:S05]  /*2850*/  FMUL.FTZ R17, R17, R14 ;  /* 0x0000000e11117220 */ /* 0x000fca0000410000 */
[----:B------:R-:W-:-:S05]  /*2860*/  F2FP.F16.F32.PACK_AB R17, R17, R8 ;  /* 0x000000081111723e */ /* 0x000fca00000000ff */
[----:B------:R1:W-:Y:S01]  /*2870*/  STG.E desc[UR8][R10.64], R17 ;  /* 0x000000110a007986 */ /* 0x0003e2000c101908 */
[----:B------:R-:W-:Y:S05]  /*2880*/  @P1 BRA `(.L_x_264) ;  /* 0xfffffffc00981947 */ /* 0x000fea000383ffff */
.L_x_263:
[----:B------:R-:W-:Y:S05]  /*2890*/  BSYNC.RECONVERGENT B0 ;  /* 0x0000000000007941 */ /* 0x000fea0003800200 */
.L_x_262:
[----:B------:R-:W-:Y:S05]  /*28a0*/  @!P0 EXIT ;  /* 0x000000000000894d */ /* 0x000fea0003800000 */
[----:B------:R-:W2:Y:S01]  /*28b0*/  LDC.64 R6, c[0x0][0x3b8] ;  /* 0x0000ee00ff067b82 */ /* 0x000ea20000000a00 */
[C---:B-1----:R-:W-:Y:S01]  /*28c0*/  LEA R11, R3.reuse, R20, 0x1 ;  /* 0x00000014030b7211 */ /* 0x042fe200078e08ff */
[----:B------:R-:W-:Y:S01]  /*28d0*/  IMAD R13, R3, 0x3, R20 ;  /* 0x00000003030d7824 */ /* 0x000fe200078e0214 */
[----:B------:R-:W-:-:S07]  /*28e0*/  IADD3 R15, PT, PT, R20, R3, RZ ;  /* 0x00000003140f7210 */ /* 0x000fce0007ffe0ff */
.L_x_265:
[----:B-1----:R-:W-:-:S06]  /*28f0*/  IMAD.WIDE.U32 R16, R20, 0x4, R22 ;  /* 0x0000000414107825 */ /* 0x002fcc00078e0016 */
[----:B------:R-:W3:Y:S01]  /*2900*/  LDG.E R16, desc[UR8][R16.64] ;  /* 0x0000000810107981 */ /* 0x000ee2000c1e1900 */
[----:B--2---:R-:W-:-:S06]  /*2910*/  IMAD.WIDE.U32 R18, R20, 0x4, R6 ;  /* 0x0000000414127825 */ /* 0x004fcc00078e0006 */
[----:B------:R-:W2:Y:S01]  /*2920*/  LDG.E.CONSTANT R18, desc[UR8][R18.64] ;  /* 0x0000000812127981 */ /* 0x000ea2000c1e9900 */
[--C-:B---3--:R-:W-:Y:S02]  /*2930*/  HADD2.F32 R21, -RZ, R16.reuse.H0_H0 ;  /* 0x20000010ff157230 */ /* 0x108fe40000004100 */
[----:B------:R-:W-:Y:S02]  /*2940*/  HADD2.F32 R25, -RZ, R16.H1_H1 ;  /* 0x30000010ff197230 */ /* 0x000fe40000004100 */
[----:B------:R-:W-:-:S04]  /*2950*/  IMAD.WIDE.U32 R16, R20, 0x4, R4 ;  /* 0x0000000414107825 */ /* 0x000fc800078e0004 */
[C---:B0-----:R-:W-:Y:S01]  /*2960*/  FMUL.FTZ R21, R0.reuse, R21 ;  /* 0x0000001500157220 */ /* 0x041fe20000410000 */
[----:B------:R-:W-:Y:S01]  /*2970*/  FMUL.FTZ R25, R0, R25 ;  /* 0x0000001900197220 */ /* 0x000fe20000410000 */
[----:B--2---:R-:W-:-:S03]  /*2980*/  HADD2.F32 R2, -RZ, R18.H0_H0 ;  /* 0x20000012ff027230 */ /* 0x004fc60000004100 */
[----:B------:R-:W-:Y:S01]  /*2990*/  F2FP.F16.F32.PACK_AB R21, RZ, R21 ;  /* 0x00000015ff15723e */ /* 0x000fe200000000ff */
[----:B------:R-:W-:Y:S01]  /*29a0*/  HADD2.F32 R8, -RZ, R18.H1_H1 ;  /* 0x30000012ff087230 */ /* 0x000fe20000004100 */
[----:B------:R-:W-:Y:S01]  /*29b0*/  F2FP.F16.F32.PACK_AB R25, RZ, R25 ;  /* 0x00000019ff19723e */ /* 0x000fe200000000ff */
[----:B------:R-:W-:-:S04]  /*29c0*/  IMAD.WIDE.U32 R18, R15, 0x4, R22 ;  /* 0x000000040f127825 */ /* 0x000fc800078e0016 */
[----:B------:R-:W-:Y:S02]  /*29d0*/  HADD2.F32 R21, -RZ, R21.H0_H0 ;  /* 0x20000015ff157230 */ /* 0x000fe40000004100 */
[----:B------:R-:W-:-:S03]  /*29e0*/  HADD2.F32 R25, -RZ, R25.H0_H0 ;  /* 0x20000019ff197230 */ /* 0x000fc60000004100 */
[----:B------:R-:W-:Y:S02]  /*29f0*/  FMUL.FTZ R2, R21, R2 ;  /* 0x0000000215027220 */ /* 0x000fe40000410000 */
[----:B------:R-:W-:-:S05]  /*2a00*/  FMUL.FTZ R25, R25, R8 ;  /* 0x0000000819197220 */ /* 0x000fca0000410000 */
[----:B------:R-:W-:-:S05]  /*2a10*/  F2FP.F16.F32.PACK_AB R21, R25, R2 ;  /* 0x000000021915723e */ /* 0x000fca00000000ff */
[----:B------:R0:W-:Y:S04]  /*2a20*/  STG.E desc[UR8][R16.64], R21 ;  /* 0x0000001510007986 */ /* 0x0001e8000c101908 */
[----:B------:R-:W2:Y:S01]  /*2a30*/  LDG.E R18, desc[UR8][R18.64] ;  /* 0x0000000812127981 */ /* 0x000ea2000c1e1900 */
[----:B------:R-:W-:-:S06]  /*2a40*/  IMAD.WIDE.U32 R24, R15, 0x4, R6 ;  /* 0x000000040f187825 */ /* 0x000fcc00078e0006 */
[----:B------:R-:W3:Y:S01]  /*2a50*/  LDG.E.CONSTANT R24, desc[UR8][R24.64] ;  /* 0x0000000818187981 */ /* 0x000ee2000c1e9900 */
[----:B0-----:R-:W-:-:S04]  /*2a60*/  IMAD.WIDE.U32 R16, R15, 0x4, R4 ;  /* 0x000000040f107825 */ /* 0x001fc800078e0004 */
[--C-:B--2---:R-:W-:Y:S02]  /*2a70*/  HADD2.F32 R27, -RZ, R18.reuse.H0_H0 ;  /* 0x20000012ff1b7230 */ /* 0x104fe40000004100 */
[----:B------:R-:W-:Y:S02]  /*2a80*/  HADD2.F32 R29, -RZ, R18.H1_H1 ;  /* 0x30000012ff1d7230 */ /* 0x000fe40000004100 */
[----:B------:R-:W-:-:S04]  /*2a90*/  IMAD.WIDE.U32 R18, R11, 0x4, R22 ;  /* 0x000000040b127825 */ /* 0x000fc800078e0016 */
[C---:B------:R-:W-:Y:S01]  /*2aa0*/  FMUL.FTZ R27, R0.reuse, R27 ;  /* 0x0000001b001b7220 */ /* 0x040fe20000410000 */
[----:B------:R-:W-:Y:S01]  /*2ab0*/  FMUL.FTZ R29, R0, R29 ;  /* 0x0000001d001d7220 */ /* 0x000fe20000410000 */
[----:B---3--:R-:W-:-:S03]  /*2ac0*/  HADD2.F32 R2, -RZ, R24.H0_H0 ;  /* 0x20000018ff027230 */ /* 0x008fc60000004100 */
[----:B------:R-:W-:Y:S01]  /*2ad0*/  F2FP.F16.F32.PACK_AB R27, RZ, R27 ;  /* 0x0000001bff1b723e */ /* 0x000fe200000000ff */
[----:B------:R-:W-:Y:S01]  /*2ae0*/  HADD2.F32 R8, -RZ, R24.H1_H1 ;  /* 0x30000018ff087230 */ /* 0x000fe20000004100 */
[----:B------:R-:W-:-:S03]  /*2af0*/  F2FP.F16.F32.PACK_AB R29, RZ, R29 ;  /* 0x0000001dff1d723e */ /* 0x000fc600000000ff */
        /* <DEDUP_REMOVED lines=28> */
[----:B0-----:R-:W-:Y:S01]  /*2cc0*/  IMAD.WIDE.U32 R16, R13, 0x4, R4 ;  /* 0x000000040d107825 */ /* 0x001fe200078e0004 */
[C---:B------:R-:W-:Y:S02]  /*2cd0*/  IADD3 R20, PT, PT, R3.reuse, R20, R3 ;  /* 0x0000001403147210 */ /* 0x040fe40007ffe003 */
[C---:B------:R-:W-:Y:S01]  /*2ce0*/  LEA R11, R3.reuse, R11, 0x2 ;  /* 0x0000000b030b7211 */ /* 0x040fe200078e10ff */
[C---:B------:R-:W-:Y:S01]  /*2cf0*/  IMAD R13, R3.reuse, 0x4, R13 ;  /* 0x00000004030d7824 */ /* 0x040fe200078e020d */
[C---:B------:R-:W-:Y:S02]  /*2d00*/  IADD3 R20, PT, PT, R3.reuse, R20, R3 ;  /* 0x0000001403147210 */ /* 0x040fe40007ffe003 */
[----:B------:R-:W-:Y:S02]  /*2d10*/  LEA R15, R3, R15, 0x2 ;  /* 0x0000000f030f7211 */ /* 0x000fe400078e10ff */
[----:B------:R-:W-:Y:S01]  /*2d20*/  ISETP.GE.AND P0, PT, R20, R9, PT ;  /* 0x000000091400720c */ /* 0x000fe20003f06270 */
[----:B--2---:R-:W-:-:S02]  /*2d30*/  HADD2.F32 R21, -RZ, R18.H0_H0 ;  /* 0x20000012ff157230 */ /* 0x004fc40000004100 */
[----:B------:R-:W-:-:S03]  /*2d40*/  HADD2.F32 R29, -RZ, R18.H1_H1 ;  /* 0x30000012ff1d7230 */ /* 0x000fc60000004100 */
[C---:B------:R-:W-:Y:S02]  /*2d50*/  FMUL.FTZ R21, R0.reuse, R21 ;  /* 0x0000001500157220 */ /* 0x040fe40000410000 */
[----:B------:R-:W-:Y:S01]  /*2d60*/  FMUL.FTZ R29, R0, R29 ;  /* 0x0000001d001d7220 */ /* 0x000fe20000410000 */
[--C-:B---3--:R-:W-:Y:S02]  /*2d70*/  HADD2.F32 R2, -RZ, R24.reuse.H0_H0 ;  /* 0x20000018ff027230 */ /* 0x108fe40000004100 */
        /* <DEDUP_REMOVED lines=8> */
[----:B------:R1:W-:Y:S01]  /*2e00*/  STG.E desc[UR8][R16.64], R29 ;  /* 0x0000001d10007986 */ /* 0x0003e2000c101908 */
[----:B------:R-:W-:Y:S05]  /*2e10*/  @!P0 BRA `(.L_x_265) ;  /* 0xfffffff800b48947 */ /* 0x000fea000383ffff */
[----:B------:R-:W-:Y:S05]  /*2e20*/  EXIT ;  /* 0x000000000000794d */ /* 0x000fea0003800000 */
        .weak           $__internal_6_$__cuda_sm20_div_s64
        .type           $__internal_6_$__cuda_sm20_div_s64,@function
        .size           $__internal_6_$__cuda_sm20_div_s64,(.L_x_1355 - $__internal_6_$__cuda_sm20_div_s64)
$__internal_6_$__cuda_sm20_div_s64:
        /* <DEDUP_REMOVED lines=15> */
[----:B------:R-:W-:Y:S02]  /*2f20*/  IADD3 R17, P0, PT, RZ, -R14, RZ ;  /* 0x8000000eff117210 */ /* 0x000fe40007f1e0ff */
[----:B------:R-:W-:Y:S01]  /*2f30*/  MOV R15, R6 ;  /* 0x00000006000f7202 */ /* 0x000fe20000000f00 */
[----:B------:R-:W-:Y:S02]  /*2f40*/  IMAD R13, R7, R2, R13 ;  /* 0x00000002070d7224 */ /* 0x000fe400078e020d */
[----:B------:R-:W-:-:S04]  /*2f50*/  IMAD.HI.U32 R14, R6, R17, RZ ;  /* 0x00000011060e7227 */ /* 0x000fc800078e00ff */
[----:B------:R-:W-:-:S04]  /*2f60*/  IMAD.X R13, RZ, RZ, ~R13, P0 ;  /* 0x000000ffff0d7224 */ /* 0x000fc800000e0e0d */
        /* <DEDUP_REMOVED lines=29> */
[----:B------:R-:W-:-:S05]  /*3140*/  IMAD.HI.U32 R6, P0, R16, R11, R6 ;  /* 0x0000000b10067227 */ /* 0x000fca0007800006 */
[----:B------:R-:W-:Y:S02]  /*3150*/  IADD3 R15, P1, PT, R15, R6, RZ ;  /* 0x000000060f0f7210 */ /* 0x000fe40007f3e0ff */
[----:B------:R-:W-:-:S03]  /*3160*/  IADD3.X R17, PT, PT, R17, RZ, RZ, P0, !PT ;  /* 0x000000ff11117210 */ /* 0x000fc600007fe4ff */
[----:B------:R-:W-:-:S04]  /*3170*/  IMAD.WIDE.U32 R6, R15, R2, RZ ;  /* 0x000000020f067225 */ /* 0x000fc800078e00ff */
[----:B------:R-:W-:Y:S01]  /*3180*/  IMAD.X R17, RZ, RZ, R17, P1 ;  /* 0x000000ffff117224 */ /* 0x000fe200008e0611 */
[----:B------:R-:W-:Y:S01]  /*3190*/  IADD3 R19, P1, PT, -R6, R11, RZ ;  /* 0x0000000b06137210 */ /* 0x000fe20007f3e1ff */
[----:B------:R-:W-:-:S03]  /*31a0*/  IMAD R7, R15, R3, R7 ;  /* 0x000000030f077224 */ /* 0x000fc600078e0207 */
[-C--:B------:R-:W-:Y:S01]  /*31b0*/  ISETP.GE.U32.AND P0, PT, R19, R2.reuse, PT ;  /* 0x000000021300720c */ /* 0x080fe20003f06070 */
[----:B------:R-:W-:-:S05]  /*31c0*/  IMAD R6, R17, R2, R7 ;  /* 0x0000000211067224 */ /* 0x000fca00078e0207 */
[----:B------:R-:W-:Y:S02]  /*31d0*/  IADD3.X R13, PT, PT, ~R6, R13, RZ, P1, !PT ;  /* 0x0000000d060d7210 */ /* 0x000fe40000ffe5ff */
[----:B------:R-:W-:Y:S02]  /*31e0*/  IADD3 R7, P1, PT, R19, -R2, RZ ;  /* 0x8000000213077210 */ /* 0x000fe40007f3e0ff */
[-C--:B------:R-:W-:Y:S02]  /*31f0*/  ISETP.GE.U32.AND.EX P0, PT, R13, R3.reuse, PT, P0 ;  /* 0x000000030d00720c */ /* 0x080fe40003f06100 */
[----:B------:R-:W-:Y:S02]  /*3200*/  IADD3 R6, P2, PT, R15, 0x1, RZ ;  /* 0x000000010f067810 */ /* 0x000fe40007f5e0ff */
[----:B------:R-:W-:Y:S02]  /*3210*/  IADD3.X R11, PT, PT, R13, ~R3, RZ, P1, !PT ;  /* 0x800000030d0b7210 */ /* 0x000fe40000ffe4ff */
[----:B------:R-:W-:-:S02]  /*3220*/  SEL R7, R7, R19, P0 ;  /* 0x0000001307077207 */ /* 0x000fc40000000000 */
[----:B------:R-:W-:Y:S02]  /*3230*/  IADD3.X R14, PT, PT, RZ, R17, RZ, P2, !PT ;  /* 0x00000011ff0e7210 */ /* 0x000fe400017fe4ff */
[----:B------:R-:W-:Y:S02]  /*3240*/  SEL R15, R6, R15, P0 ;  /* 0x0000000f060f7207 */ /* 0x000fe40000000000 */
[----:B------:R-:W-:Y:S02]  /*3250*/  SEL R11, R11, R13, P0 ;  /* 0x0000000d0b0b7207 */ /* 0x000fe40000000000 */
[----:B------:R-:W-:Y:S02]  /*3260*/  ISETP.GE.U32.AND P1, PT, R7, R2, PT ;  /* 0x000000020700720c */ /* 0x000fe40003f26070 */
[----:B------:R-:W-:Y:S02]  /*3270*/  SEL R6, R14, R17, P0 ;  /* 0x000000110e067207 */ /* 0x000fe40000000000 */
[----:B------:R-:W-:-:S02]  /*3280*/  IADD3 R2, P2, PT, R15, 0x1, RZ ;  /* 0x000000010f027810 */ /* 0x000fc40007f5e0ff */
[----:B------:R-:W-:Y:S02]  /*3290*/  ISETP.GE.U32.AND.EX P0, PT, R11, R3, PT, P1 ;  /* 0x000000030b00720c */ /* 0x000fe40003f06110 */
[----:B------:R-:W-:Y:S01]  /*32a0*/  LOP3.LUT R11, R10, R9, RZ, 0x3c, !PT ;  /* 0x000000090a0b7212 */ /* 0x000fe200078e3cff */
[----:B------:R-:W-:Y:S01]  /*32b0*/  IMAD.X R3, RZ, RZ, R6, P2 ;  /* 0x000000ffff037224 */ /* 0x000fe200010e0606 */
[----:B------:R-:W-:Y:S02]  /*32c0*/  SEL R2, R2, R15, P0 ;  /* 0x0000000f02027207 */ /* 0x000fe40000000000 */
[----:B------:R-:W-:Y:S02]  /*32d0*/  ISETP.GE.AND P1, PT, R11, RZ, PT ;  /* 0x000000ff0b00720c */ /* 0x000fe40003f26270 */
[----:B------:R-:W-:Y:S02]  /*32e0*/  SEL R3, R3, R6, P0 ;  /* 0x0000000603037207 */ /* 0x000fe40000000000 */
[----:B------:R-:W-:-:S02]  /*32f0*/  IADD3 R7, P2, PT, RZ, -R2, RZ ;  /* 0x80000002ff077210 */ /* 0x000fc40007f5e0ff */
[----:B------:R-:W-:Y:S02]  /*3300*/  ISETP.NE.U32.AND P0, PT, R8, RZ, PT ;  /* 0x000000ff0800720c */ /* 0x000fe40003f05070 */
[-C--:B------:R-:W-:Y:S02]  /*3310*/  IADD3.X R6, PT, PT, RZ, ~R3.reuse, RZ, P2, !PT ;  /* 0x80000003ff067210 */ /* 0x080fe400017fe4ff */
[----:B------:R-:W-:Y:S01]  /*3320*/  SEL R2, R7, R2, !P1 ;  /* 0x0000000207027207 */ /* 0x000fe20004800000 */
[----:B------:R-:W-:Y:S01]  /*3330*/  HFMA2 R7, -RZ, RZ, 0, 0 ;  /* 0x00000000ff077431 */ /* 0x000fe200000001ff */
[----:B------:R-:W-:Y:S02]  /*3340*/  SEL R3, R6, R3, !P1 ;  /* 0x0000000306037207 */ /* 0x000fe40004800000 */
[----:B------:R-:W-:Y:S02]  /*3350*/  MOV R6, R0 ;  /* 0x0000000000067202 */ /* 0x000fe40000000f00 */
[----:B------:R-:W-:-:S04]  /*3360*/  ISETP.NE.AND.EX P0, PT, R10, RZ, PT, P0 ;  /* 0x000000ff0a00720c */ /* 0x000fc80003f05300 */
[----:B------:R-:W-:Y:S02]  /*3370*/  SEL R2, R2, 0xffffffff, P0 ;  /* 0xffffffff02027807 */ /* 0x000fe40000000000 */
[----:B------:R-:W-:Y:S01]  /*3380*/  SEL R3, R3, 0xffffffff, P0 ;  /* 0xffffffff03037807 */ /* 0x000fe20000000000 */
[----:B------:R-:W-:Y:S06]  /*3390*/  RET.REL.NODEC R6 `(_ZN4vllm15rms_norm_kernelIN3c104HalfELi2ELi4EEEvPT_PKS3_lllllS6_fii) ;  /* 0xffffffcc06187950 */ /* 0x000fec0003c3ffff */
.L_x_266:
        /* <DEDUP_REMOVED lines=14> */
.L_x_1355:


//--------------------- .text._ZN4vllm15rms_norm_kernelIN3c104HalfELi4ELi4EEEvPT_PKS3_lllllS6_fii --------------------------
	.section	.text._ZN4vllm15rms_norm_kernelIN3c104HalfELi4ELi4EEEvPT_PKS3_lllllS6_fii,"ax",@progbits
	.align	128
        .global         _ZN4vllm15rms_norm_kernelIN3c104HalfELi4ELi4EEEvPT_PKS3_lllllS6_fii
        .type           _ZN4vllm15rms_norm_kernelIN3c104HalfELi4ELi4EEEvPT_PKS3_lllllS6_fii,@function
        .size           _ZN4vllm15rms_norm_kernelIN3c104HalfELi4ELi4EEEvPT_PKS3_lllllS6_fii,(.L_x_1356 - _ZN4vllm15rms_norm_kernelIN3c104HalfELi4ELi4EEEvPT_PKS3_lllllS6_fii)
        .other          _ZN4vllm15rms_norm_kernelIN3c104HalfELi4ELi4EEEvPT_PKS3_lllllS6_fii,@"STO_CUDA_ENTRY STV_DEFAULT"
_ZN4vllm15rms_norm_kernelIN3c104HalfELi4ELi4EEEvPT_PKS3_lllllS6_fii:
.text._ZN4vllm15rms_norm_kernelIN3c104HalfELi4ELi4EEEvPT_PKS3_lllllS6_fii:
        /* <DEDUP_REMOVED lines=16> */
[----:B0-----:R-:W-:Y:S01]  /*0100*/  HFMA2 R2, -RZ, RZ, 0, 0 ;  /* 0x00000000ff027431 */ /* 0x001fe200000001ff */
[----:B-1----:R-:W-:-:S05]  /*0110*/  IADD3 R5, PT, PT, RZ, -R3, RZ ;  /* 0x80000003ff057210 */ /* 0x002fca0007ffe0ff */
[----:B------:R-:W-:-:S04]  /*0120*/  IMAD R5, R5, R4, RZ ;  /* 0x0000000405057224 */ /* 0x000fc800078e02ff */
[----:B------:R-:W-:-:S06]  /*0130*/  IMAD.HI.U32 R3, R3, R5, R2 ;  /* 0x0000000503037227 */ /* 0x000fcc00078e0002 */
[----:B------:R-:W-:-:S05]  /*0140*/  IMAD.HI.U32 R3, R3, UR6, RZ ;  /* 0x0000000603037c27 */ /* 0x000fca000f8e00ff */
[----:B------:R-:W-:-:S05]  /*0150*/  IADD3 R5, PT, PT, -R3, RZ, RZ ;  /* 0x000000ff03057210 */ /* 0x000fca0007ffe1ff */
[----:B------:R-:W-:-:S05]  /*0160*/  IMAD R5, R4, R5, UR6 ;  /* 0x0000000604057e24 */ /* 0x000fca000f8e0205 */
[----:B------:R-:W-:-:S13]  /*0170*/  ISETP.GE.U32.AND P0, PT, R5, R4, PT ;  /* 0x000000040500720c */ /* 0x000fda0003f06070 */
[-C--:B------:R-:W-:Y:S02]  /*0180*/  @P0 IADD3 R5, PT, PT, R5, -R4.reuse, RZ ;  /* 0x8000000405050210 */ /* 0x080fe40007ffe0ff */
[----:B------:R-:W-:Y:S02]  /*0190*/  @P0 IADD3 R3, PT, PT, R3, 0x1, RZ ;  /* 0x0000000103030810 */ /* 0x000fe40007ffe0ff */
[----:B------:R-:W-:-:S13]  /*01a0*/  ISETP.GE.U32.AND P1, PT, R5, R4, PT ;  /* 0x000000040500720c */ /* 0x000fda0003f26070 */
[----:B------:R-:W-:Y:S02]  /*01b0*/  @P1 IADD3 R3, PT, PT, R3, 0x1, RZ ;  /* 0x0000000103031810 */ /* 0x000fe40007ffe0ff */
[----:B------:R-:W-:-:S04]  /*01c0*/  @!P2 LOP3.LUT R3, RZ, R4, RZ, 0x33, !PT ;  /* 0x00000004ff03a212 */ /* 0x000fc800078e33ff */
[----:B------:R-:W-:-:S05]  /*01d0*/  IADD3 R5, PT, PT, -R3, RZ, RZ ;  /* 0x000000ff03057210 */ /* 0x000fca0007ffe1ff */
[----:B------:R-:W-:Y:S02]  /*01e0*/  IMAD R12, R4, R5, UR6 ;  /* 0x00000006040c7e24 */ /* 0x000fe4000f8e0205 */
[----:B------:R-:W-:Y:S01]  /*01f0*/  HFMA2 R5, -RZ, RZ, 0, 0 ;  /* 0x00000000ff057431 */ /* 0x000fe200000001ff */
[----:B------:R-:W-:Y:S01]  /*0200*/  MOV R4, R3 ;  /* 0x0000000300047202 */ /* 0x000fe20000000f00 */
[----:B------:R-:W-:Y:S06]  /*0210*/  BRA `(.L_x_268) ;  /* 0x00000000003c7947 */ /* 0x000fec0003800000 */
.L_x_267:
[----:B------:R-:W-:Y:S01]  /*0220*/  IMAD.U32 R12, RZ, RZ, UR6 ;  /* 0x00000006ff0c7e24 */ /* 0x000fe2000f8e00ff */
[----:B------:R-:W-:Y:S02]  /*0230*/  MOV R9, RZ ;  /* 0x000000ff00097202 */ /* 0x000fe40000000f00 */
[----:B------:R-:W-:Y:S02]  /*0240*/  MOV R8, R4 ;  /* 0x0000000400087202 */ /* 0x000fe40000000f00 */
[----:B------:R-:W-:-:S07]  /*0250*/  MOV R0, 0x270 ;  /* 0x0000027000007802 */ /* 0x000fce0000000f00 */
[----:B------:R-:W-:Y:S05]  /*0260*/  CALL.REL.NOINC `($__internal_7_$__cuda_sm20_div_s64) ;  /* 0x0000003400007944 */ /* 0x000fea0003c00000 */
[----:B------:R-:W-:Y:S01]  /*0270*/  IADD3 R7, P0, PT, RZ, -R2, RZ ;  /* 0x80000002ff077210 */ /* 0x000fe20007f1e0ff */
[----:B------:R-:W-:Y:S01]  /*0280*/  HFMA2 R13, -RZ, RZ, 0, 0 ;  /* 0x00000000ff0d7431 */ /* 0x000fe200000001ff */
[----:B------:R-:W-:Y:S02]  /*0290*/  MOV R12, UR6 ;  /* 0x00000006000c7c02 */ /* 0x000fe40008000f00 */
[----:B------:R-:W-:-:S03]  /*02a0*/  IADD3.X R5, PT, PT, RZ, ~R3, RZ, P0, !PT ;  /* 0x80000003ff057210 */ /* 0x000fc600007fe4ff */
[----:B------:R-:W-:-:S04]  /*02b0*/  IMAD.WIDE.U32 R12, R4, R7, R12 ;  /* 0x00000007040c7225 */ /* 0x000fc800078e000c */
[----:B------:R-:W-:Y:S01]  /*02c0*/  IMAD R5, R5, R4, RZ ;  /* 0x0000000405057224 */ /* 0x000fe200078e02ff */
[----:B------:R-:W-:-:S03]  /*02d0*/  MOV R4, R2 ;  /* 0x0000000200047202 */ /* 0x000fc60000000f00 */
[----:B------:R-:W-:-:S05]  /*02e0*/  IMAD R5, R10, R7, R5 ;  /* 0x000000070a057224 */ /* 0x000fca00078e0205 */
[----:B------:R-:W-:Y:S02]  /*02f0*/  IADD3 R9, PT, PT, R13, R5, RZ ;  /* 0x000000050d097210 */ /* 0x000fe40007ffe0ff */
[----:B------:R-:W-:-:S07]  /*0300*/  MOV R5, R3 ;  /* 0x0000000300057202 */ /* 0x000fce0000000f00 */
.L_x_268:
[----:B------:R-:W0:Y:S02]  /*0310*/  LDCU UR4, c[0x0][0x3ac] ;  /* 0x00007580ff0477ac */ /* 0x000e240008000800 */
[----:B0-----:R-:W-:-:S04]  /*0320*/  LOP3.LUT R0, R9, UR4, RZ, 0xfc, !PT ;  /* 0x0000000409007c12 */ /* 0x001fc8000f8efcff */
[----:B------:R-:W-:-:S13]  /*0330*/  ISETP.NE.U32.AND P0, PT, R0, RZ, PT ;  /* 0x000000ff0000720c */ /* 0x000fda0003f05070 */
[----:B------:R-:W-:Y:S05]  /*0340*/  @P0 BRA `(.L_x_269) ;  /* 0x0000000000600947 */ /* 0x000fea0003800000 */
[----:B------:R-:W0:Y:S01]  /*0350*/  LDCU UR4, c[0x0][0x3a8] ;  /* 0x00007500ff0477ac */ /* 0x000e220008000800 */
[----:B------:R-:W-:Y:S01]  /*0360*/  MOV R8, RZ ;  /* 0x000000ff00087202 */ /* 0x000fe20000000f00 */
[----:B0-----:R-:W0:Y:S01]  /*0370*/  I2F.U32.RP R0, UR4 ;  /* 0x0000000400007d06 */ /* 0x001e220008209000 */
[----:B------:R-:W-:-:S07]  /*0380*/  ISETP.NE.U32.AND P2, PT, RZ, UR4, PT ;  /* 0x00000004ff007c0c */ /* 0x000fce000bf45070 */
[----:B0-----:R-:W0:Y:S02]  /*0390*/  MUFU.RCP R0, R0 ;  /* 0x0000000000007308 */ /* 0x001e240000001000 */
[----:B0-----:R-:W-:-:S06]  /*03a0*/  IADD3 R2, PT, PT, R0, 0xffffffe, RZ ;  /* 0x0ffffffe00027810 */ /* 0x001fcc0007ffe0ff */
[----:B------:R0:W1:Y:S02]  /*03b0*/  F2I.FTZ.U32.TRUNC.NTZ R3, R2 ;  /* 0x0000000200037305 */ /* 0x000064000021f000 */
[----:B0-----:R-:W-:Y:S01]  /*03c0*/  HFMA2 R2, -RZ, RZ, 0, 0 ;  /* 0x00000000ff027431 */ /* 0x001fe200000001ff */
[----:B-1----:R-:W-:-:S05]  /*03d0*/  IADD3 R7, PT, PT, RZ, -R3, RZ ;  /* 0x80000003ff077210 */ /* 0x002fca0007ffe0ff */
[----:B------:R-:W-:-:S04]  /*03e0*/  IMAD R7, R7, UR4, RZ ;  /* 0x0000000407077c24 */ /* 0x000fc8000f8e02ff */
[----:B------:R-:W-:-:S06]  /*03f0*/  IMAD.HI.U32 R3, R3, R7, R2 ;  /* 0x0000000703037227 */ /* 0x000fcc00078e0002 */
[----:B------:R-:W-:-:S04]  /*0400*/  IMAD.HI.U32 R2, R3, R12, RZ ;  /* 0x0000000c03027227 */ /* 0x000fc800078e00ff */
[----:B------:R-:W-:-:S04]  /*0410*/  IMAD.MOV R3, RZ, RZ, -R2 ;  /* 0x000000ffff037224 */ /* 0x000fc800078e0a02 */
[----:B------:R-:W-:-:S05]  /*0420*/  IMAD R3, R3, UR4, R12 ;  /* 0x0000000403037c24 */ /* 0x000fca000f8e020c */
[----:B------:R-:W-:-:S13]  /*0430*/  ISETP.GE.U32.AND P0, PT, R3, UR4, PT ;  /* 0x0000000403007c0c */ /* 0x000fda000bf06070 */
[----:B------:R-:W-:Y:S02]  /*0440*/  @P0 IADD3 R3, PT, PT, R3, -UR4, RZ ;  /* 0x8000000403030c10 */ /* 0x000fe4000fffe0ff */
[----:B------:R-:W-:Y:S02]  /*0450*/  @P0 IADD3 R2, PT, PT, R2, 0x1, RZ ;  /* 0x0000000102020810 */ /* 0x000fe40007ffe0ff */
[----:B------:R-:W-:-:S13]  /*0460*/  ISETP.GE.U32.AND P1, PT, R3, UR4, PT ;  /* 0x0000000403007c0c */ /* 0x000fda000bf26070 */
[----:B------:R-:W-:Y:S02]  /*0470*/  @P1 IADD3 R2, PT, PT, R2, 0x1, RZ ;  /* 0x0000000102021810 */ /* 0x000fe40007ffe0ff */
[----:B------:R-:W-:-:S04]  /*0480*/  @!P2 LOP3.LUT R2, RZ, UR4, RZ, 0x33, !PT ;  /* 0x00000004ff02ac12 */ /* 0x000fc8000f8e33ff */
[----:B------:R-:W-:-:S05]  /*0490*/  IADD3 R3, PT, PT, -R2, RZ, RZ ;  /* 0x000000ff02037210 */ /* 0x000fca0007ffe1ff */
[----:B------:R-:W-:Y:S02]  /*04a0*/  IMAD R12, R3, UR4, R12 ;  /* 0x00000004030c7c24 */ /* 0x000fe4000f8e020c */
[----:B------:R-:W-:Y:S01]  /*04b0*/  HFMA2 R3, -RZ, RZ, 0, 0 ;  /* 0x00000000ff037431 */ /* 0x000fe200000001ff */
[----:B------:R-:W-:Y:S06]  /*04c0*/  BRA `(.L_x_270) ;  /* 0x0000000000307947 */ /* 0x000fec0003800000 */
.L_x_269:
[----:B------:R-:W0:Y:S01]  /*04d0*/  LDC R8, c[0x0][0x3a8] ;  /* 0x0000ea00ff087b82 */ /* 0x000e220000000800 */
[----:B------:R-:W-:-:S07]  /*04e0*/  MOV R0, 0x510 ;  /* 0x0000051000007802 */ /* 0x000fce0000000f00 */
[----:B------:R-:W1:Y:S02]  /*04f0*/  LDC R10, c[0x0][0x3ac] ;  /* 0x0000eb00ff0a7b82 */ /* 0x000e640000000800 */
[----:B01----:R-:W-:Y:S05]  /*0500*/  CALL.REL.NOINC `($__internal_7_$__cuda_sm20_div_s64) ;  /* 0x0000003000587944 */ /* 0x003fea0003c00000 */
[----:B------:R-:W0:Y:S01]  /*0510*/  LDC.64 R14, c[0x0][0x3a8] ;  /* 0x0000ea00ff0e7b82 */ /* 0x000e220000000a00 */
[----:B------:R-:W-:Y:S02]  /*0520*/  IADD3 R7, P0, PT, RZ, -R2, RZ ;  /* 0x80000002ff077210 */ /* 0x000fe40007f1e0ff */
[----:B------:R-:W-:Y:S02]  /*0530*/  MOV R13, R9 ;  /* 0x00000009000d7202 */ /* 0x000fe40000000f00 */
[----:B------:R-:W-:-:S05]  /*0540*/  IADD3.X R11, PT, PT, RZ, ~R3, RZ, P0, !PT ;  /* 0x80000003ff0b7210 */ /* 0x000fca00007fe4ff */
[-C--:B0-----:R-:W-:Y:S02]  /*0550*/  IMAD R0, R11, R14.reuse, RZ ;  /* 0x0000000e0b007224 */ /* 0x081fe400078e02ff */
[----:B------:R-:W-:-:S04]  /*0560*/  IMAD.WIDE.U32 R12, R7, R14, R12 ;  /* 0x0000000e070c7225 */ /* 0x000fc800078e000c */
[----:B------:R-:W-:-:S05]  /*0570*/  IMAD R7, R7, R15, R0 ;  /* 0x0000000f07077224 */ /* 0x000fca00078e0200 */
[----:B------:R-:W-:-:S07]  /*0580*/  IADD3 R8, PT, PT, R13, R7, RZ ;  /* 0x000000070d087210 */ /* 0x000fce0007ffe0ff */
.L_x_270:
        /* <DEDUP_REMOVED lines=14> */
[----:B------:R-:W-:Y:S01]  /*0670*/  IMAD R7, R8, UR8, RZ ;  /* 0x0000000808077c24 */ /* 0x000fe2000f8e02ff */
[----:B------:R-:W-:-:S03]  /*0680*/  IADD3 R3, PT, PT, R3, R5, RZ ;  /* 0x0000000503037210 */ /* 0x000fc60007ffe0ff */
[C---:B------:R-:W-:Y:S02]  /*0690*/  IMAD R7, R12.reuse, UR9, R7 ;  /* 0x000000090c077c24 */ /* 0x040fe4000f8e0207 */
[----:B------:R-:W-:Y:S01]  /*06a0*/  IMAD.WIDE.U32 R4, R12, UR8, R2 ;  /* 0x000000080c047c25 */ /* 0x000fe2000f8e0002 */
[----:B------:R-:W1:Y:S01]  /*06b0*/  LDCU.64 UR8, c[0x0][0x358] ;  /* 0x00006b00ff0877ac */ /* 0x000e620008000a00 */
[----:B------:R-:W3:Y:S02]  /*06c0*/  LDC R3, c[0x0][0x360] ;  /* 0x0000d800ff037b82 */ /* 0x000ee40000000800 */
[----:B------:R-:W-:Y:S01]  /*06d0*/  IMAD.SHL.U32 R8, R4, 0x2, RZ ;  /* 0x0000000204087824 */ /* 0x000fe200078e00ff */
[----:B------:R-:W-:-:S04]  /*06e0*/  IADD3 R5, PT, PT, R5, R7, RZ ;  /* 0x0000000705057210 */ /* 0x000fc80007ffe0ff */
[----:B0-----:R-:W-:Y:S02]  /*06f0*/  IADD3 R22, P2, PT, R8, UR4, RZ ;  /* 0x0000000408167c10 */ /* 0x001fe4000ff5e0ff */
[----:B------:R-:W-:Y:S02]  /*0700*/  SHF.L.U64.HI R9, R4, 0x1, R5 ;  /* 0x0000000104097819 */ /* 0x000fe40000010205 */
[----:B------:R-:W-:Y:S02]  /*0710*/  LOP3.LUT P0, RZ, R22, 0x7, RZ, 0xc0, !PT ;  /* 0x0000000716ff7812 */ /* 0x000fe4000780c0ff */
[----:B------:R-:W-:Y:S02]  /*0720*/  IADD3.X R23, PT, PT, R9, UR5, RZ, P2, !PT ;  /* 0x0000000509177c10 */ /* 0x000fe400097fe4ff */
[----:B------:R-:W-:-:S13]  /*0730*/  PLOP3.LUT P0, PT, P1, P0, PT, 0xf8, 0x8f ;  /* 0x00000000008f781c */ /* 0x000fda0000f01f70 */
[----:B-12---:R-:W-:Y:S05]  /*0740*/  @P0 BRA `(.L_x_272) ;  /* 0x0000000400c80947 */ /* 0x006fea0003800000 */
[----:B------:R-:W-:Y:S01]  /*0750*/  SHF.R.S32.HI R5, RZ, 0x2, R0 ;  /* 0x00000002ff057819 */ /* 0x000fe20000011400 */
[----:B------:R-:W-:-:S03]  /*0760*/  HFMA2 R2, -RZ, RZ, 0, 0 ;  /* 0x00000000ff027431 */ /* 0x000fc600000001ff */
[----:B------:R-:W-:-:S13]  /*0770*/  ISETP.GE.AND P0, PT, R20, R5, PT ;  /* 0x000000051400720c */ /* 0x000fda0003f06270 */
[----:B------:R-:W-:Y:S05]  /*0780*/  @P0 BRA `(.L_x_273) ;  /* 0x0000001400480947 */ /* 0x000fea0003800000 */
[----:B---3--:R-:W0:Y:S01]  /*0790*/  I2F.U32.RP R10, R3 ;  /* 0x00000003000a7306 */ /* 0x008e220000209000 */
[----:B------:R-:W-:Y:S01]  /*07a0*/  IADD3 R2, PT, PT, R20, R3, RZ ;  /* 0x0000000314027210 */ /* 0x000fe20007ffe0ff */
[----:B------:R-:W-:Y:S01]  /*07b0*/  BSSY.RECONVERGENT B1, `(.L_x_274) ;  /* 0x0000035000017945 */ /* 0x000fe20003800200 */
[----:B------:R-:W-:Y:S02]  /*07c0*/  ISETP.NE.U32.AND P2, PT, R3, RZ, PT ;  /* 0x000000ff0300720c */ /* 0x000fe40003f45070 */
[----:B------:R-:W-:Y:S02]  /*07d0*/  ISETP.GE.U32.AND P0, PT, R2, R5, PT ;  /* 0x000000050200720c */ /* 0x000fe40003f06070 */
[----:B------:R-:W-:Y:S01]  /*07e0*/  VIMNMX.U32 R11, PT, PT, R5, R2, !PT ;  /* 0x00000002050b7248 */ /* 0x000fe20007fe0000 */
[----:B0-----:R-:W0:Y:S02]  /*07f0*/  MUFU.RCP R10, R10 ;  /* 0x0000000a000a7308 */ /* 0x001e240000001000 */
[----:B0-----:R-:W-:-:S06]  /*0800*/  IADD3 R6, PT, PT, R10, 0xffffffe, RZ ;  /* 0x0ffffffe0a067810 */ /* 0x001fcc0007ffe0ff */
[----:B------:R0:W1:Y:S02]  /*0810*/  F2I.FTZ.U32.TRUNC.NTZ R7, R6 ;  /* 0x0000000600077305 */ /* 0x000064000021f000 */
[----:B0-----:R-:W-:Y:S02]  /*0820*/  MOV R6, RZ ;  /* 0x000000ff00067202 */ /* 0x001fe40000000f00 */
        /* <DEDUP_REMOVED lines=14> */
[----:B------:R-:W-:Y:S02]  /*0910*/  IADD3 R7, PT, PT, R4, R7, RZ ;  /* 0x0000000704077210 */ /* 0x000fe40007ffe0ff */
[----:B------:R-:W-:Y:S02]  /*0920*/  MOV R4, R20 ;  /* 0x0000001400047202 */ /* 0x000fe40000000f00 */
[C---:B------:R-:W-:Y:S02]  /*0930*/  LOP3.LUT R2, R7.reuse, 0x3, RZ, 0xc0, !PT ;  /* 0x0000000307027812 */ /* 0x040fe400078ec0ff */
[----:B------:R-:W-:Y:S02]  /*0940*/  ISETP.GE.U32.AND P1, PT, R7, 0x3, PT ;  /* 0x000000030700780c */ /* 0x000fe40003f26070 */
[----:B------:R-:W-:Y:S01]  /*0950*/  ISETP.NE.AND P0, PT, R2, 0x3, PT ;  /* 0x000000030200780c */ /* 0x000fe20003f05270 */
[----:B------:R-:W-:-:S12]  /*0960*/  IMAD.MOV.U32 R2, RZ, RZ, RZ ;  /* 0x000000ffff027224 */ /* 0x000fd800078e00ff */
[----:B------:R-:W-:Y:S05]  /*0970*/  @!P0 BRA `(.L_x_275) ;  /* 0x0000000000608947 */ /* 0x000fea0003800000 */
[----:B------:R-:W-:Y:S01]  /*0980*/  IMAD.WIDE.U32 R8, R20, 0x8, R8 ;  /* 0x0000000814087825 */ /* 0x000fe200078e0008 */
[----:B------:R-:W-:Y:S02]  /*0990*/  IADD3 R2, PT, PT, R7, 0x1, RZ ;  /* 0x0000000107027810 */ /* 0x000fe40007ffe0ff */
[----:B------:R-:W-:Y:S02]  /*09a0*/  MOV R4, R20 ;  /* 0x0000001400047202 */ /* 0x000fe40000000f00 */
[----:B------:R-:W-:Y:S02]  /*09b0*/  IADD3 R8, P0, PT, R8, UR4, RZ ;  /* 0x0000000408087c10 */ /* 0x000fe4000ff1e0ff */
[----:B------:R-:W-:Y:S02]  /*09c0*/  LOP3.LUT R6, R2, 0x3, RZ, 0xc0, !PT ;  /* 0x0000000302067812 */ /* 0x000fe400078ec0ff */
[----:B------:R-:W-:Y:S02]  /*09d0*/  MOV R2, RZ ;  /* 0x000000ff00027202 */ /* 0x000fe40000000f00 */
[----:B------:R-:W-:-:S02]  /*09e0*/  IADD3.X R9, PT, PT, R9, UR5, RZ, P0, !PT ;  /* 0x0000000509097c10 */ /* 0x000fc400087fe4ff */
[----:B------:R-:W-:-:S07]  /*09f0*/  IADD3 R12, PT, PT, -R6, RZ, RZ ;  /* 0x000000ff060c7210 */ /* 0x000fce0007ffe1ff */
.L_x_276:
[----:B------:R-:W2:Y:S01]  /*0a00*/  LDG.E.64 R6, desc[UR8][R8.64] ;  /* 0x0000000808067981 */ /* 0x000ea2000c1e1b00 */
[----:B------:R-:W-:Y:S02]  /*0a10*/  IADD3 R12, PT, PT, R12, 0x1, RZ ;  /* 0x000000010c0c7810 */ /* 0x000fe40007ffe0ff */
[----:B------:R-:W-:Y:S02]  /*0a20*/  IADD3 R4, PT, PT, R3, R4, RZ ;  /* 0x0000000403047210 */ /* 0x000fe40007ffe0ff */
[----:B------:R-:W-:Y:S01]  /*0a30*/  ISETP.NE.AND P0, PT, R12, RZ, PT ;  /* 0x000000ff0c00720c */ /* 0x000fe20003f05270 */
[--C-:B--2---:R-:W-:Y:S02]  /*0a40*/  HADD2.F32 R11, -RZ, R6.reuse.H0_H0 ;  /* 0x20000006ff0b7230 */ /* 0x104fe40000004100 */
[----:B------:R-:W-:Y:S02]  /*0a50*/  HADD2.F32 R13, -RZ, R6.H1_H1 ;  /* 0x30000006ff0d7230 */ /* 0x000fe40000004100 */
[----:B------:R-:W-:-:S02]  /*0a60*/  HADD2.F32 R15, -RZ, R7.H0_H0 ;  /* 0x20000007ff0f7230 */ /* 0x000fc40000004100 */
[----:B------:R-:W-:Y:S01]  /*0a70*/  FFMA.FTZ R2, R11, R11, R2 ;  /* 0x0000000b0b027223 */ /* 0x000fe20000010002 */
[----:B------:R-:W-:-:S04]  /*0a80*/  IMAD.WIDE.U32 R10, R3, 0x8, R8 ;  /* 0x00000008030a7825 */ /* 0x000fc800078e0008 */
[----:B------:R-:W-:Y:S01]  /*0a90*/  FFMA.FTZ R2, R13, R13, R2 ;  /* 0x0000000d0d027223 */ /* 0x000fe20000010002 */
[----:B------:R-:W-:Y:S01]  /*0aa0*/  HADD2.F32 R7, -RZ, R7.H1_H1 ;  /* 0x30000007ff077230 */ /* 0x000fe20000004100 */
[----:B------:R-:W-:Y:S02]  /*0ab0*/  MOV R8, R10 ;  /* 0x0000000a00087202 */ /* 0x000fe40000000f00 */
[----:B------:R-:W-:Y:S01]  /*0ac0*/  FFMA.FTZ R2, R15, R15, R2 ;  /* 0x0000000f0f027223 */ /* 0x000fe20000010002 */
[----:B------:R-:W-:-:S03]  /*0ad0*/  MOV R9, R11 ;  /* 0x0000000b00097202 */ /* 0x000fc60000000f00 */
[----:B------:R-:W-:Y:S01]  /*0ae0*/  FFMA.FTZ R2, R7, R7, R2 ;  /* 0x0000000707027223 */ /* 0x000fe20000010002 */
[----:B------:R-:W-:Y:S06]  /*0af0*/  @P0 BRA `(.L_x_276) ;  /* 0xfffffffc00c00947 */ /* 0x000fec000383ffff */
.L_x_275:
[----:B------:R-:W-:Y:S05]  /*0b00*/  BSYNC.RECONVERGENT B1 ;  /* 0x0000000000017941 */ /* 0x000fea0003800200 */
.L_x_274:
[----:B------:R-:W-:Y:S05]  /*0b10*/  @!P1 BRA `(.L_x_273) ;  /* 0x0000001000649947 */ /* 0x000fea0003800000 */
[----:B------:R-:W-:Y:S01]  /*0b20*/  BSSY.RECONVERGENT B1, `(.L_x_277) ;  /* 0x0000033000017945 */ /* 0x000fe20003800200 */
[C---:B------:R-:W-:Y:S01]  /*0b30*/  LEA R14, R3.reuse, R4, 0x1 ;  /* 0x00000004030e7211 */ /* 0x040fe200078e08ff */
[----:B------:R-:W-:Y:S01]  /*0b40*/  IMAD R15, R3, 0x3, R4 ;  /* 0x00000003030f7824 */ /* 0x000fe200078e0204 */
[----:B------:R-:W-:-:S07]  /*0b50*/  IADD3 R16, PT, PT, R4, R3, RZ ;  /* 0x0000000304107210 */ /* 0x000fce0007ffe0ff */
.L_x_278:
        /* <DEDUP_REMOVED lines=13> */
[----:B------:R-:W-:Y:S01]  /*0c30*/  ISETP.GE.AND P0, PT, R4, R5, PT ;  /* 0x000000050400720c */ /* 0x000fe20003f06270 */
[----:B--2---:R-:W-:-:S02]  /*0c40*/  HADD2.F32 R17, -RZ, R6.H0_H0 ;  /* 0x20000006ff117230 */ /* 0x004fc40000004100 */
[----:B------:R-:W-:-:S03]  /*0c50*/  HADD2.F32 R19, -RZ, R6.H1_H1 ;  /* 0x30000006ff137230 */ /* 0x000fc60000004100 */
[----:B------:R-:W-:Y:S01]  /*0c60*/  FFMA.FTZ R2, R17, R17, R2 ;  /* 0x0000001111027223 */ /* 0x000fe20000010002 */
[--C-:B------:R-:W-:Y:S02]  /*0c70*/  HADD2.F32 R17, -RZ, R7.reuse.H0_H0 ;  /* 0x20000007ff117230 */ /* 0x100fe40000004100 */
[----:B------:R-:W-:Y:S02]  /*0c80*/  HADD2.F32 R7, -RZ, R7.H1_H1 ;  /* 0x30000007ff077230 */ /* 0x000fe40000004100 */
[----:B------:R-:W-:-:S04]  /*0c90*/  FFMA.FTZ R2, R19, R19, R2 ;  /* 0x0000001313027223 */ /* 0x000fc80000010002 */
[----:B------:R-:W-:Y:S01]  /*0ca0*/  FFMA.FTZ R2, R17, R17, R2 ;  /* 0x0000001111027223 */ /* 0x000fe20000010002 */
[----:B---3--:R-:W-:-:S03]  /*0cb0*/  HADD2.F32 R17, -RZ, R8.H0_H0 ;  /* 0x20000008ff117230 */ /* 0x008fc60000004100 */
[----:B------:R-:W-:Y:S01]  /*0cc0*/  FFMA.FTZ R2, R7, R7, R2 ;  /* 0x0000000707027223 */ /* 0x000fe20000010002 */
[----:B------:R-:W-:-:S03]  /*0cd0*/  HADD2.F32 R7, -RZ, R8.H1_H1 ;  /* 0x30000008ff077230 */ /* 0x000fc60000004100 */
[----:B------:R-:W-:Y:S01]  /*0ce0*/  FFMA.FTZ R2, R17, R17, R2 ;  /* 0x0000001111027223 */ /* 0x000fe20000010002 */
[--C-:B------:R-:W-:Y:S02]  /*0cf0*/  HADD2.F32 R17, -RZ, R9.reuse.H0_H0 ;  /* 0x20000009ff117230 */ /* 0x100fe40000004100 */
[----:B------:R-:W-:Y:S02]  /*0d00*/  HADD2.F32 R9, -RZ, R9.H1_H1 ;  /* 0x30000009ff097230 */ /* 0x000fe40000004100 */
[----:B------:R-:W-:Y:S01]  /*0d10*/  FFMA.FTZ R2, R7, R7, R2 ;  /* 0x0000000707027223 */ /* 0x000fe20000010002 */
[----:B----4-:R-:W-:-:S03]  /*0d20*/  HADD2.F32 R7, -RZ, R10.H0_H0 ;  /* 0x2000000aff077230 */ /* 0x010fc60000004100 */
[----:B------:R-:W-:-:S04]  /*0d30*/  FFMA.FTZ R2, R17, R17, R2 ;  /* 0x0000001111027223 */ /* 0x000fc80000010002 */
[----:B------:R-:W-:Y:S01]  /*0d40*/  FFMA.FTZ R2, R9, R9, R2 ;  /* 0x0000000909027223 */ /* 0x000fe20000010002 */
[----:B------:R-:W-:-:S03]  /*0d50*/  HADD2.F32 R9, -RZ, R10.H1_H1 ;  /* 0x3000000aff097230 */ /* 0x000fc60000004100 */
[----:B------:R-:W-:Y:S01]  /*0d60*/  FFMA.FTZ R2, R7, R7, R2 ;  /* 0x0000000707027223 */ /* 0x000fe20000010002 */
[--C-:B------:R-:W-:Y:S02]  /*0d70*/  HADD2.F32 R7, -RZ, R11.reuse.H0_H0 ;  /* 0x2000000bff077230 */ /* 0x100fe40000004100 */
[----:B------:R-:W-:Y:S02]  /*0d80*/  HADD2.F32 R11, -RZ, R11.H1_H1 ;  /* 0x3000000bff0b7230 */ /* 0x000fe40000004100 */
[----:B------:R-:W-:Y:S01]  /*0d90*/  FFMA.FTZ R2, R9, R9, R2 ;  /* 0x0000000909027223 */ /* 0x000fe20000010002 */
[----:B-----5:R-:W-:-:S03]  /*0da0*/  HADD2.F32 R9, -RZ, R12.H1_H1 ;  /* 0x3000000cff097230 */ /* 0x020fc60000004100 */
[----:B------:R-:W-:Y:S01]  /*0db0*/  FFMA.FTZ R2, R7, R7, R2 ;  /* 0x0000000707027223 */ /* 0x000fe20000010002 */
[----:B------:R-:W-:-:S03]  /*0dc0*/  HADD2.F32 R7, -RZ, R12.H0_H0 ;  /* 0x2000000cff077230 */ /* 0x000fc60000004100 */
[----:B------:R-:W-:-:S04]  /*0dd0*/  FFMA.FTZ R2, R11, R11, R2 ;  /* 0x0000000b0b027223 */ /* 0x000fc80000010002 */
[----:B------:R-:W-:Y:S01]  /*0de0*/  FFMA.FTZ R2, R7, R7, R2 ;  /* 0x0000000707027223 */ /* 0x000fe20000010002 */
[--C-:B------:R-:W-:Y:S02]  /*0df0*/  HADD2.F32 R7, -RZ, R13.reuse.H0_H0 ;  /* 0x2000000dff077230 */ /* 0x100fe40000004100 */
[----:B------:R-:W-:Y:S02]  /*0e00*/  HADD2.F32 R13, -RZ, R13.H1_H1 ;  /* 0x3000000dff0d7230 */ /* 0x000fe40000004100 */
[----:B------:R-:W-:-:S04]  /*0e10*/  FFMA.FTZ R2, R9, R9, R2 ;  /* 0x0000000909027223 */ /* 0x000fc80000010002 */
[----:B------:R-:W-:-:S04]  /*0e20*/  FFMA.FTZ R2, R7, R7, R2 ;  /* 0x0000000707027223 */ /* 0x000fc80000010002 */
[----:B------:R-:W-:Y:S01]  /*0e30*/  FFMA.FTZ R2, R13, R13, R2 ;  /* 0x0000000d0d027223 */ /* 0x000fe20000010002 */
[----:B------:R-:W-:Y:S06]  /*0e40*/  @!P0 BRA `(.L_x_278) ;  /* 0xfffffffc00448947 */ /* 0x000fec000383ffff */
[----:B------:R-:W-:Y:S05]  /*0e50*/  BSYNC.RECONVERGENT B1 ;  /* 0x0000000000017941 */ /* 0x000fea0003800200 */
.L_x_277:
[----:B------:R-:W-:Y:S05]  /*0e60*/  BRA `(.L_x_273) ;  /* 0x0000000c00907947 */ /* 0x000fea0003800000 */
.L_x_272:
[----:B------:R-:W-:Y:S01]  /*0e70*/  IADD3 R2, PT, PT, -R22, RZ, RZ ;  /* 0x000000ff16027210 */ /* 0x000fe20007ffe1ff */
[----:B------:R-:W-:Y:S03]  /*0e80*/  BSSY.RECONVERGENT B1, `(.L_x_279) ;  /* 0x000001f000017945 */ /* 0x000fe60003800200 */
        /* <DEDUP_REMOVED lines=10> */
[----:B------:R-:W-:Y:S02]  /*0f30*/  SHF.R.S32.HI R15, RZ, 0x2, R5 ;  /* 0x00000002ff0f7819 */ /* 0x000fe40000011405 */
[----:B------:R-:W-:Y:S02]  /*0f40*/  IADD3.X R5, PT, PT, R7, R23, RZ, P2, !PT ;  /* 0x0000001707057210 */ /* 0x000fe400017fe4ff */
[----:B------:R-:W-:Y:S01]  /*0f50*/  ISETP.GE.AND P1, PT, R20, R15, PT ;  /* 0x0000000f1400720c */ /* 0x000fe20003f26270 */
[----:B------:R-:W-:-:S12]  /*0f60*/  @P0 BRA `(.L_x_280) ;  /* 0x0000000000400947 */ /* 0x000fd80003800000 */
[----:B------:R-:W-:Y:S02]  /*0f70*/  MOV R10, R8 ;  /* 0x00000008000a7202 */ /* 0x000fe40000000f00 */
[----:B------:R-:W-:Y:S02]  /*0f80*/  MOV R11, R9 ;  /* 0x00000009000b7202 */ /* 0x000fe40000000f00 */
[----:B------:R-:W-:Y:S02]  /*0f90*/  MOV R2, RZ ;  /* 0x000000ff00027202 */ /* 0x000fe40000000f00 */
[----:B------:R-:W-:Y:S01]  /*0fa0*/  MOV R12, R20 ;  /* 0x00000014000c7202 */ /* 0x000fe20000000f00 */
[----:B------:R-:W-:-:S03]  /*0fb0*/  IMAD.WIDE.U32 R10, R20, 0x2, R10 ;  /* 0x00000002140a7825 */ /* 0x000fc600078e000a */
[----:B------:R-:W-:-:S04]  /*0fc0*/  IADD3 R10, P0, PT, R10, UR4, RZ ;  /* 0x000000040a0a7c10 */ /* 0x000fc8000ff1e0ff */
[----:B------:R-:W-:-:S09]  /*0fd0*/  IADD3.X R11, PT, PT, R11, UR5, RZ, P0, !PT ;  /* 0x000000050b0b7c10 */ /* 0x000fd200087fe4ff */
.L_x_281:
[----:B------:R-:W-:Y:S01]  /*0fe0*/  MOV R16, R10 ;  /* 0x0000000a00107202 */ /* 0x000fe20000000f00 */
[----:B------:R-:W-:-:S05]  /*0ff0*/  IMAD.MOV.U32 R17, RZ, RZ, R11 ;  /* 0x000000ffff117224 */ /* 0x000fca00078e000b */
[----:B------:R-:W2:Y:S01]  /*1000*/  LDG.E.U16 R18, desc[UR8][R16.64] ;  /* 0x0000000810127981 */ /* 0x000ea2000c1e1500 */
[C---:B---3--:R-:W-:Y:S01]  /*1010*/  IADD3 R12, PT, PT, R3.reuse, R12, RZ ;  /* 0x0000000c030c7210 */ /* 0x048fe20007ffe0ff */
[----:B------:R-:W-:-:S03]  /*1020*/  IMAD.WIDE.U32 R10, R3, 0x2, R16 ;  /* 0x00000002030a7825 */ /* 0x000fc600078e0010 */
[----:B------:R-:W-:Y:S01]  /*1030*/  ISETP.GE.AND P0, PT, R12, R13, PT ;  /* 0x0000000d0c00720c */ /* 0x000fe20003f06270 */
[----:B--2---:R-:W-:-:S05]  /*1040*/  HADD2.F32 R19, -RZ, R18.H0_H0 ;  /* 0x20000012ff137230 */ /* 0x004fca0000004100 */
[----:B------:R-:W-:-:S07]  /*1050*/  FFMA.FTZ R2, R19, R19, R2 ;  /* 0x0000001313027223 */ /* 0x000fce0000010002 */
[----:B------:R-:W-:Y:S05]  /*1060*/  @!P0 BRA `(.L_x_281) ;  /* 0xfffffffc00dc8947 */ /* 0x000fea000383ffff */
.L_x_280:
[----:B------:R-:W-:Y:S05]  /*1070*/  BSYNC.RECONVERGENT B1 ;  /* 0x0000000000017941 */ /* 0x000fea0003800200 */
.L_x_279:
[----:B------:R-:W-:Y:S04]  /*1080*/  BSSY.RECONVERGENT B1, `(.L_x_282) ;  /* 0x000007c000017945 */ /* 0x000fe80003800200 */
[----:B------:R-:W-:Y:S05]  /*1090*/  @P1 BRA `(.L_x_283) ;  /* 0x0000000400e81947 */ /* 0x000fea0003800000 */
[----:B---3--:R-:W0:Y:S01]  /*10a0*/  I2F.U32.RP R17, R3 ;  /* 0x0000000300117306 */ /* 0x008e220000209000 */
[----:B------:R-:W-:Y:S01]  /*10b0*/  IADD3 R16, PT, PT, R20, R3, RZ ;  /* 0x0000000314107210 */ /* 0x000fe20007ffe0ff */
[----:B------:R-:W-:Y:S01]  /*10c0*/  BSSY.RECONVERGENT B2, `(.L_x_284) ;  /* 0x0000038000027945 */ /* 0x000fe20003800200 */
[----:B------:R-:W-:Y:S02]  /*10d0*/  ISETP.NE.U32.AND P2, PT, R3, RZ, PT ;  /* 0x000000ff0300720c */ /* 0x000fe40003f45070 */
[CC--:B------:R-:W-:Y:S02]  /*10e0*/  ISETP.GE.U32.AND P0, PT, R16.reuse, R15.reuse, PT ;  /* 0x0000000f1000720c */ /* 0x0c0fe40003f06070 */
[----:B------:R-:W-:Y:S02]  /*10f0*/  VIMNMX.U32 R12, PT, PT, R16, R15, !PT ;  /* 0x0000000f100c7248 */ /* 0x000fe40007fe0000 */
[----:B------:R-:W-:-:S04]  /*1100*/  SEL R13, RZ, 0x1, P0 ;  /* 0x00000001ff0d7807 */ /* 0x000fc80000000000 */
[----:B------:R-:W-:Y:S01]  /*1110*/  IADD3 R12, PT, PT, R12, -R16, -R13 ;  /* 0x800000100c0c7210 */ /* 0x000fe20007ffe80d */
[----:B0-----:R-:W0:Y:S01]  /*1120*/  MUFU.RCP R17, R17 ;  /* 0x0000001100117308 */ /* 0x001e220000001000 */
[----:B------:R-:W-:Y:S02]  /*1130*/  MOV R16, R20 ;  /* 0x0000001400107202 */ /* 0x000fe40000000f00 */
[----:B0-----:R-:W-:-:S05]  /*1140*/  IADD3 R10, PT, PT, R17, 0xffffffe, RZ ;  /* 0x0ffffffe110a7810 */ /* 0x001fca0007ffe0ff */
        /* <DEDUP_REMOVED lines=25> */
[----:B------:R-:W-:Y:S02]  /*12e0*/  IADD3.X R11, PT, PT, R11, UR5, R9, P1, P2 ;  /* 0x000000050b0b7c10 */ /* 0x000fe40008fe4409 */
[----:B------:R-:W-:Y:S02]  /*12f0*/  IADD3 R17, PT, PT, -R10, RZ, RZ ;  /* 0x000000ff0a117210 */ /* 0x000fe40007ffe1ff */
[----:B------:R-:W-:-:S07]  /*1300*/  IADD3.X R13, PT, PT, RZ, R11, RZ, P3, !PT ;  /* 0x0000000bff0d7210 */ /* 0x000fce0001ffe4ff */
.L_x_286:
[----:B------:R-:W-:Y:S02]  /*1310*/  MOV R10, R12 ;  /* 0x0000000c000a7202 */ /* 0x000fe40000000f00 */
[----:B------:R-:W-:-:S05]  /*1320*/  MOV R11, R13 ;  /* 0x0000000d000b7202 */ /* 0x000fca0000000f00 */
[----:B------:R-:W2:Y:S04]  /*1330*/  LDG.E.U16 R12, desc[UR8][R10.64+-0x4] ;  /* 0xfffffc080a0c7981 */ /* 0x000ea8000c1e1500 */
[----:B------:R-:W3:Y:S04]  /*1340*/  LDG.E.U16 R18, desc[UR8][R10.64+-0x2] ;  /* 0xfffffe080a127981 */ /* 0x000ee8000c1e1500 */
[----:B------:R-:W4:Y:S04]  /*1350*/  LDG.E.U16 R21, desc[UR8][R10.64] ;  /* 0x000000080a157981 */ /* 0x000f28000c1e1500 */
[----:B------:R-:W5:Y:S01]  /*1360*/  LDG.E.U16 R24, desc[UR8][R10.64+0x2] ;  /* 0x000002080a187981 */ /* 0x000f62000c1e1500 */
[----:B------:R-:W-:-:S02]  /*1370*/  IADD3 R17, PT, PT, R17, 0x1, RZ ;  /* 0x0000000111117810 */ /* 0x000fc40007ffe0ff */
[----:B------:R-:W-:Y:S02]  /*1380*/  IADD3 R16, PT, PT, R3, R16, RZ ;  /* 0x0000001003107210 */ /* 0x000fe40007ffe0ff */
[----:B------:R-:W-:Y:S01]  /*1390*/  ISETP.NE.AND P1, PT, R17, RZ, PT ;  /* 0x000000ff1100720c */ /* 0x000fe20003f25270 */
[----:B--2---:R-:W-:Y:S02]  /*13a0*/  HADD2.F32 R13, -RZ, R12.H0_H0 ;  /* 0x2000000cff0d7230 */ /* 0x004fe40000004100 */
[----:B---3--:R-:W-:-:S03]  /*13b0*/  HADD2.F32 R19, -RZ, R18.H0_H0 ;  /* 0x20000012ff137230 */ /* 0x008fc60000004100 */
[----:B------:R-:W-:Y:S01]  /*13c0*/  FFMA.FTZ R2, R13, R13, R2 ;  /* 0x0000000d0d027223 */ /* 0x000fe20000010002 */
[----:B------:R-:W-:-:S04]  /*13d0*/  IMAD.WIDE.U32 R12, R3, 0x8, R10 ;  /* 0x00000008030c7825 */ /* 0x000fc800078e000a */
[----:B------:R-:W-:Y:S01]  /*13e0*/  FFMA.FTZ R2, R19, R19, R2 ;  /* 0x0000001313027223 */ /* 0x000fe20000010002 */
[----:B----4-:R-:W-:Y:S02]  /*13f0*/  HADD2.F32 R21, -RZ, R21.H0_H0 ;  /* 0x20000015ff157230 */ /* 0x010fe40000004100 */
[----:B-----5:R-:W-:-:S03]  /*1400*/  HADD2.F32 R19, -RZ, R24.H0_H0 ;  /* 0x20000018ff137230 */ /* 0x020fc60000004100 */
[----:B------:R-:W-:-:S04]  /*1410*/  FFMA.FTZ R2, R21, R21, R2 ;  /* 0x0000001515027223 */ /* 0x000fc80000010002 */
[----:B------:R-:W-:Y:S01]  /*1420*/  FFMA.FTZ R2, R19, R19, R2 ;  /* 0x0000001313027223 */ /* 0x000fe20000010002 */
[----:B------:R-:W-:Y:S06]  /*1430*/  @P1 BRA `(.L_x_286) ;  /* 0xfffffffc00b41947 */ /* 0x000fec000383ffff */
.L_x_285:
[----:B------:R-:W-:Y:S05]  /*1440*/  BSYNC.RECONVERGENT B2 ;  /* 0x0000000000027941 */ /* 0x000fea0003800200 */
.L_x_284:
[----:B------:R-:W-:Y:S05]  /*1450*/  @!P0 BRA `(.L_x_283) ;  /* 0x0000000000f88947 */ /* 0x000fea0003800000 */
[C---:B------:R-:W-:Y:S01]  /*1460*/  LEA R17, R3.reuse, R16, 0x1 ;  /* 0x0000001003117211 */ /* 0x040fe200078e08ff */
[----:B------:R-:W-:Y:S01]  /*1470*/  IMAD R18, R3, 0x3, R16 ;  /* 0x0000000303127824 */ /* 0x000fe200078e0210 */
[----:B------:R-:W-:-:S07]  /*1480*/  IADD3 R19, PT, PT, R16, R3, RZ ;  /* 0x0000000310137210 */ /* 0x000fce0007ffe0ff */
.L_x_287:
[----:B------:R-:W-:-:S05]  /*1490*/  IMAD.WIDE.U32 R10, R16, 0x8, R4 ;  /* 0x00000008100a7825 */ /* 0x000fca00078e0004 */
[----:B------:R-:W2:Y:S04]  /*14a0*/  LDG.E.U16 R12, desc[UR8][R10.64] ;  /* 0x000000080a0c7981 */ /* 0x000ea8000c1e1500 */
[----:B------:R-:W3:Y:S04]  /*14b0*/  LDG.E.U16 R26, desc[UR8][R10.64+0x2] ;  /* 0x000002080a1a7981 */ /* 0x000ee8000c1e1500 */
[----:B------:R-:W4:Y:S04]  /*14c0*/  LDG.E.U16 R24, desc[UR8][R10.64+0x4] ;  /* 0x000004080a187981 */ /* 0x000f28000c1e1500 */
[----:B------:R-:W5:Y:S01]  /*14d0*/  LDG.E.U16 R21, desc[UR8][R10.64+0x6] ;  /* 0x000006080a157981 */ /* 0x000f62000c1e1500 */
[----:B--2---:R-:W-:-:S02]  /*14e0*/  HADD2.F32 R25, -RZ, R12.H0_H0 ;  /* 0x2000000cff197230 */ /* 0x004fc40000004100 */
[----:B------:R-:W-:-:S04]  /*14f0*/  IMAD.WIDE.U32 R12, R19, 0x8, R4 ;  /* 0x00000008130c7825 */ /* 0x000fc800078e0004 */
[----:B------:R-:W-:Y:S01]  /*1500*/  FFMA.FTZ R25, R25, R25, R2 ;  /* 0x0000001919197223 */ /* 0x000fe20000010002 */
[----:B---3--:R-:W-:Y:S01]  /*1510*/  HADD2.F32 R26, -RZ, R26.H0_H0 ;  /* 0x2000001aff1a7230 */ /* 0x008fe20000004100 */
[----:B------:R-:W2:Y:S04]  /*1520*/  LDG.E.U16 R2, desc[UR8][R12.64] ;  /* 0x000000080c027981 */ /* 0x000ea8000c1e1500 */
[----:B------:R-:W-:Y:S01]  /*1530*/  FFMA.FTZ R25, R26, R26, R25 ;  /* 0x0000001a1a197223 */ /* 0x000fe20000010019 */
[----:B----4-:R-:W-:Y:S02]  /*1540*/  HADD2.F32 R26, -RZ, R24.H0_H0 ;  /* 0x20000018ff1a7230 */ /* 0x010fe40000004100 */
[----:B------:R-:W3:Y:S03]  /*1550*/  LDG.E.U16 R24, desc[UR8][R12.64+0x2] ;  /* 0x000002080c187981 */ /* 0x000ee6000c1e1500 */
[----:B------:R-:W-:-:S02]  /*1560*/  FFMA.FTZ R26, R26, R26, R25 ;  /* 0x0000001a1a1a7223 */ /* 0x000fc40000010019 */
[----:B------:R-:W4:Y:S01]  /*1570*/  LDG.E.U16 R25, desc[UR8][R12.64+0x4] ;  /* 0x000004080c197981 */ /* 0x000f22000c1e1500 */
[----:B-----5:R-:W-:-:S05]  /*1580*/  HADD2.F32 R21, -RZ, R21.H0_H0 ;  /* 0x20000015ff157230 */ /* 0x020fca0000004100 */
[----:B------:R-:W-:Y:S01]  /*1590*/  FFMA.FTZ R26, R21, R21, R26 ;  /* 0x00000015151a7223 */ /* 0x000fe2000001001a */
[----:B--2---:R-:W-:Y:S02]  /*15a0*/  HADD2.F32 R11, -RZ, R2.H0_H0 ;  /* 0x20000002ff0b7230 */ /* 0x004fe40000004100 */
[----:B------:R0:W2:Y:S03]  /*15b0*/  LDG.E.U16 R2, desc[UR8][R12.64+0x6] ;  /* 0x000006080c027981 */ /* 0x0000a6000c1e1500 */
[----:B------:R-:W-:Y:S01]  /*15c0*/  FFMA.FTZ R26, R11, R11, R26 ;  /* 0x0000000b0b1a7223 */ /* 0x000fe2000001001a */
[----:B------:R-:W-:-:S04]  /*15d0*/  IMAD.WIDE.U32 R10, R17, 0x8, R4 ;  /* 0x00000008110a7825 */ /* 0x000fc800078e0004 */
[----:B---3--:R-:W-:Y:S01]  /*15e0*/  HADD2.F32 R27, -RZ, R24.H0_H0 ;  /* 0x20000018ff1b7230 */ /* 0x008fe20000004100 */
[----:B------:R-:W3:Y:S04]  /*15f0*/  LDG.E.U16 R21, desc[UR8][R10.64] ;  /* 0x000000080a157981 */ /* 0x000ee8000c1e1500 */
[----:B------:R-:W-:Y:S01]  /*1600*/  FFMA.FTZ R26, R27, R27, R26 ;  /* 0x0000001b1b1a7223 */ /* 0x000fe2000001001a */
[----:B----4-:R-:W-:Y:S01]  /*1610*/  HADD2.F32 R27, -RZ, R25.H0_H0 ;  /* 0x20000019ff1b7230 */ /* 0x010fe20000004100 */
[----:B------:R-:W4:Y:S04]  /*1620*/  LDG.E.U16 R24, desc[UR8][R10.64+0x4] ;  /* 0x000004080a187981 */ /* 0x000f28000c1e1500 */
[----:B------:R-:W5:Y:S01]  /*1630*/  LDG.E.U16 R25, desc[UR8][R10.64+0x2] ;  /* 0x000002080a197981 */ /* 0x000f62000c1e1500 */
[----:B------:R-:W-:Y:S01]  /*1640*/  FFMA.FTZ R26, R27, R27, R26 ;  /* 0x0000001b1b1a7223 */ /* 0x000fe2000001001a */
[----:B0-----:R-:W-:-:S05]  /*1650*/  IMAD.WIDE.U32 R12, R18, 0x8, R4 ;  /* 0x00000008120c7825 */ /* 0x001fca00078e0004 */
[----:B------:R-:W5:Y:S01]  /*1660*/  LDG.E.U16 R28, desc[UR8][R12.64+0x2] ;  /* 0x000002080c1c7981 */ /* 0x000f62000c1e1500 */
[----:B--2---:R-:W-:-:S03]  /*1670*/  HADD2.F32 R27, -RZ, R2.H0_H0 ;  /* 0x20000002ff1b7230 */ /* 0x004fc60000004100 */
[----:B------:R0:W2:Y:S02]  /*1680*/  LDG.E.U16 R2, desc[UR8][R10.64+0x6] ;  /* 0x000006080a027981 */ /* 0x0000a4000c1e1500 */
[----:B------:R-:W-:Y:S02]  /*1690*/  FFMA.FTZ R26, R27, R27, R26 ;  /* 0x0000001b1b1a7223 */ /* 0x000fe4000001001a */
[----:B------:R-:W2:Y:S01]  /*16a0*/  LDG.E.U16 R27, desc[UR8][R12.64] ;  /* 0x000000080c1b7981 */ /* 0x000ea2000c1e1500 */
[----:B---3--:R-:W-:-:S05]  /*16b0*/  HADD2.F32 R21, -RZ, R21.H0_H0 ;  /* 0x20000015ff157230 */ /* 0x008fca0000004100 */
[----:B------:R-:W-:Y:S01]  /*16c0*/  FFMA.FTZ R26, R21, R21, R26 ;  /* 0x00000015151a7223 */ /* 0x000fe2000001001a */
[----:B----4-:R-:W-:Y:S02]  /*16d0*/  HADD2.F32 R21, -RZ, R24.H0_H0 ;  /* 0x20000018ff157230 */ /* 0x010fe40000004100 */
[----:B------:R-:W3:Y:S01]  /*16e0*/  LDG.E.U16 R24, desc[UR8][R12.64+0x6] ;  /* 0x000006080c187981 */ /* 0x000ee2000c1e1500 */
[----:B-----5:R-:W-:-:S05]  /*16f0*/  HADD2.F32 R25, -RZ, R25.H0_H0 ;  /* 0x20000019ff197230 */ /* 0x020fca0000004100 */
[----:B------:R-:W-:-:S04]  /*1700*/  FFMA.FTZ R26, R25, R25, R26 ;  /* 0x00000019191a7223 */ /* 0x000fc8000001001a */
[----:B------:R-:W-:Y:S02]  /*1710*/  FFMA.FTZ R26, R21, R21, R26 ;  /* 0x00000015151a7223 */ /* 0x000fe4000001001a */
[----:B------:R-:W4:Y:S01]  /*1720*/  LDG.E.U16 R21, desc[UR8][R12.64+0x4] ;  /* 0x000004080c157981 */ /* 0x000f22000c1e1500 */
[----:B------:R-:W-:-:S04]  /*1730*/  IADD3 R16, PT, PT, R3, R16, R3 ;  /* 0x0000001003107210 */ /* 0x000fc80007ffe003 */
[----:B------:R-:W-:Y:S01]  /*1740*/  IADD3 R16, PT, PT, R3, R16, R3 ;  /* 0x0000001003107210 */ /* 0x000fe20007ffe003 */
[----:B0-----:R-:W-:-:S03]  /*1750*/  HADD2.F32 R11, -RZ, R28.H0_H0 ;  /* 0x2000001cff0b7230 */ /* 0x001fc60000004100 */
[----:B------:R-:W-:Y:S01]  /*1760*/  ISETP.GE.AND P0, PT, R16, R15, PT ;  /* 0x0000000f1000720c */ /* 0x000fe20003f06270 */
[C---:B------:R-:W-:Y:S01]  /*1770*/  IMAD R18, R3.reuse, 0x4, R18 ;  /* 0x0000000403127824 */ /* 0x040fe200078e0212 */
[C---:B------:R-:W-:Y:S02]  /*1780*/  LEA R19, R3.reuse, R19, 0x2 ;  /* 0x0000001303137211 */ /* 0x040fe400078e10ff */
[----:B------:R-:W-:Y:S01]  /*1790*/  LEA R17, R3, R17, 0x2 ;  /* 0x0000001103117211 */ /* 0x000fe200078e10ff */
[----:B--2---:R-:W-:Y:S02]  /*17a0*/  HADD2.F32 R25, -RZ, R2.H0_H0 ;  /* 0x20000002ff197230 */ /* 0x004fe40000004100 */
[----:B------:R-:W-:-:S03]  /*17b0*/  HADD2.F32 R27, -RZ, R27.H0_H0 ;  /* 0x2000001bff1b7230 */ /* 0x000fc60000004100 */
[----:B------:R-:W-:-:S04]  /*17c0*/  FFMA.FTZ R26, R25, R25, R26 ;  /* 0x00000019191a7223 */ /* 0x000fc8000001001a */
[----:B------:R-:W-:-:S04]  /*17d0*/  FFMA.FTZ R26, R27, R27, R26 ;  /* 0x0000001b1b1a7223 */ /* 0x000fc8000001001a */
[----:B------:R-:W-:Y:S01]  /*17e0*/  FFMA.FTZ R26, R11, R11, R26 ;  /* 0x0000000b0b1a7223 */ /* 0x000fe2000001001a */
[----:B---3--:R-:W-:Y:S02]  /*17f0*/  HADD2.F32 R11, -RZ, R24.H0_H0 ;  /* 0x20000018ff0b7230 */ /* 0x008fe40000004100 */
[----:B----4-:R-:W-:-:S05]  /*1800*/  HADD2.F32 R21, -RZ, R21.H0_H0 ;  /* 0x20000015ff157230 */ /* 0x010fca0000004100 */
[----:B------:R-:W-:-:S04]  /*1810*/  FFMA.FTZ R26, R21, R21, R26 ;  /* 0x00000015151a7223 */ /* 0x000fc8000001001a */
[----:B------:R-:W-:Y:S01]  /*1820*/  FFMA.FTZ R2, R11, R11, R26 ;  /* 0x0000000b0b027223 */ /* 0x000fe2000001001a */
[----:B------:R-:W-:Y:S06]  /*1830*/  @!P0 BRA `(.L_x_287) ;  /* 0xfffffffc00148947 */ /* 0x000fec000383ffff */
.L_x_283:
[----:B------:R-:W-:Y:S05]  /*1840*/  BSYNC.RECONVERGENT B1 ;  /* 0x0000000000017941 */ /* 0x000fea0003800200 */
.L_x_282:
        /* <DEDUP_REMOVED lines=37> */
.L_x_290:
        /* <DEDUP_REMOVED lines=8> */
.L_x_289:
[----:B------:R-:W-:Y:S05]  /*1b20*/  BSYNC.RECONVERGENT B1 ;  /* 0x0000000000017941 */ /* 0x000fea0003800200 */
.L_x_288:
[----:B------:R-:W-:Y:S05]  /*1b30*/  @!P1 BRA `(.L_x_273) ;  /* 0x00000000005c9947 */ /* 0x000fea0003800000 */
[----:B------:R-:W-:-:S07]  /*1b40*/  SHF.L.U32 R11, R3, 0x1, RZ ;  /* 0x00000001030b7819 */ /* 0x000fce00000006ff */
.L_x_291:
        /* <DEDUP_REMOVED lines=8> */
[----:B------:R-:W4:Y:S01]  /*1bd0*/  LDG.E.U16 R6, desc[UR8][R6.64] ;  /* 0x0000000806067981 */ /* 0x000f22000c1e1500 */
[----:B------:R-:W-:-:S05]  /*1be0*/  IADD3.X R9, PT, PT, RZ, R7, RZ, P0, !PT ;  /* 0x00000007ff097210 */ /* 0x000fca00007fe4ff */
[----:B------:R-:W5:Y:S01]  /*1bf0*/  LDG.E.U16 R8, desc[UR8][R8.64] ;  /* 0x0000000808087981 */ /* 0x000f62000c1e1500 */
[----:B------:R-:W-:-:S04]  /*1c00*/  LEA R10, R3, R10, 0x2 ;  /* 0x0000000a030a7211 */ /* 0x000fc800078e10ff */
[----:B------:R-:W-:Y:S01]  /*1c10*/  ISETP.GE.AND P0, PT, R10, R14, PT ;  /* 0x0000000e0a00720c */ /* 0x000fe20003f06270 */
[----:B--2---:R-:W-:-:S05]  /*1c20*/  HADD2.F32 R15, -RZ, R12.H0_H0 ;  /* 0x2000000cff0f7230 */ /* 0x004fca0000004100 */
[----:B------:R-:W-:Y:S01]  /*1c30*/  FFMA.FTZ R2, R15, R15, R2 ;  /* 0x0000000f0f027223 */ /* 0x000fe20000010002 */
[----:B---3--:R-:W-:-:S05]  /*1c40*/  HADD2.F32 R19, -RZ, R16.H0_H0 ;  /* 0x20000010ff137230 */ /* 0x008fca0000004100 */
[----:B------:R-:W-:Y:S01]  /*1c50*/  FFMA.FTZ R2, R19, R19, R2 ;  /* 0x0000001313027223 */ /* 0x000fe20000010002 */
[----:B----4-:R-:W-:-:S05]  /*1c60*/  HADD2.F32 R13, -RZ, R6.H0_H0 ;  /* 0x20000006ff0d7230 */ /* 0x010fca0000004100 */
[----:B------:R-:W-:Y:S01]  /*1c70*/  FFMA.FTZ R2, R13, R13, R2 ;  /* 0x0000000d0d027223 */ /* 0x000fe20000010002 */
[----:B-----5:R-:W-:-:S05]  /*1c80*/  HADD2.F32 R15, -RZ, R8.H0_H0 ;  /* 0x20000008ff0f7230 */ /* 0x020fca0000004100 */
[----:B------:R-:W-:Y:S01]  /*1c90*/  FFMA.FTZ R2, R15, R15, R2 ;  /* 0x0000000f0f027223 */ /* 0x000fe20000010002 */
[----:B------:R-:W-:Y:S06]  /*1ca0*/  @!P0 BRA `(.L_x_291) ;  /* 0xfffffffc00a88947 */ /* 0x000fec000383ffff */
.L_x_273:
[----:B------:R-:W-:Y:S05]  /*1cb0*/  BSYNC.RECONVERGENT B0 ;  /* 0x0000000000007941 */ /* 0x000fea0003800200 */
.L_x_271:
        /* <DEDUP_REMOVED lines=71> */
.L_x_293:
        /* <DEDUP_REMOVED lines=104> */
.L_x_295:
[----:B------:R-:W-:Y:S01]  /*27b0*/  I2FP.F32.S32 R4, R0 ;  /* 0x0000000000047245 */ /* 0x000fe20000201400 */
[----:B------:R-:W0:Y:S05]  /*27c0*/  LDCU UR4, c[0x0][0x3c0] ;  /* 0x00007800ff0477ac */ /* 0x000e2a0008000800 */
[----:B------:R-:W0:Y:S02]  /*27d0*/  MUFU.RCP R4, R4 ;  /* 0x0000000400047308 */ /* 0x000e240000001000 */
[----:B0-----:R-:W-:-:S06]  /*27e0*/  FFMA.FTZ R21, R4, R21, UR4 ;  /* 0x0000000404157e23 */ /* 0x001fcc0008010015 */
[----:B------:R-:W0:Y:S02]  /*27f0*/  MUFU.RSQ R21, R21 ;  /* 0x0000001500157308 */ /* 0x000e240000001400 */
[----:B0-----:R2:W-:Y:S02]  /*2800*/  STS [R2], R21 ;  /* 0x0000001502007388 */ /* 0x0015e40000000800 */
.L_x_294:
[----:B------:R-:W-:Y:S05]  /*2810*/  BSYNC.RECONVERGENT B0 ;  /* 0x0000000000007941 */ /* 0x000fea0003800200 */
.L_x_292:
        /* <DEDUP_REMOVED lines=22> */
[----:B0-----:R-:W-:Y:S02]  /*2980*/  MOV R4, RZ ;  /* 0x000000ff00047202 */ /* 0x001fe40000000f00 */
[----:B--2---:R-:W-:-:S05]  /*2990*/  IADD3 R8, PT, PT, RZ, -R5, RZ ;  /* 0x80000005ff087210 */ /* 0x004fca0007ffe0ff */
[----:B------:R-:W-:-:S04]  /*29a0*/  IMAD R13, R8, R3, RZ ;  /* 0x00000003080d7224 */ /* 0x000fc800078e02ff */
[----:B------:R-:W-:-:S06]  /*29b0*/  IMAD.HI.U32 R13, R5, R13, R4 ;  /* 0x0000000d050d7227 */ /* 0x000fcc00078e0004 */
[----:B------:R-:W-:-:S05]  /*29c0*/  IMAD.HI.U32 R2, R13, R0, RZ ;  /* 0x000000000d027227 */ /* 0x000fca00078e00ff */
[----:B------:R-:W-:-:S05]  /*29d0*/  IADD3 R4, PT, PT, -R2, RZ, RZ ;  /* 0x000000ff02047210 */ /* 0x000fca0007ffe1ff */
[----:B------:R-:W-:Y:S02]  /*29e0*/  IMAD R0, R3, R4, R0 ;  /* 0x0000000403007224 */ /* 0x000fe400078e0200 */
[----:B------:R-:W0:Y:S03]  /*29f0*/  LDC.64 R4, c[0x0][0x380] ;  /* 0x0000e000ff047b82 */ /* 0x000e260000000a00 */
[----:B------:R-:W-:-:S13]  /*2a00*/  ISETP.GE.U32.AND P0, PT, R0, R3, PT ;  /* 0x000000030000720c */ /* 0x000fda0003f06070 */
[-C--:B------:R-:W-:Y:S02]  /*2a10*/  @P0 IADD3 R0, PT, PT, R0, -R3.reuse, RZ ;  /* 0x8000000300000210 */ /* 0x080fe40007ffe0ff */
[----:B------:R-:W-:Y:S02]  /*2a20*/  @P0 IADD3 R2, PT, PT, R2, 0x1, RZ ;  /* 0x0000000102020810 */ /* 0x000fe40007ffe0ff */
        /* <DEDUP_REMOVED lines=9> */
[----:B-1----:R-:W-:Y:S05]  /*2ac0*/  @!P1 BRA `(.L_x_297) ;  /* 0x0000000000b09947 */ /* 0x002fea0003800000 */
[----:B------:R-:W-:Y:S01]  /*2ad0*/  IADD3 R2, PT, PT, R2, 0x1, RZ ;  /* 0x0000000102027810 */ /* 0x000fe20007ffe0ff */
[----:B------:R-:W-:-:S03]  /*2ae0*/  IMAD.WIDE.U32 R6, R20, 0x8, RZ ;  /* 0x0000000814067825 */ /* 0x000fc600078e00ff */
[----:B------:R-:W-:-:S05]  /*2af0*/  LOP3.LUT R2, R2, 0x3, RZ, 0xc0, !PT ;  /* 0x0000000302027812 */ /* 0x000fca00078ec0ff */
[C---:B------:R-:W-:Y:S01]  /*2b00*/  IMAD R20, R2.reuse, R3, R20 ;  /* 0x0000000302147224 */ /* 0x040fe200078e0214 */
[----:B------:R-:W-:-:S07]  /*2b10*/  IADD3 R2, PT, PT, -R2, RZ, RZ ;  /* 0x000000ff02027210 */ /* 0x000fce0007ffe1ff */
.L_x_298:
[----:B------:R-:W-:-:S05]  /*2b20*/  IADD3 R12, P1, PT, R6, R22, RZ ;  /* 0x00000016060c7210 */ /* 0x000fca0007f3e0ff */
[----:B------:R-:W-:Y:S01]  /*2b30*/  IMAD.X R13, R7, 0x1, R23, P1 ;  /* 0x00000001070d7824 */ /* 0x000fe200008e0617 */
[----:B-1----:R-:W-:-:S05]  /*2b40*/  IADD3 R10, P1, PT, R6, UR6, RZ ;  /* 0x00000006060a7c10 */ /* 0x002fca000ff3e0ff */
[----:B------:R-:W2:Y:S01]  /*2b50*/  LDG.E.64 R12, desc[UR8][R12.64] ;  /* 0x000000080c0c7981 */ /* 0x000ea2000c1e1b00 */
[----:B------:R-:W-:-:S06]  /*2b60*/  IADD3.X R11, PT, PT, R7, UR7, RZ, P1, !PT ;  /* 0x00000007070b7c10 */ /* 0x000fcc0008ffe4ff */
[----:B------:R-:W3:Y:S01]  /*2b70*/  LDG.E.64.CONSTANT R10, desc[UR8][R10.64] ;  /* 0x000000080a0a7981 */ /* 0x000ee2000c1e9b00 */
[----:B------:R-:W-:Y:S01]  /*2b80*/  IADD3 R2, PT, PT, R2, 0x1, RZ ;  /* 0x0000000102027810 */ /* 0x000fe20007ffe0ff */
[--C-:B--2---:R-:W-:Y:S02]  /*2b90*/  HADD2.F32 R15, -RZ, R12.reuse.H0_H0 ;  /* 0x2000000cff0f7230 */ /* 0x104fe40000004100 */
[----:B------:R-:W-:Y:S02]  /*2ba0*/  HADD2.F32 R17, -RZ, R12.H1_H1 ;  /* 0x3000000cff117230 */ /* 0x000fe40000004100 */
[--C-:B------:R-:W-:Y:S02]  /*2bb0*/  HADD2.F32 R19, -RZ, R13.reuse.H0_H0 ;  /* 0x2000000dff137230 */ /* 0x100fe40000004100 */
[C---:B0-----:R-:W-:Y:S01]  /*2bc0*/  FMUL.FTZ R15, R0.reuse, R15 ;  /* 0x0000000f000f7220 */ /* 0x041fe20000410000 */
[----:B------:R-:W-:Y:S02]  /*2bd0*/  HADD2.F32 R21, -RZ, R13.H1_H1 ;  /* 0x3000000dff157230 */ /* 0x000fe40000004100 */
[----:B------:R-:W-:Y:S01]  /*2be0*/  FMUL.FTZ R17, R0, R17 ;  /* 0x0000001100117220 */ /* 0x000fe20000410000 */
[----:B---3--:R-:W-:-:S02]  /*2bf0*/  HADD2.F32 R8, -RZ, R10.H0_H0 ;  /* 0x2000000aff087230 */ /* 0x008fc40000004100 */
[C---:B------:R-:W-:Y:S01]  /*2c00*/  FMUL.FTZ R19, R0.reuse, R19 ;  /* 0x0000001300137220 */ /* 0x040fe20000410000 */
[----:B------:R-:W-:Y:S01]  /*2c10*/  F2FP.F16.F32.PACK_AB R15, RZ, R15 ;  /* 0x0000000fff0f723e */ /* 0x000fe200000000ff */
[----:B------:R-:W-:Y:S01]  /*2c20*/  FMUL.FTZ R21, R0, R21 ;  /* 0x0000001500157220 */ /* 0x000fe20000410000 */
[----:B------:R-:W-:Y:S01]  /*2c30*/  F2FP.F16.F32.PACK_AB R17, RZ, R17 ;  /* 0x00000011ff11723e */ /* 0x000fe200000000ff */
[----:B------:R-:W-:Y:S01]  /*2c40*/  HADD2.F32 R10, -RZ, R10.H1_H1 ;  /* 0x3000000aff0a7230 */ /* 0x000fe20000004100 */
[----:B------:R-:W-:Y:S01]  /*2c50*/  F2FP.F16.F32.PACK_AB R19, RZ, R19 ;  /* 0x00000013ff13723e */ /* 0x000fe200000000ff */
[----:B------:R-:W-:Y:S01]  /*2c60*/  HADD2.F32 R15, -RZ, R15.H0_H0 ;  /* 0x2000000fff0f7230 */ /* 0x000fe20000004100 */
[----:B------:R-:W-:Y:S01]  /*2c70*/  F2FP.F16.F32.PACK_AB R21, RZ, R21 ;  /* 0x00000015ff15723e */ /* 0x000fe200000000ff */
[----:B------:R-:W-:Y:S02]  /*2c80*/  HADD2.F32 R17, -RZ, R17.H0_H0 ;  /* 0x20000011ff117230 */ /* 0x000fe40000004100 */
[----:B------:R-:W-:-:S02]  /*2c90*/  HADD2.F32 R19, -RZ, R19.H0_H0 ;  /* 0x20000013ff137230 */ /* 0x000fc40000004100 */
[----:B------:R-:W-:Y:S01]  /*2ca0*/  FMUL.FTZ R8, R15, R8 ;  /* 0x000000080f087220 */ /* 0x000fe20000410000 */
[----:B------:R-:W-:Y:S02]  /*2cb0*/  HADD2.F32 R21, -RZ, R21.H0_H0 ;  /* 0x20000015ff157230 */ /* 0x000fe40000004100 */
[----:B------:R-:W-:Y:S01]  /*2cc0*/  FMUL.FTZ R17, R17, R10 ;  /* 0x0000000a11117220 */ /* 0x000fe20000410000 */
[--C-:B------:R-:W-:Y:S01]  /*2cd0*/  HADD2.F32 R12, -RZ, R11.reuse.H0_H0 ;  /* 0x2000000bff0c7230 */ /* 0x100fe20000004100 */
[----:B------:R-:W-:Y:S01]  /*2ce0*/  IADD3 R10, P1, PT, R4, R6, RZ ;  /* 0x00000006040a7210 */ /* 0x000fe20007f3e0ff */
[----:B------:R-:W-:-:S03]  /*2cf0*/  HADD2.F32 R14, -RZ, R11.H1_H1 ;  /* 0x3000000bff0e7230 */ /* 0x000fc60000004100 */
[----:B------:R-:W-:Y:S01]  /*2d00*/  FMUL.FTZ R12, R19, R12 ;  /* 0x0000000c130c7220 */ /* 0x000fe20000410000 */
[----:B------:R-:W-:Y:S01]  /*2d10*/  IADD3.X R11, PT, PT, R5, R7, RZ, P1, !PT ;  /* 0x00000007050b7210 */ /* 0x000fe20000ffe4ff */
[----:B------:R-:W-:Y:S01]  /*2d20*/  FMUL.FTZ R21, R21, R14 ;  /* 0x0000000e15157220 */ /* 0x000fe20000410000 */
[----:B------:R-:W-:Y:S01]  /*2d30*/  F2FP.F16.F32.PACK_AB R14, R17, R8 ;  /* 0x00000008110e723e */ /* 0x000fe200000000ff */
[----:B------:R-:W-:Y:S01]  /*2d40*/  IMAD.WIDE.U32 R6, R3, 0x8, R6 ;  /* 0x0000000803067825 */ /* 0x000fe200078e0006 */
[----:B------:R-:W-:Y:S02]  /*2d50*/  ISETP.NE.AND P1, PT, R2, RZ, PT ;  /* 0x000000ff0200720c */ /* 0x000fe40003f25270 */
[----:B------:R-:W-:-:S05]  /*2d60*/  F2FP.F16.F32.PACK_AB R15, R21, R12 ;  /* 0x0000000c150f723e */ /* 0x000fca00000000ff */
[----:B------:R1:W-:Y:S06]  /*2d70*/  STG.E.64 desc[UR8][R10.64], R14 ;  /* 0x0000000e0a007986 */ /* 0x0003ec000c101b08 */
[----:B------:R-:W-:Y:S05]  /*2d80*/  @P1 BRA `(.L_x_298) ;  /* 0xfffffffc00641947 */ /* 0x000fea000383ffff */
.L_x_297:
[----:B------:R-:W-:Y:S05]  /*2d90*/  BSYNC.RECONVERGENT B0 ;  /* 0x0000000000007941 */ /* 0x000fea0003800200 */
.L_x_296:
[----:B------:R-:W-:Y:S05]  /*2da0*/  @!P0 EXIT ;  /* 0x000000000000894d */ /* 0x000fea0003800000 */
[----:B------:R-:W2:Y:S01]  /*2db0*/  LDC.64 R6, c[0x0][0x3b8] ;  /* 0x0000ee00ff067b82 */ /* 0x000ea20000000a00 */
[C---:B-1----:R-:W-:Y:S01]  /*2dc0*/  LEA R11, R3.reuse, R20, 0x1 ;  /* 0x00000014030b7211 */ /* 0x042fe200078e08ff */
[----:B------:R-:W-:Y:S01]  /*2dd0*/  IMAD R13, R3, 0x3, R20 ;  /* 0x00000003030d7824 */ /* 0x000fe200078e0214 */
[----:B------:R-:W-:-:S07]  /*2de0*/  IADD3 R15, PT, PT, R20, R3, RZ ;  /* 0x00000003140f7210 */ /* 0x000fce0007ffe0ff */
.L_x_299:
[----:B------:R-:W-:-:S06]  /*2df0*/  IMAD.WIDE.U32 R18, R20, 0x8, R22 ;  /* 0x0000000814127825 */ /* 0x000fcc00078e0016 */
[----:B------:R-:W3:Y:S01]  /*2e00*/  LDG.E.64 R18, desc[UR8][R18.64] ;  /* 0x0000000812127981 */ /* 0x000ee2000c1e1b00 */
[----:B-12---:R-:W-:-:S06]  /*2e10*/  IMAD.WIDE.U32 R16, R20, 0x8, R6 ;  /* 0x0000000814107825 */ /* 0x006fcc00078e0006 */
[----:B------:R-:W2:Y:S01]  /*2e20*/  LDG.E.64.CONSTANT R16, desc[UR8][R16.64] ;  /* 0x0000000810107981 */ /* 0x000ea2000c1e9b00 */
[--C-:B---3--:R-:W-:Y:S02]  /*2e30*/  HADD2.F32 R21, -RZ, R18.reuse.H0_H0 ;  /* 0x20000012ff157230 */ /* 0x108fe40000004100 */
[----:B------:R-:W-:Y:S02]  /*2e40*/  HADD2.F32 R25, -RZ, R18.H1_H1 ;  /* 0x30000012ff197230 */ /* 0x000fe40000004100 */
[--C-:B------:R-:W-:Y:S02]  /*2e50*/  HADD2.F32 R27, -RZ, R19.reuse.H0_H0 ;  /* 0x20000013ff1b7230 */ /* 0x100fe40000004100 */
[C---:B0-----:R-:W-:Y:S01]  /*2e60*/  FMUL.FTZ R21, R0.reuse, R21 ;  /* 0x0000001500157220 */ /* 0x041fe20000410000 */
[----:B------:R-:W-:Y:S02]  /*2e70*/  HADD2.F32 R29, -RZ, R19.H1_H1 ;  /* 0x30000013ff1d7230 */ /* 0x000fe40000004100 */
[----:B------:R-:W-:Y:S01]  /*2e80*/  FMUL.FTZ R25, R0, R25 ;  /* 0x0000001900197220 */ /* 0x000fe20000410000 */
[----:B--2---:R-:W-:-:S02]  /*2e90*/  HADD2.F32 R2, -RZ, R16.H0_H0 ;  /* 0x20000010ff027230 */ /* 0x004fc40000004100 */
        /* <DEDUP_REMOVED lines=13> */
[--C-:B------:R-:W-:Y:S02]  /*2f70*/  HADD2.F32 R8, -RZ, R17.reuse.H0_H0 ;  /* 0x20000011ff087230 */ /* 0x100fe40000004100 */
[----:B------:R-:W-:Y:S02]  /*2f80*/  HADD2.F32 R10, -RZ, R17.H1_H1 ;  /* 0x30000011ff0a7230 */ /* 0x000fe40000004100 */
[----:B------:R-:W-:Y:S01]  /*2f90*/  F2FP.F16.F32.PACK_AB R16, R25, R2 ;  /* 0x000000021910723e */ /* 0x000fe200000000ff */
[----:B------:R-:W-:Y:S01]  /*2fa0*/  FMUL.FTZ R8, R27, R8 ;  /* 0x000000081b087220 */ /* 0x000fe20000410000 */
[----:B------:R-:W-:-:S04]  /*2fb0*/  IMAD.WIDE.U32 R18, R20, 0x8, R4 ;  /* 0x0000000814127825 */ /* 0x000fc800078e0004 */
[----:B------:R-:W-:Y:S01]  /*2fc0*/  FMUL.FTZ R17, R29, R10 ;  /* 0x0000000a1d117220 */ /* 0x000fe20000410000 */
[----:B------:R-:W-:-:S04]  /*2fd0*/  IMAD.WIDE.U32 R26, R15, 0x8, R22 ;  /* 0x000000080f1a7825 */ /* 0x000fc800078e0016 */
[----:B------:R-:W-:-:S05]  /*2fe0*/  F2FP.F16.F32.PACK_AB R17, R17, R8 ;  /* 0x000000081111723e */ /* 0x000fca00000000ff */
[----:B------:R0:W-:Y:S04]  /*2ff0*/  STG.E.64 desc[UR8][R18.64], R16 ;  /* 0x0000001012007986 */ /* 0x0001e8000c101b08 */
[----:B------:R-:W2:Y:S01]  /*3000*/  LDG.E.64 R26, desc[UR8][R26.64] ;  /* 0x000000081a1a7981 */ /* 0x000ea2000c1e1b00 */
[----:B------:R-:W-:-:S06]  /*3010*/  IMAD.WIDE.U32 R24, R15, 0x8, R6 ;  /* 0x000000080f187825 */ /* 0x000fcc00078e0006 */
[----:B------:R-:W3:Y:S01]  /*3020*/  LDG.E.64.CONSTANT R24, desc[UR8][R24.64] ;  /* 0x0000000818187981 */ /* 0x000ee2000c1e9b00 */
[----:B0-----:R-:W-:-:S04]  /*3030*/  IMAD.WIDE.U32 R18, R15, 0x8, R4 ;  /* 0x000000080f127825 */ /* 0x001fc800078e0004 */
[--C-:B--2---:R-:W-:Y:S02]  /*3040*/  HADD2.F32 R2, -RZ, R27.reuse.H0_H0 ;  /* 0x2000001bff027230 */ /* 0x104fe40000004100 */
[--C-:B------:R-:W-:Y:S02]  /*3050*/  HADD2.F32 R21, -RZ, R26.reuse.H0_H0 ;  /* 0x2000001aff157230 */ /* 0x100fe40000004100 */
[----:B------:R-:W-:Y:S02]  /*3060*/  HADD2.F32 R29, -RZ, R26.H1_H1 ;  /* 0x3000001aff1d7230 */ /* 0x000fe40000004100 */
[C---:B------:R-:W-:Y:S01]  /*3070*/  FMUL.FTZ R2, R0.reuse, R2 ;  /* 0x0000000200027220 */ /* 0x040fe20000410000 */
        /* <DEDUP_REMOVED lines=9> */
[----:B------:R-:W-:Y:S01]  /*3110*/  IMAD.WIDE.U32 R26, R11, 0x8, R22 ;  /* 0x000000080b1a7825 */ /* 0x000fe200078e0016 */
[----:B------:R-:W-:-:S03]  /*3120*/  F2FP.F16.F32.PACK_AB R10, RZ, R8 ;  /* 0x00000008ff0a723e */ /* 0x000fc600000000ff */
[----:B------:R-:W-:Y:S02]  /*3130*/  HADD2.F32 R8, -RZ, R2.H0_H0 ;  /* 0x20000002ff087230 */ /* 0x000fe40000004100 */
[----:B------:R-:W-:Y:S02]  /*3140*/  HADD2.F32 R2, -RZ, R24.H0_H0 ;  /* 0x20000018ff027230 */ /* 0x000fe40000004100 */
[----:B------:R-:W-:Y:S02]  /*3150*/  HADD2.F32 R21, -RZ, R21.H0_H0 ;  /* 0x20000015ff157230 */ /* 0x000fe40000004100 */
[----:B------:R-:W-:Y:S01]  /*3160*/  FMUL.FTZ R17, R8, R17 ;  /* 0x0000001108117220 */ /* 0x000fe20000410000 */
[----:B------:R-:W-:Y:S02]  /*3170*/  HADD2.F32 R29, -RZ, R29.H0_H0 ;  /* 0x2000001dff1d7230 */ /* 0x000fe40000004100 */
[----:B------:R-:W-:Y:S02]  /*3180*/  HADD2.F32 R10, -RZ, R10.H0_H0 ;  /* 0x2000000aff0a7230 */ /* 0x000fe40000004100 */
[----:B------:R-:W-:Y:S01]  /*3190*/  FMUL.FTZ R2, R21, R2 ;  /* 0x0000000215027220 */ /* 0x000fe20000410000 */
[----:B------:R-:W-:-:S02]  /*31a0*/  HADD2.F32 R24, -RZ, R24.H1_H1 ;  /* 0x30000018ff187230 */ /* 0x000fc40000004100 */
[----:B------:R-:W-:-:S03]  /*31b0*/  FMUL.FTZ R10, R10, R25 ;  /* 0x000000190a0a7220 */ /* 0x000fc60000410000 */
[----:B------:R-:W-:Y:S02]  /*31c0*/  FMUL.FTZ R29, R29, R24 ;  /* 0x000000181d1d7220 */ /* 0x000fe40000410000 */
[----:B------:R-:W-:-:S03]  /*31d0*/  F2FP.F16.F32.PACK_AB R17, R10, R17 ;  /* 0x000000110a11723e */ /* 0x000fc600000000ff */
        /* <DEDUP_REMOVED lines=36> */
[----:B------:R-:W0:Y:S01]  /*3420*/  LDG.E.64.CONSTANT R24, desc[UR8][R24.64] ;  /* 0x0000000818187981 */ /* 0x000e22000c1e9b00 */
[C-C-:B------:R-:W-:Y:S02]  /*3430*/  IADD3 R20, PT, PT, R3.reuse, R20, R3.reuse ;  /* 0x0000001403147210 */ /* 0x140fe40007ffe003 */
[C---:B------:R-:W-:Y:S02]  /*3440*/  LEA R11, R3.reuse, R11, 0x2 ;  /* 0x0000000b030b7211 */ /* 0x040fe400078e10ff */
[C---:B------:R-:W-:Y:S02]  /*3450*/  IADD3 R20, PT, PT, R3.reuse, R20, R3 ;  /* 0x0000001403147210 */ /* 0x040fe40007ffe003 */
[----:B------:R-:W-:Y:S02]  /*3460*/  LEA R15, R3, R15, 0x2 ;  /* 0x0000000f030f7211 */ /* 0x000fe400078e10ff */
[----:B------:R-:W-:Y:S01]  /*3470*/  ISETP.GE.AND P0, PT, R20, R9, PT ;  /* 0x000000091400720c */ /* 0x000fe20003f06270 */
[----:B--2---:R-:W-:-:S02]  /*3480*/  HADD2.F32 R2, -RZ, R27.H0_H0 ;  /* 0x2000001bff027230 */ /* 0x004fc40000004100 */
[--C-:B------:R-:W-:Y:S02]  /*3490*/  HADD2.F32 R21, -RZ, R26.reuse.H0_H0 ;  /* 0x2000001aff157230 */ /* 0x100fe40000004100 */
[----:B------:R-:W-:Y:S02]  /*34a0*/  HADD2.F32 R29, -RZ, R26.H1_H1 ;  /* 0x3000001aff1d7230 */ /* 0x000fe40000004100 */
[C---:B------:R-:W-:Y:S01]  /*34b0*/  FMUL.FTZ R2, R0.reuse, R2 ;  /* 0x0000000200027220 */ /* 0x040fe20000410000 */
[----:B------:R-:W-:Y:S02]  /*34c0*/  HADD2.F32 R8, -RZ, R27.H1_H1 ;  /* 0x3000001bff087230 */ /* 0x000fe40000004100 */
[C---:B------:R-:W-:Y:S01]  /*34d0*/  FMUL.FTZ R21, R0.reuse, R21 ;  /* 0x0000001500157220 */ /* 0x040fe20000410000 */
[--C-:B0-----:R-:W-:Y:S02]  /*34e0*/  HADD2.F32 R17, -RZ, R25.reuse.H0_H0 ;  /* 0x20000019ff117230 */ /* 0x101fe40000004100 */
[C---:B------:R-:W-:Y:S01]  /*34f0*/  FMUL.FTZ R29, R0.reuse, R29 ;  /* 0x0000001d001d7220 */ /* 0x040fe20000410000 */
[----:B------:R-:W-:Y:S01]  /*3500*/  F2FP.F16.F32.PACK_AB R2, RZ, R2 ;  /* 0x00000002ff02723e */ /* 0x000fe200000000ff */
[----:B------:R-:W-:Y:S01]  /*3510*/  FMUL.FTZ R8, R0, R8 ;  /* 0x0000000800087220 */ /* 0x000fe20000410000 */
[----:B------:R-:W-:Y:S01]  /*3520*/  F2FP.F16.F32.PACK_AB R21, RZ, R21 ;  /* 0x00000015ff15723e */ /* 0x000fe200000000ff */
[----:B------:R-:W-:Y:S01]  /*3530*/  HADD2.F32 R25, -RZ, R25.H1_H1 ;  /* 0x30000019ff197230 */ /* 0x000fe20000004100 */
[----:B------:R-:W-:-:S02]  /*3540*/  F2FP.F16.F32.PACK_AB R29, RZ, R29 ;  /* 0x0000001dff1d723e */ /* 0x000fc400000000ff */
[----:B------:R-:W-:Y:S01]  /*3550*/  F2FP.F16.F32.PACK_AB R10, RZ, R8 ;  /* 0x00000008ff0a723e */ /* 0x000fe200000000ff */
[----:B------:R-:W-:Y:S02]  /*3560*/  HADD2.F32 R8, -RZ, R2.H0_H0 ;  /* 0x20000002ff087230 */ /* 0x000fe40000004100 */
[----:B------:R-:W-:Y:S02]  /*3570*/  HADD2.F32 R2, -RZ, R24.H0_H0 ;  /* 0x20000018ff027230 */ /* 0x000fe40000004100 */
[----:B------:R-:W-:Y:S02]  /*3580*/  HADD2.F32 R21, -RZ, R21.H0_H0 ;  /* 0x20000015ff157230 */ /* 0x000fe40000004100 */
[----:B------:R-:W-:Y:S01]  /*3590*/  FMUL.FTZ R8, R8, R17 ;  /* 0x0000001108087220 */ /* 0x000fe20000410000 */
[----:B------:R-:W-:Y:S02]  /*35a0*/  HADD2.F32 R29, -RZ, R29.H0_H0 ;  /* 0x2000001dff1d7230 */ /* 0x000fe40000004100 */
[----:B------:R-:W-:-:S02]  /*35b0*/  HADD2.F32 R10, -RZ, R10.H0_H0 ;  /* 0x2000000aff0a7230 */ /* 0x000fc40000004100 */
[----:B------:R-:W-:Y:S01]  /*35c0*/  FMUL.FTZ R2, R21, R2 ;  /* 0x0000000215027220 */ /* 0x000fe20000410000 */
[----:B------:R-:W-:Y:S02]  /*35d0*/  HADD2.F32 R24, -RZ, R24.H1_H1 ;  /* 0x30000018ff187230 */ /* 0x000fe40000004100 */
[----:B------:R-:W-:-:S04]  /*35e0*/  IMAD.WIDE.U32 R16, R13, 0x8, R4 ;  /* 0x000000080d107825 */ /* 0x000fc800078e0004 */
[----:B------:R-:W-:Y:S01]  /*35f0*/  FMUL.FTZ R25, R10, R25 ;  /* 0x000000190a197220 */ /* 0x000fe20000410000 */
[----:B------:R-:W-:Y:S01]  /*3600*/  LEA R13, R3, R13, 0x2 ;  /* 0x0000000d030d7211 */ /* 0x000fe200078e10ff */
[----:B------:R-:W-:-:S03]  /*3610*/  FMUL.FTZ R29, R29, R24 ;  /* 0x000000181d1d7220 */ /* 0x000fc60000410000 */
[----:B------:R-:W-:Y:S02]  /*3620*/  F2FP.F16.F32.PACK_AB R25, R25, R8 ;  /* 0x000000081919723e */ /* 0x000fe400000000ff */
[----:B------:R-:W-:-:S05]  /*3630*/  F2FP.F16.F32.PACK_AB R24, R29, R2 ;  /* 0x000000021d18723e */ /* 0x000fca00000000ff */
[----:B------:R1:W-:Y:S01]  /*3640*/  STG.E.64 desc[UR8][R16.64], R24 ;  /* 0x0000001810007986 */ /* 0x0003e2000c101b08 */
[----:B------:R-:W-:Y:S05]  /*3650*/  @!P0 BRA `(.L_x_299) ;  /* 0xfffffff400e48947 */ /* 0x000fea000383ffff */
[----:B------:R-:W-:Y:S05]  /*3660*/  EXIT ;  /* 0x000000000000794d */ /* 0x000fea0003800000 */
        .weak           $__internal_7_$__cuda_sm20_div_s64
        .type           $__internal_7_$__cuda_sm20_div_s64,@function
        .size           $__internal_7_$__cuda_sm20_div_s64,(.L_x_1356 - $__internal_7_$__cuda_sm20_div_s64)
$__internal_7_$__cuda_sm20_div_s64:
        /* <DEDUP_REMOVED lines=31> */
[----:B------:R-:W-:-:S02]  /*3860*/  IADD3 R17, P0, PT, RZ, -R6, RZ ;  /* 0x80000006ff117210 */ /* 0x000fc40007f1e0ff */
[----:B------:R-:W-:Y:S01]  /*3870*/  IADD3.X R16, PT, PT, RZ, ~R9, RZ, P4, !PT ;  /* 0x80000009ff107210 */ /* 0x000fe200027fe4ff */
[----:B------:R-:W-:Y:S02]  /*3880*/  IMAD R7, R13, R2, R7 ;  /* 0x000000020d077224 */ /* 0x000fe400078e0207 */
[----:B------:R-:W-:-:S04]  /*3890*/  IMAD.HI.U32 R14, R15, R17, RZ ;  /* 0x000000110f0e7227 */ /* 0x000fc800078e00ff */
[----:B------:R-:W-:-:S04]  /*38a0*/  IMAD.X R6, RZ, RZ, ~R7, P0 ;  /* 0x000000ffff067224 */ /* 0x000fc800000e0e07 */
        /* <DEDUP_REMOVED lines=16> */
[----:B------:R-:W-:Y:S01]  /*39b0*/  IMAD.WIDE.U32 R6, R15, R2, RZ ;  /* 0x000000020f067225 */ /* 0x000fe200078e00ff */
[----:B------:R-:W-:-:S03]  /*39c0*/  IADD3.X R17, PT, PT, RZ, R17, RZ, P1, !PT ;  /* 0x00000011ff117210 */ /* 0x000fc60000ffe4ff */
[----:B------:R-:W-:Y:S01]  /*39d0*/  IMAD R7, R15, R3, R7 ;  /* 0x000000030f077224 */ /* 0x000fe200078e0207 */
[----:B------:R-:W-:-:S03]  /*39e0*/  IADD3 R19, P1, PT, -R6, R11, RZ ;  /* 0x0000000b06137210 */ /* 0x000fc60007f3e1ff */
[-C--:B------:R-:W-:Y:S01]  /*39f0*/  IMAD R6, R17, R2.reuse, R7 ;  /* 0x0000000211067224 */ /* 0x080fe200078e0207 */
[----:B------:R-:W-:-:S04]  /*3a00*/  ISETP.GE.U32.AND P0, PT, R19, R2, PT ;  /* 0x000000021300720c */ /* 0x000fc80003f06070 */
        /* <DEDUP_REMOVED lines=13> */
[-C--:B------:R-:W-:Y:S02]  /*3ae0*/  IADD3.X R3, PT, PT, RZ, R6.reuse, RZ, P2, !PT ;  /* 0x00000006ff037210 */ /* 0x080fe400017fe4ff */
[----:B------:R-:W-:Y:S02]  /*3af0*/  SEL R2, R2, R15, P0 ;  /* 0x0000000f02027207 */ /* 0x000fe40000000000 */
[----:B------:R-:W-:Y:S02]  /*3b00*/  LOP3.LUT R11, R10, R9, RZ, 0x3c, !PT ;  /* 0x000000090a0b7212 */ /* 0x000fe400078e3cff */
[----:B------:R-:W-:Y:S02]  /*3b10*/  SEL R3, R3, R6, P0 ;  /* 0x0000000603037207 */ /* 0x000fe40000000000 */
[----:B------:R-:W-:-:S02]  /*3b20*/  IADD3 R7, P2, PT, RZ, -R2, RZ ;  /* 0x80000002ff077210 */ /* 0x000fc40007f5e0ff */
[----:B------:R-:W-:Y:S02]  /*3b30*/  ISETP.GE.AND P1, PT, R11, RZ, PT ;  /* 0x000000ff0b00720c */ /* 0x000fe40003f26270 */
[-C--:B------:R-:W-:Y:S02]  /*3b40*/  IADD3.X R6, PT, PT, RZ, ~R3.reuse, RZ, P2, !PT ;  /* 0x80000003ff067210 */ /* 0x080fe400017fe4ff */
[----:B------:R-:W-:Y:S02]  /*3b50*/  ISETP.NE.U32.AND P0, PT, R8, RZ, PT ;  /* 0x000000ff0800720c */ /* 0x000fe40003f05070 */
[----:B------:R-:W-:Y:S01]  /*3b60*/  SEL R2, R7, R2, !P1 ;  /* 0x0000000207027207 */ /* 0x000fe20004800000 */
[----:B------:R-:W-:Y:S01]  /*3b70*/  HFMA2 R7, -RZ, RZ, 0, 0 ;  /* 0x00000000ff077431 */ /* 0x000fe200000001ff */
[----:B------:R-:W-:Y:S02]  /*3b80*/  SEL R3, R6, R3, !P1 ;  /* 0x0000000306037207 */ /* 0x000fe40004800000 */
[----:B------:R-:W-:-:S02]  /*3b90*/  MOV R6, R0 ;  /* 0x0000000000067202 */ /* 0x000fc40000000f00 */
[----:B------:R-:W-:-:S04]  /*3ba0*/  ISETP.NE.AND.EX P0, PT, R10, RZ, PT, P0 ;  /* 0x000000ff0a00720c */ /* 0x000fc80003f05300 */
[----:B------:R-:W-:Y:S02]  /*3bb0*/  SEL R2, R2, 0xffffffff, P0 ;  /* 0xffffffff02027807 */ /* 0x000fe40000000000 */
[----:B------:R-:W-:Y:S01]  /*3bc0*/  SEL R3, R3, 0xffffffff, P0 ;  /* 0xffffffff03037807 */ /* 0x000fe20000000000 */
[----:B------:R-:W-:Y:S06]  /*3bd0*/  RET.REL.NODEC R6 `(_ZN4vllm15rms_norm_kernelIN3c104HalfELi4ELi4EEEvPT_PKS3_lllllS6_fii) ;  /* 0xffffffc406087950 */ /* 0x000fec0003c3ffff */
.L_x_300:
        /* <DEDUP_REMOVED lines=10> */
.L_x_1356:


//--------------------- .text._ZN4vllm15rms_norm_kernelIN3c104HalfELi8ELi4EEEvPT_PKS3_lllllS6_fii --------------------------
	.section	.text._ZN4vllm15rms_norm_kernelIN3c104HalfELi8ELi4EEEvPT_PKS3_lllllS6_fii,"ax",@progbits
	.align	128
        .global         _ZN4vllm15rms_norm_kernelIN3c104HalfELi8ELi4EEEvPT_PKS3_lllllS6_fii
        .type           _ZN4vllm15rms_norm_kernelIN3c104HalfELi8ELi4EEEvPT_PKS3_lllllS6_fii,@function
        .size           _ZN4vllm15rms_norm_kernelIN3c104HalfELi8ELi4EEEvPT_PKS3_lllllS6_fii,(.L_x_1357 - _ZN4vllm15rms_norm_kernelIN3c104HalfELi8ELi4EEEvPT_PKS3_lllllS6_fii)
        .other          _ZN4vllm15rms_norm_kernelIN3c104HalfELi8ELi4EEEvPT_PKS3_lllllS6_fii,@"STO_CUDA_ENTRY STV_DEFAULT"
_ZN4vllm15rms_norm_kernelIN3c104HalfELi8ELi4EEEvPT_PKS3_lllllS6_fii:
.text._ZN4vllm15rms_norm_kernelIN3c104HalfELi8ELi4EEEvPT_PKS3_lllllS6_fii:
        /* <DEDUP_REMOVED lines=34> */
.L_x_301:
[----:B------:R-:W-:Y:S02]  /*0220*/  MOV R12, UR6 ;  /* 0x00000006000c7c02 */ /* 0x000fe40008000f00 */
[----:B------:R-:W-:Y:S02]  /*0230*/  MOV R9, RZ ;  /* 0x000000ff00097202 */ /* 0x000fe40000000f00 */
[----:B------:R-:W-:Y:S02]  /*0240*/  MOV R8, R4 ;  /* 0x0000000400087202 */ /* 0x000fe40000000f00 */
[----:B------:R-:W-:-:S07]  /*0250*/  MOV R0, 0x270 ;  /* 0x0000027000007802 */ /* 0x000fce0000000f00 */
[----:B------:R-:W-:Y:S05]  /*0260*/  CALL.REL.NOINC `($__internal_8_$__cuda_sm20_div_s64) ;  /* 0x0000004000947944 */ /* 0x000fea0003c00000 */
        /* <DEDUP_REMOVED lines=10> */
.L_x_302:
        /* <DEDUP_REMOVED lines=15> */
[----:B------:R-:W-:-:S05]  /*0400*/  IMAD.HI.U32 R2, R3, R12, RZ ;  /* 0x0000000c03027227 */ /* 0x000fca00078e00ff */
[----:B------:R-:W-:-:S05]  /*0410*/  IADD3 R3, PT, PT, -R2, RZ, RZ ;  /* 0x000000ff02037210 */ /* 0x000fca0007ffe1ff */
        /* <DEDUP_REMOVED lines=11> */
.L_x_303:
[----:B------:R-:W0:Y:S01]  /*04d0*/  LDC R8, c[0x0][0x3a8] ;  /* 0x0000ea00ff087b82 */ /* 0x000e220000000800 */
[----:B------:R-:W-:-:S07]  /*04e0*/  MOV R0, 0x510 ;  /* 0x0000051000007802 */ /* 0x000fce0000000f00 */
[----:B------:R-:W1:Y:S02]  /*04f0*/  LDC R10, c[0x0][0x3ac] ;  /* 0x0000eb00ff0a7b82 */ /* 0x000e640000000800 */
[----:B01----:R-:W-:Y:S05]  /*0500*/  CALL.REL.NOINC `($__internal_8_$__cuda_sm20_div_s64) ;  /* 0x0000003c00ec7944 */ /* 0x003fea0003c00000 */
        /* <DEDUP_REMOVED lines=8> */
.L_x_304:
        /* <DEDUP_REMOVED lines=12> */
[----:B------:R-:W-:-:S05]  /*0650*/  IMAD.WIDE.U32 R2, R2, UR10, R6 ;  /* 0x0000000a02027c25 */ /* 0x000fca000f8e0006 */
[----:B------:R-:W-:Y:S01]  /*0660*/  IADD3 R7, PT, PT, R3, R5, RZ ;  /* 0x0000000503077210 */ /* 0x000fe20007ffe0ff */
[----:B------:R-:W-:Y:S01]  /*0670*/  IMAD R5, R8, UR8, RZ ;  /* 0x0000000808057c24 */ /* 0x000fe2000f8e02ff */
[----:B------:R-:W-:Y:S01]  /*0680*/  MOV R6, R2 ;  /* 0x0000000200067202 */ /* 0x000fe20000000f00 */
[----:B------:R-:W1:Y:S01]  /*0690*/  S2R R3, SR_TID.X ;  /* 0x0000000000037919 */ /* 0x000e620000002100 */
[----:B------:R-:W2:Y:S01]  /*06a0*/  LDC R2, c[0x0][0x360] ;  /* 0x0000d800ff027b82 */ /* 0x000ea20000000800 */
[C---:B------:R-:W-:Y:S02]  /*06b0*/  IMAD R5, R12.reuse, UR9, R5 ;  /* 0x000000090c057c24 */ /* 0x040fe4000f8e0205 */
[----:B------:R-:W-:Y:S01]  /*06c0*/  IMAD.WIDE.U32 R6, R12, UR8, R6 ;  /* 0x000000080c067c25 */ /* 0x000fe2000f8e0006 */
[----:B------:R-:W3:Y:S02]  /*06d0*/  LDCU.64 UR8, c[0x0][0x358] ;  /* 0x00006b00ff0877ac */ /* 0x000ee40008000a00 */
[----:B------:R-:W-:-:S02]  /*06e0*/  SHF.L.U32 R4, R6, 0x1, RZ ;  /* 0x0000000106047819 */ /* 0x000fc400000006ff */
[----:B------:R-:W-:Y:S02]  /*06f0*/  IADD3 R5, PT, PT, R7, R5, RZ ;  /* 0x0000000507057210 */ /* 0x000fe40007ffe0ff */
[----:B0-----:R-:W-:Y:S02]  /*0700*/  IADD3 R22, P2, PT, R4, UR4, RZ ;  /* 0x0000000404167c10 */ /* 0x001fe4000ff5e0ff */
[----:B------:R-:W-:Y:S02]  /*0710*/  SHF.L.U64.HI R5, R6, 0x1, R5 ;  /* 0x0000000106057819 */ /* 0x000fe40000010205 */
[----:B------:R-:W-:Y:S02]  /*0720*/  LOP3.LUT P0, RZ, R22, 0xf, RZ, 0xc0, !PT ;  /* 0x0000000f16ff7812 */ /* 0x000fe4000780c0ff */
[----:B------:R-:W-:Y:S02]  /*0730*/  IADD3.X R23, PT, PT, R5, UR5, RZ, P2, !PT ;  /* 0x0000000505177c10 */ /* 0x000fe400097fe4ff */
[----:B------:R-:W-:-:S13]  /*0740*/  PLOP3.LUT P0, PT, P1, P0, PT, 0xf8, 0x8f ;  /* 0x00000000008f781c */ /* 0x000fda0000f01f70 */
[----:B-1-3--:R-:W-:Y:S05]  /*0750*/  @P0 BRA `(.L_x_306) ;  /* 0x0000000800600947 */ /* 0x00afea0003800000 */
[----:B------:R-:W-:Y:S01]  /*0760*/  SHF.R.S32.HI R20, RZ, 0x3, R0 ;  /* 0x00000003ff147819 */ /* 0x000fe20000011400 */
[----:B------:R-:W-:-:S03]  /*0770*/  HFMA2 R16, -RZ, RZ, 0, 0 ;  /* 0x00000000ff107431 */ /* 0x000fc600000001ff */
[----:B------:R-:W-:-:S13]  /*0780*/  ISETP.GE.AND P0, PT, R3, R20, PT ;  /* 0x000000140300720c */ /* 0x000fda0003f06270 */
[----:B------:R-:W-:Y:S05]  /*0790*/  @P0 BRA `(.L_x_307) ;  /* 0x0000001800d00947 */ /* 0x000fea0003800000 */
[----:B--2---:R-:W0:Y:S01]  /*07a0*/  I2F.U32.RP R11, R2 ;  /* 0x00000002000b7306 */ /* 0x004e220000209000 */
[----:B------:R-:W-:Y:S01]  /*07b0*/  IADD3 R9, PT, PT, R3, R2, RZ ;  /* 0x0000000203097210 */ /* 0x000fe20007ffe0ff */
[----:B------:R-:W-:Y:S01]  /*07c0*/  BSSY.RECONVERGENT B1, `(.L_x_308) ;  /* 0x000003b000017945 */ /* 0x000fe20003800200 */
[----:B------:R-:W-:Y:S02]  /*07d0*/  ISETP.NE.U32.AND P2, PT, R2, RZ, PT ;  /* 0x000000ff0200720c */ /* 0x000fe40003f45070 */
[----:B------:R-:W-:Y:S02]  /*07e0*/  ISETP.GE.U32.AND P0, PT, R9, R20, PT ;  /* 0x000000140900720c */ /* 0x000fe40003f06070 */
[----:B------:R-:W-:Y:S02]  /*07f0*/  VIMNMX.U32 R8, PT, PT, R20, R9, !PT ;  /* 0x0000000914087248 */ /* 0x000fe40007fe0000 */
[----:B------:R-:W-:Y:S02]  /*0800*/  SEL R10, RZ, 0x1, P0 ;  /* 0x00000001ff0a7807 */ /* 0x000fe40000000000 */
[----:B------:R-:W-:-:S02]  /*0810*/  MOV R16, RZ ;  /* 0x000000ff00107202 */ /* 0x000fc40000000f00 */
[----:B------:R-:W-:Y:S01]  /*0820*/  IADD3 R9, PT, PT, R8, -R9, -R10 ;  /* 0x8000000908097210 */ /* 0x000fe20007ffe80a */
[----:B0-----:R-:W0:Y:S01]  /*0830*/  MUFU.RCP R11, R11 ;  /* 0x0000000b000b7308 */ /* 0x001e220000001000 */
[----:B------:R-:W-:Y:S02]  /*0840*/  MOV R21, R3 ;  /* 0x0000000300157202 */ /* 0x000fe40000000f00 */
[----:B0-----:R-:W-:-:S05]  /*0850*/  IADD3 R6, PT, PT, R11, 0xffffffe, RZ ;  /* 0x0ffffffe0b067810 */ /* 0x001fca0007ffe0ff */
[----:B------:R0:W1:Y:S02]  /*0860*/  F2I.FTZ.U32.TRUNC.NTZ R7, R6 ;  /* 0x0000000600077305 */ /* 0x000064000021f000 */
[----:B0-----:R-:W-:Y:S02]  /*0870*/  MOV R6, RZ ;  /* 0x000000ff00067202 */ /* 0x001fe40000000f00 */
        /* <DEDUP_REMOVED lines=18> */
[----:B------:R-:W-:Y:S02]  /*09a0*/  IADD3 R6, PT, PT, R6, 0x1, RZ ;  /* 0x0000000106067810 */ /* 0x000fe40007ffe0ff */
[----:B------:R-:W-:Y:S02]  /*09b0*/  MOV R16, RZ ;  /* 0x000000ff00107202 */ /* 0x000fe40000000f00 */
[----:B------:R-:W-:Y:S02]  /*09c0*/  IADD3 R8, P0, PT, R4, UR4, RZ ;  /* 0x0000000404087c10 */ /* 0x000fe4000ff1e0ff */
[----:B------:R-:W-:Y:S02]  /*09d0*/  LOP3.LUT R6, R6, 0x3, RZ, 0xc0, !PT ;  /* 0x0000000306067812 */ /* 0x000fe400078ec0ff */
[----:B------:R-:W-:Y:S02]  /*09e0*/  IADD3.X R9, PT, PT, R5, UR5, RZ, P0, !PT ;  /* 0x0000000505097c10 */ /* 0x000fe400087fe4ff */
[----:B------:R-:W-:-:S02]  /*09f0*/  MOV R21, R3 ;  /* 0x0000000300157202 */ /* 0x000fc40000000f00 */
[----:B------:R-:W-:-:S07]  /*0a00*/  IADD3 R10, PT, PT, -R6, RZ, RZ ;  /* 0x000000ff060a7210 */ /* 0x000fce0007ffe1ff */
.L_x_310:
[----:B------:R0:W2:Y:S01]  /*0a10*/  LDG.E.128 R4, desc[UR8][R8.64] ;  /* 0x0000000808047981 */ /* 0x0000a2000c1e1d00 */
[----:B------:R-:W-:Y:S02]  /*0a20*/  IADD3 R10, PT, PT, R10, 0x1, RZ ;  /* 0x000000010a0a7810 */ /* 0x000fe40007ffe0ff */
[----:B------:R-:W-:Y:S02]  /*0a30*/  IADD3 R21, PT, PT, R2, R21, RZ ;  /* 0x0000001502157210 */ /* 0x000fe40007ffe0ff */
[----:B------:R-:W-:Y:S01]  /*0a40*/  ISETP.NE.AND P0, PT, R10, RZ, PT ;  /* 0x000000ff0a00720c */ /* 0x000fe20003f05270 */
[----:B0-----:R-:W-:-:S04]  /*0a50*/  IMAD.WIDE.U32 R8, R2, 0x10, R8 ;  /* 0x0000001002087825 */ /* 0x001fc800078e0008 */
[--C-:B--2---:R-:W-:Y:S02]  /*0a60*/  HADD2.F32 R11, -RZ, R4.reuse.H0_H0 ;  /* 0x20000004ff0b7230 */ /* 0x104fe40000004100 */
[----:B------:R-:W-:Y:S02]  /*0a70*/  HADD2.F32 R4, -RZ, R4.H1_H1 ;  /* 0x30000004ff047230 */ /* 0x000fe40000004100 */
[----:B------:R-:W-:Y:S02]  /*0a80*/  HADD2.F32 R12, -RZ, R5.H0_H0 ;  /* 0x20000005ff0c7230 */ /* 0x000fe40000004100 */
[----:B------:R-:W-:Y:S01]  /*0a90*/  FFMA.FTZ R11, R11, R11, R16 ;  /* 0x0000000b0b0b7223 */ /* 0x000fe20000010010 */
[----:B------:R-:W-:-:S03]  /*0aa0*/  HADD2.F32 R16, -RZ, R7.H1_H1 ;  /* 0x30000007ff107230 */ /* 0x000fc60000004100 */
[----:B------:R-:W-:Y:S01]  /*0ab0*/  FFMA.FTZ R11, R4, R4, R11 ;  /* 0x00000004040b7223 */ /* 0x000fe2000001000b */
[----:B------:R-:W-:-:S03]  /*0ac0*/  HADD2.F32 R4, -RZ, R5.H1_H1 ;  /* 0x30000005ff047230 */ /* 0x000fc60000004100 */
[----:B------:R-:W-:Y:S01]  /*0ad0*/  FFMA.FTZ R11, R12, R12, R11 ;  /* 0x0000000c0c0b7223 */ /* 0x000fe2000001000b */
[--C-:B------:R-:W-:Y:S02]  /*0ae0*/  HADD2.F32 R12, -RZ, R6.reuse.H0_H0 ;  /* 0x20000006ff0c7230 */ /* 0x100fe40000004100 */
[----:B------:R-:W-:Y:S02]  /*0af0*/  HADD2.F32 R6, -RZ, R6.H1_H1 ;  /* 0x30000006ff067230 */ /* 0x000fe40000004100 */
[----:B------:R-:W-:Y:S01]  /*0b00*/  FFMA.FTZ R11, R4, R4, R11 ;  /* 0x00000004040b7223 */ /* 0x000fe2000001000b */
[----:B------:R-:W-:-:S03]  /*0b10*/  HADD2.F32 R4, -RZ, R7.H0_H0 ;  /* 0x20000007ff047230 */ /* 0x000fc60000004100 */
[----:B------:R-:W-:-:S04]  /*0b20*/  FFMA.FTZ R11, R12, R12, R11 ;  /* 0x0000000c0c0b7223 */ /* 0x000fc8000001000b */
[----:B------:R-:W-:-:S04]  /*0b30*/  FFMA.FTZ R11, R6, R6, R11 ;  /* 0x00000006060b7223 */ /* 0x000fc8000001000b */
[----:B------:R-:W-:-:S04]  /*0b40*/  FFMA.FTZ R11, R4, R4, R11 ;  /* 0x00000004040b7223 */ /* 0x000fc8000001000b */
[----:B------:R-:W-:Y:S01]  /*0b50*/  FFMA.FTZ R16, R16, R16, R11 ;  /* 0x0000001010107223 */ /* 0x000fe2000001000b */
[----:B------:R-:W-:Y:S06]  /*0b60*/  @P0 BRA `(.L_x_310) ;  /* 0xfffffffc00a80947 */ /* 0x000fec000383ffff */
.L_x_309:
[----:B------:R-:W-:Y:S05]  /*0b70*/  BSYNC.RECONVERGENT B1 ;  /* 0x0000000000017941 */ /* 0x000fea0003800200 */
.L_x_308:
[----:B------:R-:W-:Y:S05]  /*0b80*/  @!P1 BRA `(.L_x_307) ;  /* 0x0000001400d49947 */ /* 0x000fea0003800000 */
[----:B------:R-:W-:Y:S01]  /*0b90*/  BSSY.RECONVERGENT B1, `(.L_x_311) ;  /* 0x0000053000017945 */ /* 0x000fe20003800200 */
[C---:B------:R-:W-:Y:S01]  /*0ba0*/  LEA R25, R2.reuse, R21, 0x1 ;  /* 0x0000001502197211 */ /* 0x040fe200078e08ff */
[----:B------:R-:W-:Y:S01]  /*0bb0*/  IMAD R27, R2, 0x3, R21 ;  /* 0x00000003021b7824 */ /* 0x000fe200078e0215 */
[----:B------:R-:W-:-:S07]  /*0bc0*/  IADD3 R29, PT, PT, R21, R2, RZ ;  /* 0x00000002151d7210 */ /* 0x000fce0007ffe0ff */
.L_x_312:
[----:B------:R-:W-:-:S06]  /*0bd0*/  IMAD.WIDE.U32 R4, R21, 0x10, R22 ;  /* 0x0000001015047825 */ /* 0x000fcc00078e0016 */
[----:B------:R-:W2:Y:S01]  /*0be0*/  LDG.E.128 R4, desc[UR8][R4.64] ;  /* 0x0000000804047981 */ /* 0x000ea2000c1e1d00 */
[----:B------:R-:W-:-:S06]  /*0bf0*/  IMAD.WIDE.U32 R8, R29, 0x10, R22 ;  /* 0x000000101d087825 */ /* 0x000fcc00078e0016 */
[----:B------:R-:W3:Y:S01]  /*0c00*/  LDG.E.128 R8, desc[UR8][R8.64] ;  /* 0x0000000808087981 */ /* 0x000ee2000c1e1d00 */
[----:B------:R-:W-:-:S06]  /*0c10*/  IMAD.WIDE.U32 R12, R25, 0x10, R22 ;  /* 0x00000010190c7825 */ /* 0x000fcc00078e0016 */
[----:B------:R-:W4:Y:S01]  /*0c20*/  LDG.E.128 R12, desc[UR8][R12.64] ;  /* 0x000000080c0c7981 */ /* 0x000f22000c1e1d00 */
[----:B--2---:R-:W-:-:S05]  /*0c30*/  HADD2.F32 R17, -RZ, R4.H0_H0 ;  /* 0x20000004ff117230 */ /* 0x004fca0000004100 */
[----:B------:R-:W-:Y:S01]  /*0c40*/  FFMA.FTZ R24, R17, R17, R16 ;  /* 0x0000001111187223 */ /* 0x000fe20000010010 */
[----:B------:R-:W-:-:S06]  /*0c50*/  IMAD.WIDE.U32 R16, R27, 0x10, R22 ;  /* 0x000000101b107825 */ /* 0x000fcc00078e0016 */
[----:B------:R-:W2:Y:S01]  /*0c60*/  LDG.E.128 R16, desc[UR8][R16.64] ;  /* 0x0000000810107981 */ /* 0x000ea2000c1e1d00 */
[----:B------:R-:W-:Y:S01]  /*0c70*/  HADD2.F32 R26, -RZ, R4.H1_H1 ;  /* 0x30000004ff1a7230 */ /* 0x000fe20000004100 */
[C---:B------:R-:W-:Y:S01]  /*0c80*/  IADD3 R21, PT, PT, R2.reuse, R21, R2 ;  /* 0x0000001502157210 */ /* 0x040fe20007ffe002 */
[--C-:B------:R-:W-:Y:S01]  /*0c90*/  HADD2.F32 R4, -RZ, R5.reuse.H0_H0 ;  /* 0x20000005ff047230 */ /* 0x100fe20000004100 */
[----:B------:R-:W-:Y:S01]  /*0ca0*/  LEA R29, R2, R29, 0x2 ;  /* 0x0000001d021d7211 */ /* 0x000fe200078e10ff */
[----:B------:R-:W-:Y:S02]  /*0cb0*/  HADD2.F32 R5, -RZ, R5.H1_H1 ;  /* 0x30000005ff057230 */ /* 0x000fe40000004100 */
[----:B------:R-:W-:Y:S01]  /*0cc0*/  FFMA.FTZ R24, R26, R26, R24 ;  /* 0x0000001a1a187223 */ /* 0x000fe20000010018 */
[C---:B------:R-:W-:Y:S02]  /*0cd0*/  IADD3 R21, PT, PT, R2.reuse, R21, R2 ;  /* 0x0000001502157210 */ /* 0x040fe40007ffe002 */
[----:B------:R-:W-:Y:S01]  /*0ce0*/  LEA R25, R2, R25, 0x2 ;  /* 0x0000001902197211 */ /* 0x000fe200078e10ff */
[----:B------:R-:W-:Y:S01]  /*0cf0*/  FFMA.FTZ R24, R4, R4, R24 ;  /* 0x0000000404187223 */ /* 0x000fe20000010018 */
[----:B------:R-:W-:-:S02]  /*0d00*/  ISETP.GE.AND P0, PT, R21, R20, PT ;  /* 0x000000141500720c */ /* 0x000fc40003f06270 */
[----:B------:R-:W-:Y:S01]  /*0d10*/  LEA R27, R2, R27, 0x2 ;  /* 0x0000001b021b7211 */ /* 0x000fe200078e10ff */
[----:B------:R-:W-:Y:S01]  /*0d20*/  FFMA.FTZ R24, R5, R5, R24 ;  /* 0x0000000505187223 */ /* 0x000fe20000010018 */
[----:B------:R-:W-:-:S05]  /*0d30*/  HADD2.F32 R5, -RZ, R6.H0_H0 ;  /* 0x20000006ff057230 */ /* 0x000fca0000004100 */
[----:B------:R-:W-:Y:S01]  /*0d40*/  FFMA.FTZ R24, R5, R5, R24 ;  /* 0x0000000505187223 */ /* 0x000fe20000010018 */
[----:B------:R-:W-:-:S05]  /*0d50*/  HADD2.F32 R5, -RZ, R6.H1_H1 ;  /* 0x30000006ff057230 */ /* 0x000fca0000004100 */
[----:B------:R-:W-:Y:S01]  /*0d60*/  FFMA.FTZ R24, R5, R5, R24 ;  /* 0x0000000505187223 */ /* 0x000fe20000010018 */
[--C-:B------:R-:W-:Y:S02]  /*0d70*/  HADD2.F32 R5, -RZ, R7.reuse.H0_H0 ;  /* 0x20000007ff057230 */ /* 0x100fe40000004100 */
[----:B------:R-:W-:-:S03]  /*0d80*/  HADD2.F32 R7, -RZ, R7.H1_H1 ;  /* 0x30000007ff077230 */ /* 0x000fc60000004100 */
[----:B------:R-:W-:Y:S01]  /*0d90*/  FFMA.FTZ R24, R5, R5, R24 ;  /* 0x0000000505187223 */ /* 0x000fe20000010018 */
[----:B---3--:R-:W-:-:S03]  /*0da0*/  HADD2.F32 R5, -RZ, R8.H0_H0 ;  /* 0x20000008ff057230 */ /* 0x008fc60000004100 */
[----:B------:R-:W-:Y:S01]  /*0db0*/  FFMA.FTZ R24, R7, R7, R24 ;  /* 0x0000000707187223 */ /* 0x000fe20000010018 */
[----:B------:R-:W-:-:S03]  /*0dc0*/  HADD2.F32 R7, -RZ, R10.H1_H1 ;  /* 0x3000000aff077230 */ /* 0x000fc60000004100 */
[----:B------:R-:W-:Y:S01]  /*0dd0*/  FFMA.FTZ R24, R5, R5, R24 ;  /* 0x0000000505187223 */ /* 0x000fe20000010018 */
[----:B------:R-:W-:-:S05]  /*0de0*/  HADD2.F32 R5, -RZ, R8.H1_H1 ;  /* 0x30000008ff057230 */ /* 0x000fca0000004100 */
[----:B------:R-:W-:Y:S01]  /*0df0*/  FFMA.FTZ R24, R5, R5, R24 ;  /* 0x0000000505187223 */ /* 0x000fe20000010018 */
[--C-:B------:R-:W-:Y:S02]  /*0e00*/  HADD2.F32 R5, -RZ, R9.reuse.H0_H0 ;  /* 0x20000009ff057230 */ /* 0x100fe40000004100 */
[----:B------:R-:W-:-:S03]  /*0e10*/  HADD2.F32 R9, -RZ, R9.H1_H1 ;  /* 0x30000009ff097230 */ /* 0x000fc60000004100 */
[----:B------:R-:W-:Y:S01]  /*0e20*/  FFMA.FTZ R24, R5, R5, R24 ;  /* 0x0000000505187223 */ /* 0x000fe20000010018 */
[----:B------:R-:W-:-:S03]  /*0e30*/  HADD2.F32 R5, -RZ, R10.H0_H0 ;  /* 0x2000000aff057230 */ /* 0x000fc60000004100 */
[----:B------:R-:W-:-:S04]  /*0e40*/  FFMA.FTZ R24, R9, R9, R24 ;  /* 0x0000000909187223 */ /* 0x000fc80000010018 */
[----:B------:R-:W-:Y:S01]  /*0e50*/  FFMA.FTZ R24, R5, R5, R24 ;  /* 0x0000000505187223 */ /* 0x000fe20000010018 */
[--C-:B------:R-:W-:Y:S02]  /*0e60*/  HADD2.F32 R5, -RZ, R11.reuse.H0_H0 ;  /* 0x2000000bff057230 */ /* 0x100fe40000004100 */
[----:B------:R-:W-:Y:S02]  /*0e70*/  HADD2.F32 R11, -RZ, R11.H1_H1 ;  /* 0x3000000bff0b7230 */ /* 0x000fe40000004100 */
[----:B------:R-:W-:Y:S01]  /*0e80*/  FFMA.FTZ R24, R7, R7, R24 ;  /* 0x0000000707187223 */ /* 0x000fe20000010018 */
[----:B----4-:R-:W-:-:S03]  /*0e90*/  HADD2.F32 R7, -RZ, R12.H1_H1 ;  /* 0x3000000cff077230 */ /* 0x010fc60000004100 */
[----:B------:R-:W-:Y:S01]  /*0ea0*/  FFMA.FTZ R24, R5, R5, R24 ;  /* 0x0000000505187223 */ /* 0x000fe20000010018 */
[----:B------:R-:W-:-:S03]  /*0eb0*/  HADD2.F32 R5, -RZ, R12.H0_H0 ;  /* 0x2000000cff057230 */ /* 0x000fc60000004100 */
[----:B------:R-:W-:-:S04]  /*0ec0*/  FFMA.FTZ R24, R11, R11, R24 ;  /* 0x0000000b0b187223 */ /* 0x000fc80000010018 */
[----:B------:R-:W-:Y:S01]  /*0ed0*/  FFMA.FTZ R24, R5, R5, R24 ;  /* 0x0000000505187223 */ /* 0x000fe20000010018 */
[--C-:B------:R-:W-:Y:S02]  /*0ee0*/  HADD2.F32 R5, -RZ, R13.reuse.H0_H0 ;  /* 0x2000000dff057230 */ /* 0x100fe40000004100 */
[----:B------:R-:W-:Y:S02]  /*0ef0*/  HADD2.F32 R13, -RZ, R13.H1_H1 ;  /* 0x3000000dff0d7230 */ /* 0x000fe40000004100 */
[----:B------:R-:W-:Y:S01]  /*0f00*/  FFMA.FTZ R24, R7, R7, R24 ;  /* 0x0000000707187223 */ /* 0x000fe20000010018 */
[----:B------:R-:W-:-:S03]  /*0f10*/  HADD2.F32 R7, -RZ, R14.H1_H1 ;  /* 0x3000000eff077230 */ /* 0x000fc60000004100 */
        /* <DEDUP_REMOVED lines=9> */
[--C-:B--2---:R-:W-:Y:S02]  /*0fb0*/  HADD2.F32 R5, -RZ, R16.reuse.H0_H0 ;  /* 0x20000010ff057230 */ /* 0x104fe40000004100 */
[----:B------:R-:W-:-:S03]  /*0fc0*/  HADD2.F32 R7, -RZ, R16.H1_H1 ;  /* 0x30000010ff077230 */ /* 0x000fc60000004100 */
        /* <DEDUP_REMOVED lines=16> */
.L_x_311:
[----:B------:R-:W-:Y:S05]  /*10d0*/  BRA `(.L_x_307) ;  /* 0x0000001000807947 */ /* 0x000fea0003800000 */
.L_x_306:
[----:B------:R-:W-:Y:S01]  /*10e0*/  IADD3 R6, PT, PT, -R22, RZ, RZ ;  /* 0x000000ff16067210 */ /* 0x000fe20007ffe1ff */
[----:B------:R-:W-:Y:S01]  /*10f0*/  BSSY.RECONVERGENT B1, `(.L_x_313) ;  /* 0x000001f000017945 */ /* 0x000fe20003800200 */
[----:B------:R-:W-:Y:S02]  /*1100*/  HFMA2 R16, -RZ, RZ, 0, 0 ;  /* 0x00000000ff107431 */ /* 0x000fe400000001ff */
[----:B------:R-:W-:-:S04]  /*1110*/  SHF.R.U32.HI R6, RZ, 0x1, R6 ;  /* 0x00000001ff067819 */ /* 0x000fc80000011606 */
[----:B------:R-:W-:-:S04]  /*1120*/  LOP3.LUT R13, R6, 0x7, RZ, 0xc0, !PT ;  /* 0x00000007060d7812 */ /* 0x000fc800078ec0ff */
        /* <DEDUP_REMOVED lines=18> */
.L_x_315:
[----:B------:R-:W-:Y:S02]  /*1250*/  MOV R18, R10 ;  /* 0x0000000a00127202 */ /* 0x000fe40000000f00 */
[----:B------:R-:W-:-:S05]  /*1260*/  MOV R19, R11 ;  /* 0x0000000b00137202 */ /* 0x000fca0000000f00 */
[----:B------:R-:W3:Y:S01]  /*1270*/  LDG.E.U16 R17, desc[UR8][R18.64] ;  /* 0x0000000812117981 */ /* 0x000ee2000c1e1500 */
[C---:B--2---:R-:W-:Y:S01]  /*1280*/  IADD3 R15, PT, PT, R2.reuse, R15, RZ ;  /* 0x0000000f020f7210 */ /* 0x044fe20007ffe0ff */
[----:B------:R-:W-:-:S03]  /*1290*/  IMAD.WIDE.U32 R10, R2, 0x2, R18 ;  /* 0x00000002020a7825 */ /* 0x000fc600078e0012 */
[----:B------:R-:W-:Y:S01]  /*12a0*/  ISETP.GE.AND P0, PT, R15, R13, PT ;  /* 0x0000000d0f00720c */ /* 0x000fe20003f06270 */
[----:B---3--:R-:W-:-:S05]  /*12b0*/  HADD2.F32 R17, -RZ, R17.H0_H0 ;  /* 0x20000011ff117230 */ /* 0x008fca0000004100 */
[----:B------:R-:W-:-:S07]  /*12c0*/  FFMA.FTZ R16, R17, R17, R16 ;  /* 0x0000001111107223 */ /* 0x000fce0000010010 */
[----:B------:R-:W-:Y:S05]  /*12d0*/  @!P0 BRA `(.L_x_315) ;  /* 0xfffffffc00dc8947 */ /* 0x000fea000383ffff */
.L_x_314:
[----:B------:R-:W-:Y:S05]  /*12e0*/  BSYNC.RECONVERGENT B1 ;  /* 0x0000000000017941 */ /* 0x000fea0003800200 */
.L_x_313:
        /* <DEDUP_REMOVED lines=23> */
[----:B------:R-:W-:Y:S02]  /*1460*/  ISETP.GE.U32.AND P1, PT, R13, R2, PT ;  /* 0x000000020d00720c */ /* 0x000fe40003f26070 */
[----:B------:R-:W-:-:S11]  /*1470*/  MOV R13, R3 ;  /* 0x00000003000d7202 */ /* 0x000fd60000000f00 */
        /* <DEDUP_REMOVED lines=9> */
[----:B------:R-:W-:Y:S02]  /*1510*/  IADD3 R17, P1, P2, R10, UR4, R4 ;  /* 0x000000040a117c10 */ /* 0x000fe4000fa3e004 */
[----:B------:R-:W-:Y:S02]  /*1520*/  IADD3 R10, PT, PT, R18, 0x1, RZ ;  /* 0x00000001120a7810 */ /* 0x000fe40007ffe0ff */
[----:B------:R-:W-:Y:S02]  /*1530*/  IADD3 R17, P3, PT, R17, 0x8, RZ ;  /* 0x0000000811117810 */ /* 0x000fe40007f7e0ff */
[----:B------:R-:W-:Y:S02]  /*1540*/  LOP3.LUT R10, R10, 0x3, RZ, 0xc0, !PT ;  /* 0x000000030a0a7812 */ /* 0x000fe400078ec0ff */
[----:B------:R-:W-:-:S02]  /*1550*/  IADD3.X R11, PT, PT, R11, UR5, R5, P1, P2 ;  /* 0x000000050b0b7c10 */ /* 0x000fc40008fe4405 */
[----:B------:R-:W-:Y:S02]  /*1560*/  IADD3 R15, PT, PT, -R10, RZ, RZ ;  /* 0x000000ff0a0f7210 */ /* 0x000fe40007ffe1ff */
[----:B------:R-:W-:-:S07]  /*1570*/  IADD3.X R11, PT, PT, RZ, R11, RZ, P3, !PT ;  /* 0x0000000bff0b7210 */ /* 0x000fce0001ffe4ff */
.L_x_320:
[----:B------:R-:W-:-:S05]  /*1580*/  MOV R10, R17 ;  /* 0x00000011000a7202 */ /* 0x000fca0000000f00 */
[----:B------:R-:W2:Y:S04]  /*1590*/  LDG.E.U16 R19, desc[UR8][R10.64+-0x8] ;  /* 0xfffff8080a137981 */ /* 0x000ea8000c1e1500 */
[----:B------:R-:W3:Y:S04]  /*15a0*/  LDG.E.U16 R20, desc[UR8][R10.64+-0x6] ;  /* 0xfffffa080a147981 */ /* 0x000ee8000c1e1500 */
[----:B------:R-:W4:Y:S04]  /*15b0*/  LDG.E.U16 R17, desc[UR8][R10.64+-0x4] ;  /* 0xfffffc080a117981 */ /* 0x000f28000c1e1500 */
[----:B------:R-:W5:Y:S04]  /*15c0*/  LDG.E.U16 R18, desc[UR8][R10.64+-0x2] ;  /* 0xfffffe080a127981 */ /* 0x000f68000c1e1500 */
[----:B------:R-:W5:Y:S01]  /*15d0*/  LDG.E.U16 R21, desc[UR8][R10.64+0x4] ;  /* 0x000004080a157981 */ /* 0x000f62000c1e1500 */
[----:B--2---:R-:W-:-:S05]  /*15e0*/  HADD2.F32 R19, -RZ, R19.H0_H0 ;  /* 0x20000013ff137230 */ /* 0x004fca0000004100 */
[----:B------:R-:W-:Y:S02]  /*15f0*/  FFMA.FTZ R19, R19, R19, R16 ;  /* 0x0000001313137223 */ /* 0x000fe40000010010 */
[----:B------:R-:W2:Y:S01]  /*1600*/  LDG.E.U16 R16, desc[UR8][R10.64] ;  /* 0x000000080a107981 */ /* 0x000ea2000c1e1500 */
[----:B---3--:R-:W-:-:S03]  /*1610*/  HADD2.F32 R24, -RZ, R20.H0_H0 ;  /* 0x20000014ff187230 */ /* 0x008fc60000004100 */
[----:B------:R-:W3:Y:S02]  /*1620*/  LDG.E.U16 R20, desc[UR8][R10.64+0x2] ;  /* 0x000002080a147981 */ /* 0x000ee4000c1e1500 */
[----:B------:R-:W-:Y:S02]  /*1630*/  FFMA.FTZ R24, R24, R24, R19 ;  /* 0x0000001818187223 */ /* 0x000fe40000010013 */
[----:B------:R0:W3:Y:S01]  /*1640*/  LDG.E.U16 R19, desc[UR8][R10.64+0x6] ;  /* 0x000006080a137981 */ /* 0x0000e2000c1e1500 */
[----:B----4-:R-:W-:-:S05]  /*1650*/  HADD2.F32 R17, -RZ, R17.H0_H0 ;  /* 0x20000011ff117230 */ /* 0x010fca0000004100 */
[----:B------:R-:W-:Y:S01]  /*1660*/  FFMA.FTZ R24, R17, R17, R24 ;  /* 0x0000001111187223 */ /* 0x000fe20000010018 */
[----:B-----5:R-:W-:Y:S01]  /*1670*/  HADD2.F32 R17, -RZ, R18.H0_H0 ;  /* 0x20000012ff117230 */ /* 0x020fe20000004100 */
[----:B------:R-:W-:-:S04]  /*1680*/  IADD3 R15, PT, PT, R15, 0x1, RZ ;  /* 0x000000010f0f7810 */ /* 0x000fc80007ffe0ff */
[----:B------:R-:W-:Y:S01]  /*1690*/  FFMA.FTZ R24, R17, R17, R24 ;  /* 0x0000001111187223 */ /* 0x000fe20000010018 */
[----:B------:R-:W-:Y:S01]  /*16a0*/  ISETP.NE.AND P1, PT, R15, RZ, PT ;  /* 0x000000ff0f00720c */ /* 0x000fe20003f25270 */
[----:B------:R-:W-:Y:S02]  /*16b0*/  HADD2.F32 R21, -RZ, R21.H0_H0 ;  /* 0x20000015ff157230 */ /* 0x000fe40000004100 */
[C---:B0-----:R-:W-:Y:S01]  /*16c0*/  IMAD.WIDE.U32 R10, R2.reuse, 0x10, R10 ;  /* 0x00000010020a7825 */ /* 0x041fe200078e000a */
[----:B------:R-:W-:-:S03]  /*16d0*/  IADD3 R13, PT, PT, R2, R13, RZ ;  /* 0x0000000d020d7210 */ /* 0x000fc60007ffe0ff */
[----:B--2---:R-:W-:Y:S02]  /*16e0*/  HADD2.F32 R17, -RZ, R16.H0_H0 ;  /* 0x20000010ff117230 */ /* 0x004fe40000004100 */
[----:B---3--:R-:W-:-:S03]  /*16f0*/  HADD2.F32 R25, -RZ, R20.H0_H0 ;  /* 0x20000014ff197230 */ /* 0x008fc60000004100 */
[----:B------:R-:W-:-:S04]  /*1700*/  FFMA.FTZ R24, R17, R17, R24 ;  /* 0x0000001111187223 */ /* 0x000fc80000010018 */
[----:B------:R-:W-:Y:S01]  /*1710*/  FFMA.FTZ R24, R25, R25, R24 ;  /* 0x0000001919187223 */ /* 0x000fe20000010018 */
[----:B------:R-:W-:-:S03]  /*1720*/  HADD2.F32 R19, -RZ, R19.H0_H0 ;  /* 0x20000013ff137230 */ /* 0x000fc60000004100 */
[----:B------:R-:W-:Y:S01]  /*1730*/  FFMA.FTZ R24, R21, R21, R24 ;  /* 0x0000001515187223 */ /* 0x000fe20000010018 */
[----:B------:R-:W-:-:S03]  /*1740*/  MOV R17, R10 ;  /* 0x0000000a00117202 */ /* 0x000fc60000000f00 */
[----:B------:R-:W-:Y:S01]  /*1750*/  FFMA.FTZ R16, R19, R19, R24 ;  /* 0x0000001313107223 */ /* 0x000fe20000010018 */
[----:B------:R-:W-:Y:S06]  /*1760*/  @P1 BRA `(.L_x_320) ;  /* 0xfffffffc00841947 */ /* 0x000fec000383ffff */
.L_x_319:
[----:B------:R-:W-:Y:S05]  /*1770*/  BSYNC.RECONVERGENT B2 ;  /* 0x0000000000027941 */ /* 0x000fea0003800200 */
.L_x_318:
[----:B------:R-:W-:Y:S05]  /*1780*/  @!P0 BRA `(.L_x_317) ;  /* 0x0000000400b88947 */ /* 0x000fea0003800000 */
[C---:B------:R-:W-:Y:S01]  /*1790*/  LEA R15, R2.reuse, R13, 0x1 ;  /* 0x0000000d020f7211 */ /* 0x040fe200078e08ff */
[----:B------:R-:W-:Y:S01]  /*17a0*/  IMAD R19, R2, 0x3, R13 ;  /* 0x0000000302137824 */ /* 0x000fe200078e020d */
[----:B------:R-:W-:-:S07]  /*17b0*/  IADD3 R21, PT, PT, R13, R2, RZ ;  /* 0x000000020d157210 */ /* 0x000fce0007ffe0ff */
.L_x_321:
[----:B------:R-:W-:-:S05]  /*17c0*/  IMAD.WIDE.U32 R10, R13, 0x10, R6 ;  /* 0x000000100d0a7825 */ /* 0x000fca00078e0006 */
[----:B------:R-:W2:Y:S04]  /*17d0*/  LDG.E.U16 R17, desc[UR8][R10.64] ;  /* 0x000000080a117981 */ /* 0x000ea8000c1e1500 */
[----:B------:R-:W3:Y:S04]  /*17e0*/  LDG.E.U16 R18, desc[UR8][R10.64+0x2] ;  /* 0x000002080a127981 */ /* 0x000ee8000c1e1500 */
[----:B------:R-:W4:Y:S04]  /*17f0*/  LDG.E.U16 R20, desc[UR8][R10.64+0x4] ;  /* 0x000004080a147981 */ /* 0x000f28000c1e1500 */
[----:B------:R-:W5:Y:S01]  /*1800*/  LDG.E.U16 R24, desc[UR8][R10.64+0xe] ;  /* 0x00000e080a187981 */ /* 0x000f62000c1e1500 */
[----:B--2---:R-:W-:-:S03]  /*1810*/  HADD2.F32 R25, -RZ, R17.H0_H0 ;  /* 0x20000011ff197230 */ /* 0x004fc60000004100 */
[----:B------:R-:W2:Y:S01]  /*1820*/  LDG.E.U16 R17, desc[UR8][R10.64+0x6] ;  /* 0x000006080a117981 */ /* 0x000ea2000c1e1500 */
[----:B---3--:R-:W-:Y:S02]  /*1830*/  HADD2.F32 R18, -RZ, R18.H0_H0 ;  /* 0x20000012ff127230 */ /* 0x008fe40000004100 */
[----:B------:R-:W-:Y:S02]  /*1840*/  FFMA.FTZ R25, R25, R25, R16 ;  /* 0x0000001919197223 */ /* 0x000fe40000010010 */
[----:B------:R-:W3:Y:S01]  /*1850*/  LDG.E.U16 R16, desc[UR8][R10.64+0x8] ;  /* 0x000008080a107981 */ /* 0x000ee2000c1e1500 */
[----:B----4-:R-:W-:Y:S02]  /*1860*/  HADD2.F32 R20, -RZ, R20.H0_H0 ;  /* 0x20000014ff147230 */ /* 0x010fe40000004100 */
[----:B------:R-:W-:Y:S02]  /*1870*/  FFMA.FTZ R25, R18, R18, R25 ;  /* 0x0000001212197223 */ /* 0x000fe40000010019 */
[----:B------:R-:W4:Y:S02]  /*1880*/  LDG.E.U16 R18, desc[UR8][R10.64+0xa] ;  /* 0x00000a080a127981 */ /* 0x000f24000c1e1500 */
[----:B------:R-:W-:-:S02]  /*1890*/  FFMA.FTZ R25, R20, R20, R25 ;  /* 0x0000001414197223 */ /* 0x000fc40000010019 */
[----:B------:R-:W5:Y:S01]  /*18a0*/  LDG.E.U16 R20, desc[UR8][R10.64+0xc] ;  /* 0x00000c080a147981 */ /* 0x000f62000c1e1500 */
[----:B--2---:R-:W-:-:S05]  /*18b0*/  HADD2.F32 R26, -RZ, R17.H0_H0 ;  /* 0x20000011ff1a7230 */ /* 0x004fca0000004100 */
[----:B------:R-:W-:Y:S01]  /*18c0*/  FFMA.FTZ R25, R26, R26, R25 ;  /* 0x0000001a1a197223 */ /* 0x000fe20000010019 */
[----:B---3--:R-:W-:Y:S02]  /*18d0*/  HADD2.F32 R26, -RZ, R16.H0_H0 ;  /* 0x20000010ff1a7230 */ /* 0x008fe40000004100 */
[----:B------:R-:W-:-:S04]  /*18e0*/  IMAD.WIDE.U32 R16, R21, 0x10, R6 ;  /* 0x0000001015107825 */ /* 0x000fc800078e0006 */
[----:B------:R-:W-:Y:S02]  /*18f0*/  FFMA.FTZ R26, R26, R26, R25 ;  /* 0x0000001a1a1a7223 */ /* 0x000fe40000010019 */
[----:B------:R-:W2:Y:S01]  /*1900*/  LDG.E.U16 R25, desc[UR8][R16.64] ;  /* 0x0000000810197981 */ /* 0x000ea2000c1e1500 */
[----:B----4-:R-:W-:-:S03]  /*1910*/  HADD2.F32 R27, -RZ, R18.H0_H0 ;  /* 0x20000012ff1b7230 */ /* 0x010fc60000004100 */
[----:B------:R-:W3:Y:S02]  /*1920*/  LDG.E.U16 R18, desc[UR8][R16.64+0x2] ;  /* 0x0000020810127981 */ /* 0x000ee4000c1e1500 */
[----:B------:R-:W-:Y:S01]  /*1930*/  FFMA.FTZ R26, R27, R27, R26 ;  /* 0x0000001b1b1a7223 */ /* 0x000fe2000001001a */
[----:B-----5:R-:W-:Y:S01]  /*1940*/  HADD2.F32 R27, -RZ, R20.H0_H0 ;  /* 0x20000014ff1b7230 */ /* 0x020fe20000004100 */
[----:B------:R-:W4:Y:S01]  /*1950*/  LDG.E.U16 R10, desc[UR8][R16.64+0x4] ;  /* 0x00000408100a7981 */ /* 0x000f22000c1e1500 */
[----:B------:R-:W-:-:S03]  /*1960*/  HADD2.F32 R11, -RZ, R24.H0_H0 ;  /* 0x20000018ff0b7230 */ /* 0x000fc60000004100 */
[----:B------:R-:W-:Y:S01]  /*1970*/  FFMA.FTZ R26, R27, R27, R26 ;  /* 0x0000001b1b1a7223 */ /* 0x000fe2000001001a */
[----:B------:R-:W5:Y:S03]  /*1980*/  LDG.E.U16 R20, desc[UR8][R16.64+0x8] ;  /* 0x0000080810147981 */ /* 0x000f66000c1e1500 */
[----:B------:R-:W-:Y:S01]  /*1990*/  FFMA.FTZ R26, R11, R11, R26 ;  /* 0x0000000b0b1a7223 */ /* 0x000fe2000001001a */
[----:B------:R-:W5:Y:S04]  /*19a0*/  LDG.E.U16 R24, desc[UR8][R16.64+0xc] ;  /* 0x00000c0810187981 */ /* 0x000f68000c1e1500 */
[----:B------:R-:W5:Y:S01]  /*19b0*/  LDG.E.U16 R11, desc[UR8][R16.64+0x6] ;  /* 0x00000608100b7981 */ /* 0x000f62000c1e1500 */
[----:B--2---:R-:W-:-:S05]  /*19c0*/  HADD2.F32 R25, -RZ, R25.H0_H0 ;  /* 0x20000019ff197230 */ /* 0x004fca0000004100 */
[----:B------:R-:W-:Y:S01]  /*19d0*/  FFMA.FTZ R26, R25, R25, R26 ;  /* 0x00000019191a7223 */ /* 0x000fe2000001001a */
[----:B---3--:R-:W-:Y:S02]  /*19e0*/  HADD2.F32 R25, -RZ, R18.H0_H0 ;  /* 0x20000012ff197230 */ /* 0x008fe40000004100 */
[----:B------:R-:W2:Y:S03]  /*19f0*/  LDG.E.U16 R18, desc[UR8][R16.64+0xa] ;  /* 0x00000a0810127981 */ /* 0x000ea6000c1e1500 */
[----:B------:R-:W-:Y:S01]  /*1a00*/  FFMA.FTZ R26, R25, R25, R26 ;  /* 0x00000019191a7223 */ /* 0x000fe2000001001a */
[----:B----4-:R-:W-:-:S05]  /*1a10*/  HADD2.F32 R25, -RZ, R10.H0_H0 ;  /* 0x2000000aff197230 */ /* 0x010fca0000004100 */
[----:B------:R-:W-:Y:S02]  /*1a20*/  FFMA.FTZ R26, R25, R25, R26 ;  /* 0x00000019191a7223 */ /* 0x000fe4000001001a */
[----:B------:R-:W3:Y:S01]  /*1a30*/  LDG.E.U16 R25, desc[UR8][R16.64+0xe] ;  /* 0x00000e0810197981 */ /* 0x000ee2000c1e1500 */
[----:B-----5:R-:W-:-:S05]  /*1a40*/  HADD2.F32 R11, -RZ, R11.H0_H0 ;  /* 0x2000000bff0b7230 */ /* 0x020fca0000004100 */
[----:B------:R-:W-:Y:S01]  /*1a50*/  FFMA.FTZ R26, R11, R11, R26 ;  /* 0x0000000b0b1a7223 */ /* 0x000fe2000001001a */
[----:B------:R-:W-:-:S04]  /*1a60*/  IMAD.WIDE.U32 R10, R15, 0x10, R6 ;  /* 0x000000100f0a7825 */ /* 0x000fc800078e0006 */
[----:B------:R-:W-:Y:S01]  /*1a70*/  HADD2.F32 R27, -RZ, R20.H0_H0 ;  /* 0x20000014ff1b7230 */ /* 0x000fe20000004100 */
[----:B------:R-:W4:Y:S04]  /*1a80*/  LDG.E.U16 R16, desc[UR8][R10.64+0x4] ;  /* 0x000004080a107981 */ /* 0x000f28000c1e1500 */
[----:B------:R-:W5:Y:S01]  /*1a90*/  LDG.E.U16 R20, desc[UR8][R10.64] ;  /* 0x000000080a147981 */ /* 0x000f62000c1e1500 */
[----:B------:R-:W-:-:S03]  /*1aa0*/  FFMA.FTZ R26, R27, R27, R26 ;  /* 0x0000001b1b1a7223 */ /* 0x000fc6000001001a */
[----:B------:R-:W4:Y:S01]  /*1ab0*/  LDG.E.U16 R17, desc[UR8][R10.64+0x6] ;  /* 0x000006080a117981 */ /* 0x000f22000c1e1500 */
[----:B--2---:R-:W-:-:S03]  /*1ac0*/  HADD2.F32 R27, -RZ, R18.H0_H0 ;  /* 0x20000012ff1b7230 */ /* 0x004fc60000004100 */
[----:B------:R-:W2:Y:S02]  /*1ad0*/  LDG.E.U16 R18, desc[UR8][R10.64+0x2] ;  /* 0x000002080a127981 */ /* 0x000ea4000c1e1500 */
[----:B------:R-:W-:Y:S01]  /*1ae0*/  FFMA.FTZ R26, R27, R27, R26 ;  /* 0x0000001b1b1a7223 */ /* 0x000fe2000001001a */
[----:B------:R-:W-:Y:S02]  /*1af0*/  HADD2.F32 R27, -RZ, R24.H0_H0 ;  /* 0x20000018ff1b7230 */ /* 0x000fe40000004100 */
[----:B------:R-:W4:Y:S01]  /*1b00*/  LDG.E.U16 R24, desc[UR8][R10.64+0xc] ;  /* 0x00000c080a187981 */ /* 0x000f22000c1e1500 */
[----:B---3--:R-:W-:Y:S02]  /*1b10*/  HADD2.F32 R25, -RZ, R25.H0_H0 ;  /* 0x20000019ff197230 */ /* 0x008fe40000004100 */
[----:B------:R-:W-:-:S04]  /*1b20*/  FFMA.FTZ R26, R27, R27, R26 ;  /* 0x0000001b1b1a7223 */ /* 0x000fc8000001001a */
[----:B------:R-:W-:Y:S01]  /*1b30*/  FFMA.FTZ R26, R25, R25, R26 ;  /* 0x00000019191a7223 */ /* 0x000fe2000001001a */
[----:B-----5:R-:W-:Y:S02]  /*1b40*/  HADD2.F32 R25, -RZ, R20.H0_H0 ;  /* 0x20000014ff197230 */ /* 0x020fe40000004100 */
[----:B------:R-:W3:Y:S03]  /*1b50*/  LDG.E.U16 R20, desc[UR8][R10.64+0x8] ;  /* 0x000008080a147981 */ /* 0x000ee6000c1e1500 */
[----:B------:R-:W-:Y:S01]  /*1b60*/  FFMA.FTZ R26, R25, R25, R26 ;  /* 0x00000019191a7223 */ /* 0x000fe2000001001a */
[----:B--2---:R-:W-:Y:S02]  /*1b70*/  HADD2.F32 R25, -RZ, R18.H0_H0 ;  /* 0x20000012ff197230 */ /* 0x004fe40000004100 */
[----:B------:R-:W2:Y:S03]  /*1b80*/  LDG.E.U16 R18, desc[UR8][R10.64+0xa] ;  /* 0x00000a080a127981 */ /* 0x000ea6000c1e1500 */
[----:B------:R-:W-:Y:S01]  /*1b90*/  FFMA.FTZ R26, R25, R25, R26 ;  /* 0x00000019191a7223 */ /* 0x000fe2000001001a */
[----:B----4-:R-:W-:-:S02]  /*1ba0*/  HADD2.F32 R25, -RZ, R16.H0_H0 ;  /* 0x20000010ff197230 */ /* 0x010fc40000004100 */
[----:B------:R-:W-:-:S03]  /*1bb0*/  HADD2.F32 R17, -RZ, R17.H0_H0 ;  /* 0x20000011ff117230 */ /* 0x000fc60000004100 */
[----:B------:R-:W-:-:S04]  /*1bc0*/  FFMA.FTZ R26, R25, R25, R26 ;  /* 0x00000019191a7223 */ /* 0x000fc8000001001a */
[----:B------:R-:W-:Y:S01]  /*1bd0*/  FFMA.FTZ R26, R17, R17, R26 ;  /* 0x00000011111a7223 */ /* 0x000fe2000001001a */
[----:B---3--:R-:W-:Y:S02]  /*1be0*/  HADD2.F32 R17, -RZ, R20.H0_H0 ;  /* 0x20000014ff117230 */ /* 0x008fe40000004100 */
[----:B------:R-:W3:Y:S03]  /*1bf0*/  LDG.E.U16 R20, desc[UR8][R10.64+0xe] ;  /* 0x00000e080a147981 */ /* 0x000ee6000c1e1500 */
[----:B------:R-:W-:Y:S01]  /*1c00*/  FFMA.FTZ R26, R17, R17, R26 ;  /* 0x00000011111a7223 */ /* 0x000fe2000001001a */
[----:B------:R-:W-:-:S05]  /*1c10*/  IMAD.WIDE.U32 R16, R19, 0x10, R6 ;  /* 0x0000001013107825 */ /* 0x000fca00078e0006 */
[----:B------:R-:W4:Y:S01]  /*1c20*/  LDG.E.U16 R10, desc[UR8][R16.64+0x6] ;  /* 0x00000608100a7981 */ /* 0x000f22000c1e1500 */
[----:B--2---:R-:W-:-:S03]  /*1c30*/  HADD2.F32 R25, -RZ, R18.H0_H0 ;  /* 0x20000012ff197230 */ /* 0x004fc60000004100 */
[----:B------:R-:W2:Y:S02]  /*1c40*/  LDG.E.U16 R18, desc[UR8][R16.64] ;  /* 0x0000000810127981 */ /* 0x000ea4000c1e1500 */
[----:B------:R-:W-:Y:S01]  /*1c50*/  FFMA.FTZ R26, R25, R25, R26 ;  /* 0x00000019191a7223 */ /* 0x000fe2000001001a */
[----:B------:R-:W-:Y:S02]  /*1c60*/  HADD2.F32 R25, -RZ, R24.H0_H0 ;  /* 0x20000018ff197230 */ /* 0x000fe40000004100 */
[----:B------:R-:W5:Y:S03]  /*1c70*/  LDG.E.U16 R24, desc[UR8][R16.64+0x2] ;  /* 0x0000020810187981 */ /* 0x000f66000c1e1500 */
[----:B------:R-:W-:Y:S02]  /*1c80*/  FFMA.FTZ R26, R25, R25, R26 ;  /* 0x00000019191a7223 */ /* 0x000fe4000001001a */
[----:B------:R-:W4:Y:S01]  /*1c90*/  LDG.E.U16 R25, desc[UR8][R16.64+0x4] ;  /* 0x0000040810197981 */ /* 0x000f22000c1e1500 */
[----:B---3--:R-:W-:-:S03]  /*1ca0*/  HADD2.F32 R27, -RZ, R20.H0_H0 ;  /* 0x20000014ff1b7230 */ /* 0x008fc60000004100 */
[----:B------:R-:W3:Y:S02]  /*1cb0*/  LDG.E.U16 R20, desc[UR8][R16.64+0x8] ;  /* 0x0000080810147981 */ /* 0x000ee4000c1e1500 */
[----:B------:R-:W-:Y:S01]  /*1cc0*/  FFMA.FTZ R26, R27, R27, R26 ;  /* 0x0000001b1b1a7223 */ /* 0x000fe2000001001a */
[----:B--2---:R-:W-:Y:S02]  /*1cd0*/  HADD2.F32 R11, -RZ, R18.H0_H0 ;  /* 0x20000012ff0b7230 */ /* 0x004fe40000004100 */
[----:B------:R-:W2:Y:S03]  /*1ce0*/  LDG.E.U16 R18, desc[UR8][R16.64+0xe] ;  /* 0x00000e0810127981 */ /* 0x000ea6000c1e1500 */
[----:B------:R-:W-:Y:S01]  /*1cf0*/  FFMA.FTZ R26, R11, R11, R26 ;  /* 0x0000000b0b1a7223 */ /* 0x000fe2000001001a */
[----:B-----5:R-:W-:Y:S02]  /*1d00*/  HADD2.F32 R11, -RZ, R24.H0_H0 ;  /* 0x20000018ff0b7230 */ /* 0x020fe40000004100 */
[----:B------:R-:W5:Y:S03]  /*1d10*/  LDG.E.U16 R24, desc[UR8][R16.64+0xa] ;  /* 0x00000a0810187981 */ /* 0x000f66000c1e1500 */
[----:B------:R-:W-:-:S02]  /*1d20*/  FFMA.FTZ R26, R11, R11, R26 ;  /* 0x0000000b0b1a7223 */ /* 0x000fc4000001001a */
[----:B------:R-:W2:Y:S01]  /*1d30*/  LDG.E.U16 R11, desc[UR8][R16.64+0xc] ;  /* 0x00000c08100b7981 */ /* 0x000ea2000c1e1500 */
[----:B----4-:R-:W-:Y:S01]  /*1d40*/  HADD2.F32 R25, -RZ, R25.H0_H0 ;  /* 0x20000019ff197230 */ /* 0x010fe20000004100 */
[----:B------:R-:W-:-:S04]  /*1d50*/  IADD3 R13, PT, PT, R2, R13, R2 ;  /* 0x0000000d020d7210 */ /* 0x000fc80007ffe002 */
[----:B------:R-:W-:Y:S01]  /*1d60*/  FFMA.FTZ R26, R25, R25, R26 ;  /* 0x00000019191a7223 */ /* 0x000fe2000001001a */
[----:B------:R-:W-:Y:S01]  /*1d70*/  HADD2.F32 R25, -RZ, R10.H0_H0 ;  /* 0x2000000aff197230 */ /* 0x000fe20000004100 */
[----:B------:R-:W-:-:S04]  /*1d80*/  IADD3 R13, PT, PT, R2, R13, R2 ;  /* 0x0000000d020d7210 */ /* 0x000fc80007ffe002 */
[----:B------:R-:W-:Y:S01]  /*1d90*/  FFMA.FTZ R26, R25, R25, R26 ;  /* 0x00000019191a7223 */ /* 0x000fe2000001001a */
[----:B------:R-:W-:Y:S01]  /*1da0*/  ISETP.GE.AND P0, PT, R13, R14, PT ;  /* 0x0000000e0d00720c */ /* 0x000fe20003f06270 */
[----:B---3--:R-:W-:-:S05]  /*1db0*/  HADD2.F32 R25, -RZ, R20.H0_H0 ;  /* 0x20000014ff197230 */ /* 0x008fca0000004100 */
[----:B------:R-:W-:Y:S01]  /*1dc0*/  FFMA.FTZ R26, R25, R25, R26 ;  /* 0x00000019191a7223 */ /* 0x000fe2000001001a */
[C---:B------:R-:W-:Y:S02]  /*1dd0*/  LEA R21, R2.reuse, R21, 0x2 ;  /* 0x0000001502157211 */ /* 0x040fe400078e10ff */
[C---:B------:R-:W-:Y:S02]  /*1de0*/  LEA R15, R2.reuse, R15, 0x2 ;  /* 0x0000000f020f7211 */ /* 0x040fe400078e10ff */
[----:B------:R-:W-:Y:S01]  /*1df0*/  LEA R19, R2, R19, 0x2 ;  /* 0x0000001302137211 */ /* 0x000fe200078e10ff */
[----:B-----5:R-:W-:Y:S02]  /*1e00*/  HADD2.F32 R27, -RZ, R24.H0_H0 ;  /* 0x20000018ff1b7230 */ /* 0x020fe40000004100 */
[----:B--2---:R-:W-:-:S03]  /*1e10*/  HADD2.F32 R11, -RZ, R11.H0_H0 ;  /* 0x2000000bff0b7230 */ /* 0x004fc60000004100 */
[----:B------:R-:W-:Y:S01]  /*1e20*/  FFMA.FTZ R26, R27, R27, R26 ;  /* 0x0000001b1b1a7223 */ /* 0x000fe2000001001a */
[----:B------:R-:W-:-:S03]  /*1e30*/  HADD2.F32 R17, -RZ, R18.H0_H0 ;  /* 0x20000012ff117230 */ /* 0x000fc60000004100 */
[----:B------:R-:W-:-:S04]  /*1e40*/  FFMA.FTZ R26, R11, R11, R26 ;  /* 0x0000000b0b1a7223 */ /* 0x000fc8000001001a */
[----:B------:R-:W-:Y:S01]  /*1e50*/  FFMA.FTZ R16, R17, R17, R26 ;  /* 0x0000001111107223 */ /* 0x000fe2000001001a */
[----:B------:R-:W-:Y:S06]  /*1e60*/  @!P0 BRA `(.L_x_321) ;  /* 0xfffffff800548947 */ /* 0x000fec000383ffff */
.L_x_317:
[----:B------:R-:W-:Y:S05]  /*1e70*/  BSYNC.RECONVERGENT B1 ;  /* 0x0000000000017941 */ /* 0x000fea0003800200 */
.L_x_316:
[----:B------:R-:W-:-:S04]  /*1e80*/  LEA R11, R14, R3, 0x3 ;  /* 0x000000030e0b7211 */ /* 0x000fc800078e18ff */
        /* <DEDUP_REMOVED lines=36> */
.L_x_324:
[----:B------:R-:W-:-:S06]  /*20d0*/  IMAD.WIDE R8, R11, 0x2, R4 ;  /* 0x000000020b087825 */ /* 0x000fcc00078e0204 */
[----:B------:R-:W2:Y:S01]  /*20e0*/  LDG.E.U16 R8, desc[UR8][R8.64] ;  /* 0x0000000808087981 */ /* 0x000ea2000c1e1500 */
[----:B------:R-:W-:Y:S02]  /*20f0*/  IADD3 R10, PT, PT, R10, 0x1, RZ ;  /* 0x000000010a0a7810 */ /* 0x000fe40007ffe0ff */
[----:B------:R-:W-:Y:S02]  /*2100*/  IADD3 R11, PT, PT, R2, R11, RZ ;  /* 0x0000000b020b7210 */ /* 0x000fe40007ffe0ff */
[----:B------:R-:W-:Y:S01]  /*2110*/  ISETP.NE.AND P0, PT, R10, RZ, PT ;  /* 0x000000ff0a00720c */ /* 0x000fe20003f05270 */
[----:B--2---:R-:W-:-:S05]  /*2120*/  HADD2.F32 R13, -RZ, R8.H0_H0 ;  /* 0x20000008ff0d7230 */ /* 0x004fca0000004100 */
[----:B------:R-:W-:-:S07]  /*2130*/  FFMA.FTZ R16, R13, R13, R16 ;  /* 0x0000000d0d107223 */ /* 0x000fce0000010010 */
[----:B------:R-:W-:Y:S05]  /*2140*/  @P0 BRA `(.L_x_324) ;  /* 0xfffffffc00e00947 */ /* 0x000fea000383ffff */
.L_x_323:
[----:B------:R-:W-:Y:S05]  /*2150*/  BSYNC.RECONVERGENT B1 ;  /* 0x0000000000017941 */ /* 0x000fea0003800200 */
.L_x_322:
[----:B------:R-:W-:Y:S05]  /*2160*/  @!P1 BRA `(.L_x_307) ;  /* 0x00000000005c9947 */ /* 0x000fea0003800000 */
[----:B------:R-:W-:-:S07]  /*2170*/  SHF.L.U32 R13, R2, 0x1, RZ ;  /* 0x00000001020d7819 */ /* 0x000fce00000006ff */
.L_x_325:
        /* <DEDUP_REMOVED lines=22> */
.L_x_307:
[----:B------:R-:W-:Y:S05]  /*22e0*/  BSYNC.RECONVERGENT B0 ;  /* 0x0000000000007941 */ /* 0x000fea0003800200 */
.L_x_305:
        /* <DEDUP_REMOVED lines=71> */
.L_x_327:
        /* <DEDUP_REMOVED lines=104> */
.L_x_329:
[----:B------:R-:W-:Y:S01]  /*2de0*/  I2FP.F32.S32 R4, R0 ;  /* 0x0000000000047245 */ /* 0x000fe20000201400 */
[----:B------:R-:W0:Y:S05]  /*2df0*/  LDCU UR4, c[0x0][0x3c0] ;  /* 0x00007800ff0477ac */ /* 0x000e2a0008000800 */
[----:B------:R-:W0:Y:S02]  /*2e00*/  MUFU.RCP R4, R4 ;  /* 0x0000000400047308 */ /* 0x000e240000001000 */
[----:B0-----:R-:W-:-:S06]  /*2e10*/  FFMA.FTZ R21, R4, R21, UR4 ;  /* 0x0000000404157e23 */ /* 0x001fcc0008010015 */
[----:B------:R-:W0:Y:S02]  /*2e20*/  MUFU.RSQ R21, R21 ;  /* 0x0000001500157308 */ /* 0x000e240000001400 */
[----:B0-----:R2:W-:Y:S02]  /*2e30*/  STS [R20], R21 ;  /* 0x0000001514007388 */ /* 0x0015e40000000800 */
.L_x_328:
[----:B------:R-:W-:Y:S05]  /*2e40*/  BSYNC.RECONVERGENT B0 ;  /* 0x0000000000007941 */ /* 0x000fea0003800200 */
.L_x_326:
        /* <DEDUP_REMOVED lines=13> */
[----:B------:R-:W3:Y:S01]  /*2f20*/  LDCU.64 UR6, c[0x0][0x3b8] ;  /* 0x00007700ff0677ac */ /* 0x000ee20008000a00 */
[----:B------:R-:W-:Y:S01]  /*2f30*/  VIMNMX.U32 R0, PT, PT, R11, R4, !PT ;  /* 0x000000040b007248 */ /* 0x000fe20007fe0000 */
[----:B------:R-:W-:Y:S01]  /*2f40*/  BSSY.RECONVERGENT B0, `(.L_x_330) ;  /* 0x0000062000007945 */ /* 0x000fe20003800200 */
[----:B------:R-:W-:Y:S01]  /*2f50*/  SEL R9, RZ, 0x1, P0 ;  /* 0x00000001ff097807 */ /* 0x000fe20000000000 */
[----:B------:R-:W4:Y:S01]  /*2f60*/  LDC.64 R24, c[0x0][0x380] ;  /* 0x0000e000ff187b82 */ /* 0x000f220000000a00 */
[----:B0-----:R-:W0:Y:S01]  /*2f70*/  MUFU.RCP R8, R8 ;  /* 0x0000000800087308 */ /* 0x001e220000001000 */
[----:B-1----:R-:W-:Y:S01]  /*2f80*/  ULEA UR4, UR5, UR4, 0x18 ;  /* 0x0000000405047291 */ /* 0x002fe2000f8ec0ff */
[----:B0-----:R-:W-:Y:S01]  /*2f90*/  IADD3 R6, PT, PT, R8, 0xffffffe, RZ ;  /* 0x0ffffffe08067810 */ /* 0x001fe20007ffe0ff */
[----:B----4-:R-:W-:-:S05]  /*2fa0*/  IMAD.WIDE.U32 R24, R5, 0x2, R24 ;  /* 0x0000000205187825 */ /* 0x010fca00078e0018 */
        /* <DEDUP_REMOVED lines=18> */
[----:B------:R-:W-:Y:S02]  /*30d0*/  ISETP.NE.AND P1, PT, R0, 0x3, PT ;  /* 0x000000030000780c */ /* 0x000fe40003f25270 */
[----:B------:R-:W0:Y:S11]  /*30e0*/  LDS R0, [UR4] ;  /* 0x00000004ff007984 */ /* 0x000e360008000800 */
[----:B---3--:R-:W-:Y:S05]  /*30f0*/  @!P1 BRA `(.L_x_331) ;  /* 0x0000000400189947 */ /* 0x008fea0003800000 */
[----:B------:R-:W-:Y:S01]  /*3100*/  IADD3 R5, PT, PT, R9, 0x1, RZ ;  /* 0x0000000109057810 */ /* 0x000fe20007ffe0ff */
[----:B------:R-:W-:-:S03]  /*3110*/  IMAD.WIDE.U32 R6, R3, 0x10, RZ ;  /* 0x0000001003067825 */ /* 0x000fc600078e00ff */
[----:B------:R-:W-:-:S05]  /*3120*/  LOP3.LUT R5, R5, 0x3, RZ, 0xc0, !PT ;  /* 0x0000000305057812 */ /* 0x000fca00078ec0ff */
[C---:B------:R-:W-:Y:S01]  /*3130*/  IMAD R3, R5.reuse, R2, R3 ;  /* 0x0000000205037224 */ /* 0x040fe200078e0203 */
[----:B------:R-:W-:-:S07]  /*3140*/  IADD3 R5, PT, PT, -R5, RZ, RZ ;  /* 0x000000ff05057210 */ /* 0x000fce0007ffe1ff */
.L_x_332:
[----:B-1----:R-:W-:-:S04]  /*3150*/  IADD3 R8, P1, PT, R6, R22, RZ ;  /* 0x0000001606087210 */ /* 0x002fc80007f3e0ff */
[----:B------:R-:W-:-:S06]  /*3160*/  IADD3.X R9, PT, PT, R7, R23, RZ, P1, !PT ;  /* 0x0000001707097210 */ /* 0x000fcc0000ffe4ff */
[----:B------:R-:W3:Y:S01]  /*3170*/  LDG.E.128 R8, desc[UR8][R8.64] ;  /* 0x0000000808087981 */ /* 0x000ee2000c1e1d00 */
[----:B------:R-:W-:-:S04]  /*3180*/  IADD3 R12, P1, PT, R6, UR6, RZ ;  /* 0x00000006060c7c10 */ /* 0x000fc8000ff3e0ff */
[----:B------:R-:W-:-:S06]  /*3190*/  IADD3.X R13, PT, PT, R7, UR7, RZ, P1, !PT ;  /* 0x00000007070d7c10 */ /* 0x000fcc0008ffe4ff */
[----:B------:R-:W4:Y:S01]  /*31a0*/  LDG.E.128.CONSTANT R12, desc[UR8][R12.64] ;  /* 0x000000080c0c7981 */ /* 0x000f22000c1e9d00 */
[----:B------:R-:W-:Y:S01]  /*31b0*/  IADD3 R5, PT, PT, R5, 0x1, RZ ;  /* 0x0000000105057810 */ /* 0x000fe20007ffe0ff */
[--C-:B---3--:R-:W-:Y:S02]  /*31c0*/  HADD2.F32 R17, -RZ, R8.reuse.H0_H0 ;  /* 0x20000008ff117230 */ /* 0x108fe40000004100 */
[----:B------:R-:W-:Y:S02]  /*31d0*/  HADD2.F32 R19, -RZ, R8.H1_H1 ;  /* 0x30000008ff137230 */ /* 0x000fe40000004100 */
[--C-:B--2---:R-:W-:Y:S02]  /*31e0*/  HADD2.F32 R21, -RZ, R9.reuse.H0_H0 ;  /* 0x20000009ff157230 */ /* 0x104fe40000004100 */
[C---:B0-----:R-:W-:Y:S01]  /*31f0*/  FMUL.FTZ R17, R0.reuse, R17 ;  /* 0x0000001100117220 */ /* 0x041fe20000410000 */
[----:B------:R-:W-:Y:S02]  /*3200*/  HADD2.F32 R27, -RZ, R9.H1_H1 ;  /* 0x30000009ff1b7230 */ /* 0x000fe40000004100 */
[----:B------:R-:W-:Y:S01]  /*3210*/  FMUL.FTZ R19, R0, R19 ;  /* 0x0000001300137220 */ /* 0x000fe20000410000 */
[----:B------:R-:W-:-:S02]  /*3220*/  HADD2.F32 R29, -RZ, R11.H0_H0 ;  /* 0x2000000bff1d7230 */ /* 0x000fc40000004100 */
[C---:B------:R-:W-:Y:S01]  /*3230*/  FMUL.FTZ R21, R0.reuse, R21 ;  /* 0x0000001500157220 */ /* 0x040fe20000410000 */
[----:B------:R-:W-:Y:S01]  /*3240*/  F2FP.F16.F32.PACK_AB R17, RZ, R17 ;  /* 0x00000011ff11723e */ /* 0x000fe200000000ff */
[----:B----4-:R-:W-:Y:S01]  /*3250*/  HADD2.F32 R16, -RZ, R13.H0_H0 ;  /* 0x2000000dff107230 */ /* 0x010fe20000004100 */
[----:B------:R-:W-:Y:S01]  /*3260*/  F2FP.F16.F32.PACK_AB R19, RZ, R19 ;  /* 0x00000013ff13723e */ /* 0x000fe200000000ff */
[----:B------:R-:W-:Y:S01]  /*3270*/  FMUL.FTZ R27, R0, R27 ;  /* 0x0000001b001b7220 */ /* 0x000fe20000410000 */
[----:B------:R-:W-:Y:S01]  /*3280*/  F2FP.F16.F32.PACK_AB R21, RZ, R21 ;  /* 0x00000015ff15723e */ /* 0x000fe200000000ff */
[----:B------:R-:W-:Y:S02]  /*3290*/  HADD2.F32 R8, -RZ, R17.H0_H0 ;  /* 0x20000011ff087230 */ /* 0x000fe40000004100 */
[----:B------:R-:W-:Y:S02]  /*32a0*/  HADD2.F32 R17, -RZ, R12.H0_H0 ;  /* 0x2000000cff117230 */ /* 0x000fe40000004100 */
[----:B------:R-:W-:-:S02]  /*32b0*/  HADD2.F32 R19, -RZ, R19.H0_H0 ;  /* 0x20000013ff137230 */ /* 0x000fc40000004100 */
[----:B------:R-:W-:Y:S02]  /*32c0*/  HADD2.F32 R12, -RZ, R12.H1_H1 ;  /* 0x3000000cff0c7230 */ /* 0x000fe40000004100 */
[----:B------:R-:W-:Y:S01]  /*32d0*/  FMUL.FTZ R8, R8, R17 ;  /* 0x0000001108087220 */ /* 0x000fe20000410000 */
[----:B------:R-:W-:Y:S02]  /*32e0*/  HADD2.F32 R21, -RZ, R21.H0_H0 ;  /* 0x20000015ff157230 */ /* 0x000fe40000004100 */
[----:B------:R-:W-:Y:S02]  /*32f0*/  HADD2.F32 R20, -RZ, R14.H0_H0 ;  /* 0x2000000eff147230 */ /* 0x000fe40000004100 */
[----:B------:R-:W-:Y:S01]  /*3300*/  FMUL.FTZ R17, R19, R12 ;  /* 0x0000000c13117220 */ /* 0x000fe20000410000 */
[--C-:B------:R-:W-:Y:S02]  /*3310*/  HADD2.F32 R19, -RZ, R10.reuse.H0_H0 ;  /* 0x2000000aff137230 */ /* 0x100fe40000004100 */
[----:B------:R-:W-:Y:S01]  /*3320*/  FMUL.FTZ R9, R21, R16 ;  /* 0x0000001015097220 */ /* 0x000fe20000410000 */
[----:B------:R-:W-:Y:S01]  /*3330*/  HADD2.F32 R21, -RZ, R10.H1_H1 ;  /* 0x3000000aff157230 */ /* 0x000fe20000004100 */
[----:B------:R-:W-:Y:S01]  /*3340*/  F2FP.F16.F32.PACK_AB R16, RZ, R27 ;  /* 0x0000001bff10723e */ /* 0x000fe200000000ff */
[----:B------:R-:W-:-:S02]  /*3350*/  HADD2.F32 R10, -RZ, R11.H1_H1 ;  /* 0x3000000bff0a7230 */ /* 0x000fc40000004100 */
[C---:B------:R-:W-:Y:S01]  /*3360*/  FMUL.FTZ R18, R0.reuse, R19 ;  /* 0x0000001300127220 */ /* 0x040fe20000410000 */
[C---:B------:R-:W-:Y:S01]  /*3370*/  FMUL.FTZ R11, R0.reuse, R29 ;  /* 0x0000001d000b7220 */ /* 0x040fe20000410000 */
[C---:B------:R-:W-:Y:S01]  /*3380*/  FMUL.FTZ R19, R0.reuse, R21 ;  /* 0x0000001500137220 */ /* 0x040fe20000410000 */
[----:B------:R-:W-:Y:S02]  /*3390*/  HADD2.F32 R16, -RZ, R16.H0_H0 ;  /* 0x20000010ff107230 */ /* 0x000fe40000004100 */
[----:B------:R-:W-:Y:S01]  /*33a0*/  FMUL.FTZ R10, R0, R10 ;  /* 0x0000000a000a7220 */ /* 0x000fe20000410000 */
[----:B------:R-:W-:Y:S01]  /*33b0*/  HADD2.F32 R21, -RZ, R13.H1_H1 ;  /* 0x3000000dff157230 */ /* 0x000fe20000004100 */
[----:B------:R-:W-:Y:S01]  /*33c0*/  F2FP.F16.F32.PACK_AB R18, RZ, R18 ;  /* 0x00000012ff12723e */ /* 0x000fe200000000ff */
[----:B------:R-:W-:Y:S01]  /*33d0*/  HADD2.F32 R13, -RZ, R14.H1_H1 ;  /* 0x3000000eff0d7230 */ /* 0x000fe20000004100 */
[----:B------:R-:W-:Y:S01]  /*33e0*/  F2FP.F16.F32.PACK_AB R19, RZ, R19 ;  /* 0x00000013ff13723e */ /* 0x000fe200000000ff */
[----:B------:R-:W-:Y:S01]  /*33f0*/  HADD2.F32 R12, -RZ, R15.H0_H0 ;  /* 0x2000000fff0c7230 */ /* 0x000fe20000004100 */
[----:B------:R-:W-:Y:S01]  /*3400*/  F2FP.F16.F32.PACK_AB R11, RZ, R11 ;  /* 0x0000000bff0b723e */ /* 0x000fe200000000ff */
[----:B------:R-:W-:Y:S01]  /*3410*/  FMUL.FTZ R14, R16, R21 ;  /* 0x00000015100e7220 */ /* 0x000fe20000410000 */
[----:B------:R-:W-:Y:S01]  /*3420*/  F2FP.F16.F32.PACK_AB R10, RZ, R10 ;  /* 0x0000000aff0a723e */ /* 0x000fe200000000ff */
[----:B------:R-:W-:Y:S01]  /*3430*/  HADD2.F32 R21, -RZ, R18.H0_H0 ;  /* 0x20000012ff157230 */ /* 0x000fe20000004100 */
[----:B------:R-:W-:Y:S01]  /*3440*/  F2FP.F16.F32.PACK_AB R8, R17, R8 ;  /* 0x000000081108723e */ /* 0x000fe200000000ff */
[----:B------:R-:W-:Y:S01]  /*3450*/  HADD2.F32 R16, -RZ, R19.H0_H0 ;  /* 0x20000013ff107230 */ /* 0x000fe20000004100 */
[----:B------:R-:W-:Y:S01]  /*3460*/  F2FP.F16.F32.PACK_AB R9, R14, R9 ;  /* 0x000000090e09723e */ /* 0x000fe200000000ff */
[----:B------:R-:W-:-:S02]  /*3470*/  HADD2.F32 R15, -RZ, R15.H1_H1 ;  /* 0x3000000fff0f7230 */ /* 0x000fc40000004100 */
[----:B------:R-:W-:Y:S02]  /*3480*/  HADD2.F32 R11, -RZ, R11.H0_H0 ;  /* 0x2000000bff0b7230 */ /* 0x000fe40000004100 */
[----:B------:R-:W-:Y:S01]  /*3490*/  FMUL.FTZ R13, R16, R13 ;  /* 0x0000000d100d7220 */ /* 0x000fe20000410000 */
[----:B------:R-:W-:Y:S02]  /*34a0*/  HADD2.F32 R18, -RZ, R10.H0_H0 ;  /* 0x2000000aff127230 */ /* 0x000fe40000004100 */
[----:B------:R-:W-:Y:S01]  /*34b0*/  FMUL.FTZ R10, R21, R20 ;  /* 0x00000014150a7220 */ /* 0x000fe20000410000 */
[----:B------:R-:W-:Y:S01]  /*34c0*/  FMUL.FTZ R11, R11, R12 ;  /* 0x0000000c0b0b7220 */ /* 0x000fe20000410000 */
[----:B------:R-:W-:Y:S01]  /*34d0*/  IADD3 R12, P1, PT, R24, R6, RZ ;  /* 0x00000006180c7210 */ /* 0x000fe20007f3e0ff */
[----:B------:R-:W-:Y:S02]  /*34e0*/  FMUL.FTZ R18, R18, R15 ;  /* 0x0000000f12127220 */ /* 0x000fe40000410000 */
[----:B------:R-:W-:-:S02]  /*34f0*/  F2FP.F16.F32.PACK_AB R10, R13, R10 ;  /* 0x0000000a0d0a723e */ /* 0x000fc400000000ff */
[----:B------:R-:W-:Y:S01]  /*3500*/  IADD3.X R13, PT, PT, R25, R7, RZ, P1, !PT ;  /* 0x00000007190d7210 */ /* 0x000fe20000ffe4ff */
[----:B------:R-:W-:Y:S01]  /*3510*/  IMAD.WIDE.U32 R6, R2, 0x10, R6 ;  /* 0x0000001002067825 */ /* 0x000fe200078e0006 */
[----:B------:R-:W-:Y:S02]  /*3520*/  F2FP.F16.F32.PACK_AB R11, R18, R11 ;  /* 0x0000000b120b723e */ /* 0x000fe400000000ff */
[----:B------:R-:W-:-:S03]  /*3530*/  ISETP.NE.AND P1, PT, R5, RZ, PT ;  /* 0x000000ff0500720c */ /* 0x000fc60003f25270 */
[----:B------:R1:W-:Y:S10]  /*3540*/  STG.E.128 desc[UR8][R12.64], R8 ;  /* 0x000000080c007986 */ /* 0x0003f4000c101d08 */
[----:B------:R-:W-:Y:S05]  /*3550*/  @P1 BRA `(.L_x_332) ;  /* 0xfffffff800fc1947 */ /* 0x000fea000383ffff */
.L_x_331:
[----:B------:R-:W-:Y:S05]  /*3560*/  BSYNC.RECONVERGENT B0 ;  /* 0x0000000000007941 */ /* 0x000fea0003800200 */
.L_x_330:
[----:B------:R-:W-:Y:S05]  /*3570*/  @!P0 EXIT ;  /* 0x000000000000894d */ /* 0x000fea0003800000 */
[----:B------:R-:W3:Y:S01]  /*3580*/  LDC.64 R26, c[0x0][0x3b8] ;  /* 0x0000ee00ff1a7b82 */ /* 0x000ee20000000a00 */
[C---:B--2---:R-:W-:Y:S01]  /*3590*/  LEA R21, R2.reuse, R3, 0x1 ;  /* 0x0000000302157211 */ /* 0x044fe200078e08ff */
[----:B------:R-:W-:Y:S01]  /*35a0*/  IMAD R7, R2, 0x3, R3 ;  /* 0x0000000302077824 */ /* 0x000fe200078e0203 */
[----:B------:R-:W-:-:S07]  /*35b0*/  IADD3 R5, PT, PT, R3, R2, RZ ;  /* 0x0000000203057210 */ /* 0x000fce0007ffe0ff */
.L_x_333:
[----:B-12---:R-:W-:-:S06]  /*35c0*/  IMAD.WIDE.U32 R8, R3, 0x10, R22 ;  /* 0x0000001003087825 */ /* 0x006fcc00078e0016 */
[----:B------:R-:W2:Y:S01]  /*35d0*/  LDG.E.128 R8, desc[UR8][R8.64] ;  /* 0x0000000808087981 */ /* 0x000ea2000c1e1d00 */
[----:B---3--:R-:W-:-:S06]  /*35e0*/  IMAD.WIDE.U32 R12, R3, 0x10, R26 ;  /* 0x00000010030c7825 */ /* 0x008fcc00078e001a */
[----:B------:R-:W3:Y:S01]  /*35f0*/  LDG.E.128.CONSTANT R12, desc[UR8][R12.64] ;  /* 0x000000080c0c7981 */ /* 0x000ee2000c1e9d00 */
[--C-:B--2---:R-:W-:Y:S02]  /*3600*/  HADD2.F32 R17, -RZ, R8.reuse.H0_H0 ;  /* 0x20000008ff117230 */ /* 0x104fe40000004100 */
[----:B------:R-:W-:Y:S02]  /*3610*/  HADD2.F32 R19, -RZ, R8.H1_H1 ;  /* 0x30000008ff137230 */ /* 0x000fe40000004100 */
[----:B------:R-:W-:Y:S02]  /*3620*/  HADD2.F32 R29, -RZ, R9.H0_H0 ;  /* 0x20000009ff1d7230 */ /* 0x000fe40000004100 */
[C---:B0-----:R-:W-:Y:S01]  /*3630*/  FMUL.FTZ R17, R0.reuse, R17 ;  /* 0x0000001100117220 */ /* 0x041fe20000410000 */
[----:B------:R-:W-:Y:S02]  /*3640*/  HADD2.F32 R18, -RZ, R11.H1_H1 ;  /* 0x3000000bff127230 */ /* 0x000fe40000004100 */
[----:B------:R-:W-:Y:S01]  /*3650*/  FMUL.FTZ R19, R0, R19 ;  /* 0x0000001300137220 */ /* 0x000fe20000410000 */
[----:B---3--:R-:W-:-:S02]  /*3660*/  HADD2.F32 R6, -RZ, R12.H0_H0 ;  /* 0x2000000cff067230 */ /* 0x008fc40000004100 */
[----:B------:R-:W-:Y:S01]  /*3670*/  FMUL.FTZ R29, R0, R29 ;  /* 0x0000001d001d7220 */ /* 0x000fe20000410000 */
[----:B------:R-:W-:Y:S01]  /*3680*/  F2FP.F16.F32.PACK_AB R17, RZ, R17 ;  /* 0x00000011ff11723e */ /* 0x000fe200000000ff */
[----:B------:R-:W-:Y:S01]  /*3690*/  HADD2.F32 R8, -RZ, R13.H0_H0 ;  /* 0x2000000dff087230 */ /* 0x000fe20000004100 */
[----:B------:R-:W-:Y:S02]  /*36a0*/  F2FP.F16.F32.PACK_AB R19, RZ, R19 ;  /* 0x00000013ff13723e */ /* 0x000fe400000000ff */
[----:B------:R-:W-:Y:S01]  /*36b0*/  F2FP.F16.F32.PACK_AB R29, RZ, R29 ;  /* 0x0000001dff1d723e */ /* 0x000fe200000000ff */
[----:B------:R-:W-:Y:S02]  /*36c0*/  HADD2.F32 R17, -RZ, R17.H0_H0 ;  /* 0x20000011ff117230 */ /* 0x000fe40000004100 */
[----:B------:R-:W-:Y:S02]  /*36d0*/  HADD2.F32 R16, -RZ, R19.H0_H0 ;  /* 0x20000013ff107230 */ /* 0x000fe40000004100 */
[----:B------:R-:W-:-:S02]  /*36e0*/  HADD2.F32 R29, -RZ, R29.H0_H0 ;  /* 0x2000001dff1d7230 */ /* 0x000fc40000004100 */
[----:B------:R-:W-:Y:S02]  /*36f0*/  HADD2.F32 R19, -RZ, R12.H1_H1 ;  /* 0x3000000cff137230 */ /* 0x000fe40000004100 */
[----:B------:R-:W-:Y:S02]  /*3700*/  HADD2.F32 R12, -RZ, R9.H1_H1 ;  /* 0x30000009ff0c7230 */ /* 0x000fe40000004100 */
[----:B------:R-:W-:Y:S01]  /*3710*/  FMUL.FTZ R9, R17, R6 ;  /* 0x0000000611097220 */ /* 0x000fe20000410000 */
[----:B------:R-:W-:Y:S01]  /*3720*/  FMUL.FTZ R17, R29, R8 ;  /* 0x000000081d117220 */ /* 0x000fe20000410000 */
[----:B------:R-:W-:Y:S02]  /*3730*/  HADD2.F32 R8, -RZ, R11.H0_H0 ;  /* 0x2000000bff087230 */ /* 0x000fe40000004100 */
[----:B------:R-:W-:Y:S01]  /*3740*/  FMUL.FTZ R16, R16, R19 ;  /* 0x0000001310107220 */ /* 0x000fe20000410000 */
[----:B------:R-:W-:Y:S01]  /*3750*/  FMUL.FTZ R12, R0, R12 ;  /* 0x0000000c000c7220 */ /* 0x000fe20000410000 */
[----:B------:R-:W-:-:S02]  /*3760*/  HADD2.F32 R19, -RZ, R10.H0_H0 ;  /* 0x2000000aff137230 */ /* 0x000fc40000004100 */
[----:B------:R-:W-:Y:S02]  /*3770*/  HADD2.F32 R29, -RZ, R10.H1_H1 ;  /* 0x3000000aff1d7230 */ /* 0x000fe40000004100 */
[C---:B------:R-:W-:Y:S01]  /*3780*/  FMUL.FTZ R10, R0.reuse, R8 ;  /* 0x00000008000a7220 */ /* 0x040fe20000410000 */
[----:B------:R-:W-:Y:S01]  /*3790*/  F2FP.F16.F32.PACK_AB R12, RZ, R12 ;  /* 0x0000000cff0c723e */ /* 0x000fe200000000ff */
[C---:B------:R-:W-:Y:S01]  /*37a0*/  FMUL.FTZ R8, R0.reuse, R18 ;  /* 0x0000001200087220 */ /* 0x040fe20000410000 */
[C---:B------:R-:W-:Y:S01]  /*37b0*/  FMUL.FTZ R6, R0.reuse, R19 ;  /* 0x0000001300067220 */ /* 0x040fe20000410000 */
[----:B------:R-:W-:Y:S01]  /*37c0*/  FMUL.FTZ R11, R0, R29 ;  /* 0x0000001d000b7220 */ /* 0x000fe20000410000 */
[----:B------:R-:W-:Y:S01]  /*37d0*/  HADD2.F32 R19, -RZ, R13.H1_H1 ;  /* 0x3000000dff137230 */ /* 0x000fe20000004100 */
[----:B------:R-:W-:Y:S01]  /*37e0*/  F2FP.F16.F32.PACK_AB R10, RZ, R10 ;  /* 0x0000000aff0a723e */ /* 0x000fe200000000ff */
[----:B------:R-:W-:Y:S01]  /*37f0*/  HADD2.F32 R12, -RZ, R12.H0_H0 ;  /* 0x2000000cff0c7230 */ /* 0x000fe20000004100 */
[----:B------:R-:W-:Y:S01]  /*3800*/  F2FP.F16.F32.PACK_AB R8, RZ, R8 ;  /* 0x00000008ff08723e */ /* 0x000fe200000000ff */
[--C-:B------:R-:W-:Y:S01]  /*3810*/  HADD2.F32 R13, -RZ, R14.reuse.H0_H0 ;  /* 0x2000000eff0d7230 */ /* 0x100fe20000004100 */
[----:B------:R-:W-:Y:S01]  /*3820*/  F2FP.F16.F32.PACK_AB R6, RZ, R6 ;  /* 0x00000006ff06723e */ /* 0x000fe200000000ff */
[----:B------:R-:W-:Y:S01]  /*3830*/  HADD2.F32 R18, -RZ, R14.H1_H1 ;  /* 0x3000000eff127230 */ /* 0x000fe20000004100 */
[----:B------:R-:W-:Y:S01]  /*3840*/  F2FP.F16.F32.PACK_AB R11, RZ, R11 ;  /* 0x0000000bff0b723e */ /* 0x000fe200000000ff */
[----:B------:R-:W-:-:S02]  /*3850*/  HADD2.F32 R14, -RZ, R15.H0_H0 ;  /* 0x2000000fff0e7230 */ /* 0x000fc40000004100 */
[----:B------:R-:W-:Y:S01]  /*3860*/  FMUL.FTZ R12, R12, R19 ;  /* 0x000000130c0c7220 */ /* 0x000fe20000410000 */
[----:B------:R-:W-:Y:S01]  /*3870*/  HADD2.F32 R15, -RZ, R15.H1_H1 ;  /* 0x3000000fff0f7230 */ /* 0x000fe20000004100 */
[----:B------:R-:W-:Y:S01]  /*3880*/  F2FP.F16.F32.PACK_AB R16, R16, R9 ;  /* 0x000000091010723e */ /* 0x000fe200000000ff */
[----:B------:R-:W-:Y:S02]  /*3890*/  HADD2.F32 R19, -RZ, R10.H0_H0 ;  /* 0x2000000aff137230 */ /* 0x000fe40000004100 */
[----:B------:R-:W-:Y:S01]  /*38a0*/  HADD2.F32 R8, -RZ, R8.H0_H0 ;  /* 0x20000008ff087230 */ /* 0x000fe20000004100 */
[----:B------:R-:W-:Y:S01]  /*38b0*/  F2FP.F16.F32.PACK_AB R17, R12, R17 ;  /* 0x000000110c11723e */ /* 0x000fe200000000ff */
[----:B------:R-:W-:Y:S02]  /*38c0*/  HADD2.F32 R6, -RZ, R6.H0_H0 ;  /* 0x20000006ff067230 */ /* 0x000fe40000004100 */
[----:B------:R-:W-:Y:S01]  /*38d0*/  FMUL.FTZ R19, R19, R14 ;  /* 0x0000000e13137220 */ /* 0x000fe20000410000 */
[----:B------:R-:W-:-:S02]  /*38e0*/  HADD2.F32 R11, -RZ, R11.H0_H0 ;  /* 0x2000000bff0b7230 */ /* 0x000fc40000004100 */
[----:B------:R-:W-:Y:S01]  /*38f0*/  FMUL.FTZ R8, R8, R15 ;  /* 0x0000000f08087220 */ /* 0x000fe20000410000 */
[----:B------:R-:W-:-:S04]  /*3900*/  IMAD.WIDE.U32 R28, R3, 0x10, R24 ;  /* 0x00000010031c7825 */ /* 0x000fc800078e0018 */
[----:B------:R-:W-:Y:S01]  /*3910*/  FMUL.FTZ R6, R6, R13 ;  /* 0x0000000d06067220 */ /* 0x000fe20000410000 */
[----:B------:R-:W-:Y:S01]  /*3920*/  FMUL.FTZ R11, R11, R18 ;  /* 0x000000120b0b7220 */ /* 0x000fe20000410000 */
[----:B------:R-:W-:Y:S01]  /*3930*/  F2FP.F16.F32.PACK_AB R19, R8, R19 ;  /* 0x000000130813723e */ /* 0x000fe200000000ff */
[----:B------:R-:W-:-:S03]  /*3940*/  IMAD.WIDE.U32 R8, R5, 0x10, R22 ;  /* 0x0000001005087825 */ /* 0x000fc600078e0016 */
[----:B------:R-:W-:-:S05]  /*3950*/  F2FP.F16.F32.PACK_AB R18, R11, R6 ;  /* 0x000000060b12723e */ /* 0x000fca00000000ff */
[----:B------:R0:W-:Y:S04]  /*3960*/  STG.E.128 desc[UR8][R28.64], R16 ;  /* 0x000000101c007986 */ /* 0x0001e8000c101d08 */
[----:B------:R-:W2:Y:S01]  /*3970*/  LDG.E.128 R8, desc[UR8][R8.64] ;  /* 0x0000000808087981 */ /* 0x000ea2000c1e1d00 */
[----:B------:R-:W-:-:S06]  /*3980*/  IMAD.WIDE.U32 R12, R5, 0x10, R26 ;  /* 0x00000010050c7825 */ /* 0x000fcc00078e001a */
[----:B------:R-:W3:Y:S01]  /*3990*/  LDG.E.128.CONSTANT R12, desc[UR8][R12.64] ;  /* 0x000000080c0c7981 */ /* 0x000ee2000c1e9d00 */
[--C-:B--2---:R-:W-:Y:S02]  /*39a0*/  HADD2.F32 R6, -RZ, R8.reuse.H0_H0 ;  /* 0x20000008ff067230 */ /* 0x104fe40000004100 */
[----:B------:R-:W-:Y:S02]  /*39b0*/  HADD2.F32 R20, -RZ, R8.H1_H1 ;  /* 0x30000008ff147230 */ /* 0x000fe40000004100 */
[----:B------:R-:W-:Y:S02]  /*39c0*/  HADD2.F32 R8, -RZ, R9.H0_H0 ;  /* 0x20000009ff087230 */ /* 0x000fe40000004100 */
[C---:B------:R-:W-:Y:S01]  /*39d0*/  FMUL.FTZ R6, R0.reuse, R6 ;  /* 0x0000000600067220 */ /* 0x040fe20000410000 */
[----:B0-----:R-:W-:Y:S02]  /*39e0*/  HADD2.F32 R18, -RZ, R11.H1_H1 ;  /* 0x3000000bff127230 */ /* 0x001fe40000004100 */
[----:B------:R-:W-:Y:S01]  /*39f0*/  FMUL.FTZ R20, R0, R20 ;  /* 0x0000001400147220 */ /* 0x000fe20000410000 */
[----:B---3--:R-:W-:-:S02]  /*3a00*/  HADD2.F32 R17, -RZ, R12.H0_H0 ;  /* 0x2000000cff117230 */ /* 0x008fc40000004100 */
[----:B------:R-:W-:Y:S01]  /*3a10*/  FMUL.FTZ R8, R0, R8 ;  /* 0x0000000800087220 */ /* 0x000fe20000410000 */
[----:B------:R-:W-:Y:S01]  /*3a20*/  F2FP.F16.F32.PACK_AB R6, RZ, R6 ;  /* 0x00000006ff06723e */ /* 0x000fe200000000ff */
[----:B------:R-:W-:Y:S01]  /*3a30*/  HADD2.F32 R19, -RZ, R12.H1_H1 ;  /* 0x3000000cff137230 */ /* 0x000fe20000004100 */
[----:B------:R-:W-:Y:S01]  /*3a40*/  F2FP.F16.F32.PACK_AB R20, RZ, R20 ;  /* 0x00000014ff14723e */ /* 0x000fe200000000ff */
[----:B------:R-:W-:Y:S01]  /*3a50*/  HADD2.F32 R29, -RZ, R13.H0_H0 ;  /* 0x2000000dff1d7230 */ /* 0x000fe20000004100 */
[----:B------:R-:W-:Y:S01]  /*3a60*/  F2FP.F16.F32.PACK_AB R8, RZ, R8 ;  /* 0x00000008ff08723e */ /* 0x000fe200000000ff */
[----:B------:R-:W-:Y:S02]  /*3a70*/  HADD2.F32 R6, -RZ, R6.H0_H0 ;  /* 0x20000006ff067230 */ /* 0x000fe40000004100 */
[----:B------:R-:W-:Y:S02]  /*3a80*/  HADD2.F32 R12, -RZ, R9.H1_H1 ;  /* 0x30000009ff0c7230 */ /* 0x000fe40000004100 */
[----:B------:R-:W-:-:S02]  /*3a90*/  HADD2.F32 R8, -RZ, R8.H0_H0 ;  /* 0x20000008ff087230 */ /* 0x000fc40000004100 */
[----:B------:R-:W-:Y:S01]  /*3aa0*/  FMUL.FTZ R9, R6, R17 ;  /* 0x0000001106097220 */ /* 0x000fe20000410000 */
[----:B------:R-:W-:Y:S02]  /*3ab0*/  HADD2.F32 R16, -RZ, R20.H0_H0 ;  /* 0x20000014ff107230 */ /* 0x000fe40000004100 */
[----:B------:R-:W-:Y:S01]  /*3ac0*/  FMUL.FTZ R12, R0, R12 ;  /* 0x0000000c000c7220 */ /* 0x000fe20000410000 */
[----:B------:R-:W-:Y:S01]  /*3ad0*/  FMUL.FTZ R17, R8, R29 ;  /* 0x0000001d08117220 */ /* 0x000fe20000410000 */
[----:B------:R-:W-:Y:S02]  /*3ae0*/  HADD2.F32 R8, -RZ, R11.H0_H0 ;  /* 0x2000000bff087230 */ /* 0x000fe40000004100 */
[----:B------:R-:W-:Y:S01]  /*3af0*/  FMUL.FTZ R16, R16, R19 ;  /* 0x0000001310107220 */ /* 0x000fe20000410000 */
[--C-:B------:R-:W-:Y:S01]  /*3b00*/  HADD2.F32 R19, -RZ, R10.reuse.H0_H0 ;  /* 0x2000000aff137230 */ /* 0x100fe20000004100 */
        /* <DEDUP_REMOVED lines=9> */
[--C-:B------:R-:W-:Y:S01]  /*3ba0*/  HADD2.F32 R13, -RZ, R14.reuse.H0_H0 ;  /* 0x2000000eff0d7230 */ /* 0x100fe20000004100 */
[----:B------:R-:W-:Y:S01]  /*3bb0*/  F2FP.F16.F32.PACK_AB R8, RZ, R8 ;  /* 0x00000008ff08723e */ /* 0x000fe200000000ff */
[----:B------:R-:W-:Y:S01]  /*3bc0*/  HADD2.F32 R18, -RZ, R14.H1_H1 ;  /* 0x3000000eff127230 */ /* 0x000fe20000004100 */
[----:B------:R-:W-:Y:S01]  /*3bd0*/  F2FP.F16.F32.PACK_AB R6, RZ, R6 ;  /* 0x00000006ff06723e */ /* 0x000fe200000000ff */
[--C-:B------:R-:W-:Y:S01]  /*3be0*/  HADD2.F32 R14, -RZ, R15.reuse.H0_H0 ;  /* 0x2000000fff0e7230 */ /* 0x100fe20000004100 */
[----:B------:R-:W-:Y:S01]  /*3bf0*/  F2FP.F16.F32.PACK_AB R11, RZ, R11 ;  /* 0x0000000bff0b723e */ /* 0x000fe200000000ff */
[----:B------:R-:W-:Y:S01]  /*3c00*/  FMUL.FTZ R12, R12, R19 ;  /* 0x000000130c0c7220 */ /* 0x000fe20000410000 */
[----:B------:R-:W-:Y:S01]  /*3c10*/  HADD2.F32 R15, -RZ, R15.H1_H1 ;  /* 0x3000000fff0f7230 */ /* 0x000fe20000004100 */
[----:B------:R-:W-:Y:S01]  /*3c20*/  F2FP.F16.F32.PACK_AB R16, R16, R9 ;  /* 0x000000091010723e */ /* 0x000fe200000000ff */
[----:B------:R-:W-:-:S02]  /*3c30*/  HADD2.F32 R19, -RZ, R10.H0_H0 ;  /* 0x2000000aff137230 */ /* 0x000fc40000004100 */
[----:B------:R-:W-:Y:S01]  /*3c40*/  HADD2.F32 R8, -RZ, R8.H0_H0 ;  /* 0x20000008ff087230 */ /* 0x000fe20000004100 */
[----:B------:R-:W-:Y:S01]  /*3c50*/  F2FP.F16.F32.PACK_AB R17, R12, R17 ;  /* 0x000000110c11723e */ /* 0x000fe200000000ff */
[----:B------:R-:W-:Y:S02]  /*3c60*/  HADD2.F32 R6, -RZ, R6.H0_H0 ;  /* 0x20000006ff067230 */ /* 0x000fe40000004100 */
[----:B------:R-:W-:Y:S01]  /*3c70*/  FMUL.FTZ R19, R19, R14 ;  /* 0x0000000e13137220 */ /* 0x000fe20000410000 */
[----:B------:R-:W-:Y:S02]  /*3c80*/  HADD2.F32 R11, -RZ, R11.H0_H0 ;  /* 0x2000000bff0b7230 */ /* 0x000fe40000004100 */
        /* <DEDUP_REMOVED lines=68> */
[----:B------:R-:W0:Y:S01]  /*40d0*/  LDG.E.128.CONSTANT R12, desc[UR8][R12.64] ;  /* 0x000000080c0c7981 */ /* 0x000e22000c1e9d00 */
[C-C-:B------:R-:W-:Y:S02]  /*40e0*/  IADD3 R3, PT, PT, R2.reuse, R3, R2.reuse ;  /* 0x0000000302037210 */ /* 0x140fe40007ffe002 */
[C---:B------:R-:W-:Y:S02]  /*40f0*/  LEA R21, R2.reuse, R21, 0x2 ;  /* 0x0000001502157211 */ /* 0x040fe400078e10ff */
[C---:B------:R-:W-:Y:S02]  /*4100*/  IADD3 R3, PT, PT, R2.reuse, R3, R2 ;  /* 0x0000000302037210 */ /* 0x040fe40007ffe002 */
[----:B------:R-:W-:Y:S02]  /*4110*/  LEA R5, R2, R5, 0x2 ;  /* 0x0000000502057211 */ /* 0x000fe400078e10ff */
[----:B------:R-:W-:Y:S01]  /*4120*/  ISETP.GE.AND P0, PT, R3, R4, PT ;  /* 0x000000040300720c */ /* 0x000fe20003f06270 */
[----:B--2---:R-:W-:-:S02]  /*4130*/  HADD2.F32 R6, -RZ, R8.H0_H0 ;  /* 0x20000008ff067230 */ /* 0x004fc40000004100 */
[----:B------:R-:W-:Y:S02]  /*4140*/  HADD2.F32 R20, -RZ, R8.H1_H1 ;  /* 0x30000008ff147230 */ /* 0x000fe40000004100 */
[----:B------:R-:W-:Y:S02]  /*4150*/  HADD2.F32 R8, -RZ, R9.H0_H0 ;  /* 0x20000009ff087230 */ /* 0x000fe40000004100 */
[C---:B------:R-:W-:Y:S01]  /*4160*/  FMUL.FTZ R6, R0.reuse, R6 ;  /* 0x0000000600067220 */ /* 0x040fe20000410000 */
[C---:B------:R-:W-:Y:S01]  /*4170*/  FMUL.FTZ R20, R0.reuse, R20 ;  /* 0x0000001400147220 */ /* 0x040fe20000410000 */
[--C-:B0-----:R-:W-:Y:S02]  /*4180*/  HADD2.F32 R19, -RZ, R12.reuse.H1_H1 ;  /* 0x3000000cff137230 */ /* 0x101fe40000004100 */
[----:B------:R-:W-:Y:S01]  /*4190*/  FMUL.FTZ R8, R0, R8 ;  /* 0x0000000800087220 */ /* 0x000fe20000410000 */
[----:B------:R-:W-:Y:S01]  /*41a0*/  HADD2.F32 R29, -RZ, R13.H0_H0 ;  /* 0x2000000dff1d7230 */ /* 0x000fe20000004100 */
[----:B------:R-:W-:Y:S01]  /*41b0*/  F2FP.F16.F32.PACK_AB R6, RZ, R6 ;  /* 0x00000006ff06723e */ /* 0x000fe200000000ff */
[----:B------:R-:W-:Y:S01]  /*41c0*/  HADD2.F32 R17, -RZ, R12.H0_H0 ;  /* 0x2000000cff117230 */ /* 0x000fe20000004100 */
[----:B------:R-:W-:Y:S01]  /*41d0*/  F2FP.F16.F32.PACK_AB R20, RZ, R20 ;  /* 0x00000014ff14723e */ /* 0x000fe200000000ff */
[----:B------:R-:W-:Y:S01]  /*41e0*/  HADD2.F32 R12, -RZ, R9.H1_H1 ;  /* 0x30000009ff0c7230 */ /* 0x000fe20000004100 */
[----:B------:R-:W-:Y:S01]  /*41f0*/  F2FP.F16.F32.PACK_AB R16, RZ, R8 ;  /* 0x00000008ff10723e */ /* 0x000fe200000000ff */
[----:B------:R-:W-:-:S02]  /*4200*/  HADD2.F32 R6, -RZ, R6.H0_H0 ;  /* 0x20000006ff067230 */ /* 0x000fc40000004100 */
[----:B------:R-:W-:Y:S02]  /*4210*/  HADD2.F32 R8, -RZ, R20.H0_H0 ;  /* 0x20000014ff087230 */ /* 0x000fe40000004100 */
[----:B------:R-:W-:Y:S01]  /*4220*/  FMUL.FTZ R12, R0, R12 ;  /* 0x0000000c000c7220 */ /* 0x000fe20000410000 */
[----:B------:R-:W-:Y:S02]  /*4230*/  HADD2.F32 R16, -RZ, R16.H0_H0 ;  /* 0x20000010ff107230 */ /* 0x000fe40000004100 */
[----:B------:R-:W-:Y:S01]  /*4240*/  FMUL.FTZ R17, R6, R17 ;  /* 0x0000001106117220 */ /* 0x000fe20000410000 */
[----:B------:R-:W-:Y:S02]  /*4250*/  HADD2.F32 R18, -RZ, R14.H1_H1 ;  /* 0x3000000eff127230 */ /* 0x000fe40000004100 */
[----:B------:R-:W-:Y:S01]  /*4260*/  FMUL.FTZ R8, R8, R19 ;  /* 0x0000001308087220 */ /* 0x000fe20000410000 */
[--C-:B------:R-:W-:Y:S02]  /*4270*/  HADD2.F32 R19, -RZ, R10.reuse.H0_H0 ;  /* 0x2000000aff137230 */ /* 0x100fe40000004100 */
[----:B------:R-:W-:Y:S01]  /*4280*/  FMUL.FTZ R9, R16, R29 ;  /* 0x0000001d10097220 */ /* 0x000fe20000410000 */
[----:B------:R-:W-:Y:S01]  /*4290*/  HADD2.F32 R29, -RZ, R10.H1_H1 ;  /* 0x3000000aff1d7230 */ /* 0x000fe20000004100 */
[----:B------:R-:W-:Y:S01]  /*42a0*/  F2FP.F16.F32.PACK_AB R12, RZ, R12 ;  /* 0x0000000cff0c723e */ /* 0x000fe200000000ff */
[----:B------:R-:W-:-:S02]  /*42b0*/  HADD2.F32 R10, -RZ, R11.H0_H0 ;  /* 0x2000000bff0a7230 */ /* 0x000fc40000004100 */
[C---:B------:R-:W-:Y:S01]  /*42c0*/  FMUL.FTZ R6, R0.reuse, R19 ;  /* 0x0000001300067220 */ /* 0x040fe20000410000 */
[----:B------:R-:W-:Y:S02]  /*42d0*/  HADD2.F32 R16, -RZ, R11.H1_H1 ;  /* 0x3000000bff107230 */ /* 0x000fe40000004100 */
[C---:B------:R-:W-:Y:S01]  /*42e0*/  FMUL.FTZ R29, R0.reuse, R29 ;  /* 0x0000001d001d7220 */ /* 0x040fe20000410000 */
[----:B------:R-:W-:Y:S02]  /*42f0*/  HADD2.F32 R19, -RZ, R13.H1_H1 ;  /* 0x3000000dff137230 */ /* 0x000fe40000004100 */
[C---:B------:R-:W-:Y:S01]  /*4300*/  FMUL.FTZ R11, R0.reuse, R10 ;  /* 0x0000000a000b7220 */ /* 0x040fe20000410000 */
[----:B------:R-:W-:Y:S01]  /*4310*/  F2FP.F16.F32.PACK_AB R6, RZ, R6 ;  /* 0x00000006ff06723e */ /* 0x000fe200000000ff */
[----:B------:R-:W-:Y:S01]  /*4320*/  FMUL.FTZ R10, R0, R16 ;  /* 0x00000010000a7220 */ /* 0x000fe20000410000 */
[----:B------:R-:W-:Y:S01]  /*4330*/  HADD2.F32 R16, -RZ, R12.H0_H0 ;  /* 0x2000000cff107230 */ /* 0x000fe20000004100 */
[----:B------:R-:W-:Y:S01]  /*4340*/  F2FP.F16.F32.PACK_AB R12, RZ, R29 ;  /* 0x0000001dff0c723e */ /* 0x000fe200000000ff */
[----:B------:R-:W-:Y:S01]  /*4350*/  HADD2.F32 R13, -RZ, R14.H0_H0 ;  /* 0x2000000eff0d7230 */ /* 0x000fe20000004100 */
[----:B------:R-:W-:Y:S01]  /*4360*/  F2FP.F16.F32.PACK_AB R11, RZ, R11 ;  /* 0x0000000bff0b723e */ /* 0x000fe200000000ff */
[--C-:B------:R-:W-:Y:S01]  /*4370*/  HADD2.F32 R14, -RZ, R15.reuse.H0_H0 ;  /* 0x2000000fff0e7230 */ /* 0x100fe20000004100 */
[----:B------:R-:W-:Y:S01]  /*4380*/  F2FP.F16.F32.PACK_AB R10, RZ, R10 ;  /* 0x0000000aff0a723e */ /* 0x000fe200000000ff */
[----:B------:R-:W-:-:S02]  /*4390*/  HADD2.F32 R15, -RZ, R15.H1_H1 ;  /* 0x3000000fff0f7230 */ /* 0x000fc40000004100 */
[----:B------:R-:W-:Y:S01]  /*43a0*/  FMUL.FTZ R16, R16, R19 ;  /* 0x0000001310107220 */ /* 0x000fe20000410000 */
[----:B------:R-:W-:Y:S01]  /*43b0*/  HADD2.F32 R11, -RZ, R11.H0_H0 ;  /* 0x2000000bff0b7230 */ /* 0x000fe20000004100 */
[----:B------:R-:W-:Y:S01]  /*43c0*/  F2FP.F16.F32.PACK_AB R8, R8, R17 ;  /* 0x000000110808723e */ /* 0x000fe200000000ff */
[----:B------:R-:W-:Y:S02]  /*43d0*/  HADD2.F32 R10, -RZ, R10.H0_H0 ;  /* 0x2000000aff0a7230 */ /* 0x000fe40000004100 */
[----:B------:R-:W-:Y:S02]  /*43e0*/  HADD2.F32 R6, -RZ, R6.H0_H0 ;  /* 0x20000006ff067230 */ /* 0x000fe40000004100 */
[----:B------:R-:W-:Y:S01]  /*43f0*/  FMUL.FTZ R11, R11, R14 ;  /* 0x0000000e0b0b7220 */ /* 0x000fe20000410000 */
[----:B------:R-:W-:Y:S02]  /*4400*/  HADD2.F32 R19, -RZ, R12.H0_H0 ;  /* 0x2000000cff137230 */ /* 0x000fe40000004100 */
[----:B------:R-:W-:Y:S01]  /*4410*/  FMUL.FTZ R12, R10, R15 ;  /* 0x0000000f0a0c7220 */ /* 0x000fe20000410000 */
[----:B------:R-:W-:Y:S01]  /*4420*/  F2FP.F16.F32.PACK_AB R9, R16, R9 ;  /* 0x000000091009723e */ /* 0x000fe200000000ff */
[----:B------:R-:W-:Y:S01]  /*4430*/  FMUL.FTZ R6, R6, R13 ;  /* 0x0000000d06067220 */ /* 0x000fe20000410000 */
[----:B------:R-:W-:-:S02]  /*4440*/  FMUL.FTZ R19, R19, R18 ;  /* 0x0000001213137220 */ /* 0x000fc40000410000 */
[----:B------:R-:W-:Y:S01]  /*4450*/  F2FP.F16.F32.PACK_AB R11, R12, R11 ;  /* 0x0000000b0c0b723e */ /* 0x000fe200000000ff */
[----:B------:R-:W-:Y:S01]  /*4460*/  IMAD.WIDE.U32 R12, R7, 0x10, R24 ;  /* 0x00000010070c7825 */ /* 0x000fe200078e0018 */
[----:B------:R-:W-:Y:S02]  /*4470*/  LEA R7, R2, R7, 0x2 ;  /* 0x0000000702077211 */ /* 0x000fe400078e10ff */
[----:B------:R-:W-:-:S05]  /*4480*/  F2FP.F16.F32.PACK_AB R10, R19, R6 ;  /* 0x00000006130a723e */ /* 0x000fca00000000ff */
[----:B------:R2:W-:Y:S01]  /*4490*/  STG.E.128 desc[UR8][R12.64], R8 ;  /* 0x000000080c007986 */ /* 0x0005e2000c101d08 */
[----:B------:R-:W-:Y:S05]  /*44a0*/  @!P0 BRA `(.L_x_333) ;  /* 0xfffffff000448947 */ /* 0x000fea000383ffff */
[----:B------:R-:W-:Y:S05]  /*44b0*/  EXIT ;  /* 0x000000000000794d */ /* 0x000fea0003800000 */
        .weak           $__internal_8_$__cuda_sm20_div_s64
        .type           $__internal_8_$__cuda_sm20_div_s64,@function
        .size           $__internal_8_$__cuda_sm20_div_s64,(.L_x_1357 - $__internal_8_$__cuda_sm20_div_s64)
$__internal_8_$__cuda_sm20_div_s64:
        /* <DEDUP_REMOVED lines=86> */
[----:B------:R-:W-:Y:S06]  /*4a20*/  RET.REL.NODEC R6 `(_ZN4vllm15rms_norm_kernelIN3c104HalfELi8ELi4EEEvPT_PKS3_lllllS6_fii) ;  /* 0xffffffb406747950 */ /* 0x000fec0003c3ffff */
.L_x_334:
        /* <DEDUP_REMOVED lines=13> */
.L_x_1357:


//--------------------- .text._ZN4vllm15rms_norm_kernelIN3c104HalfELi16ELi4EEEvPT_PKS3_lllllS6_fii --------------------------
	.section	.text._ZN4vllm15rms_norm_kernelIN3c104HalfELi16ELi4EEEvPT_PKS3_lllllS6_fii,"ax",@progbits
	.align	128
        .global         _ZN4vllm15rms_norm_kernelIN3c104HalfELi16ELi4EEEvPT_PKS3_lllllS6_fii
        .type           _ZN4vllm15rms_norm_kernelIN3c104HalfELi16ELi4EEEvPT_PKS3_lllllS6_fii,@function
        .size           _ZN4vllm15rms_norm_kernelIN3c104HalfELi16ELi4EEEvPT_PKS3_lllllS6_fii,(.L_x_1358 - _ZN4vllm15rms_norm_kernelIN3c104HalfELi16ELi4EEEvPT_PKS3_lllllS6_fii)
        .other          _ZN4vllm15rms_norm_kernelIN3c104HalfELi16ELi4EEEvPT_PKS3_lllllS6_fii,@"STO_CUDA_ENTRY STV_DEFAULT"
_ZN4vllm15rms_norm_kernelIN3c104HalfELi16ELi4EEEvPT_PKS3_lllllS6_fii:
.text._ZN4vllm15rms_norm_kernelIN3c104HalfELi16ELi4EEEvPT_PKS3_lllllS6_fii:
        /* <DEDUP_REMOVED lines=34> */
.L_x_335:
[----:B------:R-:W-:Y:S02]  /*0220*/  MOV R12, UR4 ;  /* 0x00000004000c7c02 */ /* 0x000fe40008000f00 */
[----:B------:R-:W-:Y:S02]  /*0230*/  MOV R9, RZ ;  /* 0x000000ff00097202 */ /* 0x000fe40000000f00 */
[----:B------:R-:W-:Y:S02]  /*0240*/  MOV R8, R4 ;  /* 0x0000000400087202 */ /* 0x000fe40000000f00 */
[----:B------:R-:W-:-:S07]  /*0250*/  MOV R0, 0x270 ;  /* 0x0000027000007802 */ /* 0x000fce0000000f00 */
[----:B------:R-:W-:Y:S05]  /*0260*/  CALL.REL.NOINC `($__internal_9_$__cuda_sm20_div_s64) ;  /* 0x00000044000c7944 */ /* 0x000fea0003c00000 */
        /* <DEDUP_REMOVED lines=10> */
.L_x_336:
        /* <DEDUP_REMOVED lines=28> */
.L_x_337:
[----:B------:R-:W0:Y:S01]  /*04d0*/  LDC R8, c[0x0][0x3a8] ;  /* 0x0000ea00ff087b82 */ /* 0x000e220000000800 */
[----:B------:R-:W-:-:S07]  /*04e0*/  MOV R0, 0x510 ;  /* 0x0000051000007802 */ /* 0x000fce0000000f00 */
[----:B------:R-:W1:Y:S02]  /*04f0*/  LDC R10, c[0x0][0x3ac] ;  /* 0x0000eb00ff0a7b82 */ /* 0x000e640000000800 */
[----:B01----:R-:W-:Y:S05]  /*0500*/  CALL.REL.NOINC `($__internal_9_$__cuda_sm20_div_s64) ;  /* 0x0000004000647944 */ /* 0x003fea0003c00000 */
        /* <DEDUP_REMOVED lines=8> */
.L_x_338:
[----:B------:R-:W0:Y:S01]  /*0590*/  LDCU.64 UR4, c[0x0][0x3a0] ;  /* 0x00007400ff0477ac */ /* 0x000e220008000a00 */
[----:B------:R-:W1:Y:S01]  /*05a0*/  S2R R0, SR_TID.X ;  /* 0x0000000000007919 */ /* 0x000e620000002100 */
[----:B------:R-:W-:Y:S01]  /*05b0*/  BSSY.RECONVERGENT B0, `(.L_x_339) ;  /* 0x00001ce000007945 */ /* 0x000fe20003800200 */
[----:B------:R-:W2:Y:S01]  /*05c0*/  LDCU.128 UR8, c[0x0][0x390] ;  /* 0x00007200ff0877ac */ /* 0x000ea20008000c00 */
[----:B------:R-:W3:Y:S01]  /*05d0*/  LDCU UR12, c[0x0][0x3c8] ;  /* 0x00007900ff0c77ac */ /* 0x000ee20008000800 */
[----:B0-----:R-:W-:Y:S02]  /*05e0*/  IMAD R5, R5, UR4, RZ ;  /* 0x0000000405057c24 */ /* 0x001fe4000f8e02ff */
[----:B------:R-:W-:-:S04]  /*05f0*/  IMAD.WIDE.U32 R6, R4, UR4, RZ ;  /* 0x0000000404067c25 */ /* 0x000fc8000f8e00ff */
[----:B------:R-:W-:Y:S01]  /*0600*/  IMAD R5, R4, UR5, R5 ;  /* 0x0000000504057c24 */ /* 0x000fe2000f8e0205 */
[----:B------:R-:W0:Y:S01]  /*0610*/  LDCU.64 UR4, c[0x0][0x388] ;  /* 0x00007100ff0477ac */ /* 0x000e220008000a00 */
[----:B--2---:R-:W-:-:S03]  /*0620*/  IMAD R3, R3, UR10, RZ ;  /* 0x0000000a03037c24 */ /* 0x004fc6000f8e02ff */
[----:B------:R-:W-:Y:S01]  /*0630*/  IADD3 R7, PT, PT, R7, R5, RZ ;  /* 0x0000000507077210 */ /* 0x000fe20007ffe0ff */
[C---:B------:R-:W-:Y:S01]  /*0640*/  IMAD R5, R2.reuse, UR11, R3 ;  /* 0x0000000b02057c24 */ /* 0x040fe2000f8e0203 */
[----:B---3--:R-:W-:Y:S01]  /*0650*/  ULOP3.LUT UP0, URZ, UR12, 0xf, URZ, 0xc0, !UPT ;  /* 0x0000000f0cff7892 */ /* 0x008fe2000f80c0ff */
[----:B------:R-:W-:Y:S01]  /*0660*/  IMAD.WIDE.U32 R2, R2, UR10, R6 ;  /* 0x0000000a02027c25 */ /* 0x000fe2000f8e0006 */
[----:B------:R-:W2:Y:S04]  /*0670*/  LDCU.64 UR10, c[0x0][0x358] ;  /* 0x00006b00ff0a77ac */ /* 0x000ea80008000a00 */
[----:B------:R-:W-:-:S03]  /*0680*/  IADD3 R3, PT, PT, R3, R5, RZ ;  /* 0x0000000503037210 */ /* 0x000fc60007ffe0ff */
[----:B------:R-:W-:Y:S02]  /*0690*/  IMAD.WIDE.U32 R4, R12, UR8, R2 ;  /* 0x000000080c047c25 */ /* 0x000fe4000f8e0002 */
[----:B------:R-:W3:Y:S02]  /*06a0*/  LDC R2, c[0x0][0x360] ;  /* 0x0000d800ff027b82 */ /* 0x000ee40000000800 */
[----:B------:R-:W-:Y:S01]  /*06b0*/  IMAD R3, R8, UR8, RZ ;  /* 0x0000000808037c24 */ /* 0x000fe2000f8e02ff */
[----:B------:R-:W-:-:S03]  /*06c0*/  SHF.L.U32 R6, R4, 0x1, RZ ;  /* 0x0000000104067819 */ /* 0x000fc600000006ff */
[----:B------:R-:W-:Y:S01]  /*06d0*/  IMAD R3, R12, UR9, R3 ;  /* 0x000000090c037c24 */ /* 0x000fe2000f8e0203 */
[----:B0-----:R-:W-:-:S04]  /*06e0*/  IADD3 R20, P1, PT, R6, UR4, RZ ;  /* 0x0000000406147c10 */ /* 0x001fc8000ff3e0ff */
[----:B------:R-:W-:Y:S02]  /*06f0*/  LOP3.LUT P0, RZ, R20, 0x1f, RZ, 0xc0, !PT ;  /* 0x0000001f14ff7812 */ /* 0x000fe4000780c0ff */
[----:B------:R-:W-:Y:S02]  /*0700*/  IADD3 R3, PT, PT, R5, R3, RZ ;  /* 0x0000000305037210 */ /* 0x000fe40007ffe0ff */
[----:B------:R-:W-:Y:S02]  /*0710*/  PLOP3.LUT P0, PT, P0, PT, UP0, 0xea, 0xae ;  /* 0x0000000000ae781c */ /* 0x000fe4000070fd0a */
[----:B------:R-:W-:-:S04]  /*0720*/  SHF.L.U64.HI R7, R4, 0x1, R3 ;  /* 0x0000000104077819 */ /* 0x000fc80000010203 */
[----:B------:R-:W-:-:S07]  /*0730*/  IADD3.X R21, PT, PT, R7, UR5, RZ, P1, !PT ;  /* 0x0000000507157c10 */ /* 0x000fce0008ffe4ff */
[----:B-12---:R-:W-:Y:S05]  /*0740*/  @P0 BRA `(.L_x_340) ;  /* 0x0000000800500947 */ /* 0x006fea0003800000 */
[----:B------:R-:W-:Y:S01]  /*0750*/  USHF.R.S32.HI UR4, URZ, 0x4, UR12 ;  /* 0x00000004ff047899 */ /* 0x000fe2000801140c */
[----:B------:R-:W-:-:S05]  /*0760*/  HFMA2 R3, -RZ, RZ, 0, 0 ;  /* 0x00000000ff037431 */ /* 0x000fca00000001ff */
[----:B------:R-:W-:-:S13]  /*0770*/  ISETP.GE.AND P0, PT, R0, UR4, PT ;  /* 0x0000000400007c0c */ /* 0x000fda000bf06270 */
[----:B------:R-:W-:Y:S05]  /*0780*/  @P0 BRA `(.L_x_341) ;  /* 0x0000001800c00947 */ /* 0x000fea0003800000 */
[----:B---3--:R-:W0:Y:S01]  /*0790*/  I2F.U32.RP R7, R2 ;  /* 0x0000000200077306 */ /* 0x008e220000209000 */
[----:B------:R-:W-:Y:S01]  /*07a0*/  IADD3 R12, PT, PT, R0, R2, RZ ;  /* 0x00000002000c7210 */ /* 0x000fe20007ffe0ff */
[----:B------:R-:W-:Y:S01]  /*07b0*/  BSSY.RECONVERGENT B1, `(.L_x_342) ;  /* 0x0000040000017945 */ /* 0x000fe20003800200 */
[----:B------:R-:W-:Y:S02]  /*07c0*/  ISETP.NE.U32.AND P2, PT, R2, RZ, PT ;  /* 0x000000ff0200720c */ /* 0x000fe40003f45070 */
[C---:B------:R-:W-:Y:S02]  /*07d0*/  ISETP.GE.U32.AND P0, PT, R12.reuse, UR4, PT ;  /* 0x000000040c007c0c */ /* 0x040fe4000bf06070 */
[----:B------:R-:W-:Y:S02]  /*07e0*/  VIMNMX.U32 R3, PT, PT, R12, UR4, !PT ;  /* 0x000000040c037c48 */ /* 0x000fe4000ffe0000 */
[----:B------:R-:W-:Y:S02]  /*07f0*/  SEL R6, RZ, 0x1, P0 ;  /* 0x00000001ff067807 */ /* 0x000fe40000000000 */
[----:B------:R-:W-:-:S02]  /*0800*/  MOV R23, R0 ;  /* 0x0000000000177202 */ /* 0x000fc40000000f00 */
[----:B------:R-:W-:Y:S01]  /*0810*/  IADD3 R3, PT, PT, R3, -R12, -R6 ;  /* 0x8000000c03037210 */ /* 0x000fe20007ffe806 */
[----:B0-----:R-:W0:Y:S02]  /*0820*/  MUFU.RCP R7, R7 ;  /* 0x0000000700077308 */ /* 0x001e240000001000 */
[----:B0-----:R-:W-:-:S06]  /*0830*/  IADD3 R4, PT, PT, R7, 0xffffffe, RZ ;  /* 0x0ffffffe07047810 */ /* 0x001fcc0007ffe0ff */
        /* <DEDUP_REMOVED lines=17> */
[----:B------:R-:W-:Y:S02]  /*0950*/  ISETP.NE.U32.AND P0, PT, R3, 0x1, PT ;  /* 0x000000010300780c */ /* 0x000fe40003f05070 */
[----:B------:R-:W-:-:S11]  /*0960*/  MOV R3, RZ ;  /* 0x000000ff00037202 */ /* 0x000fd60000000f00 */
[----:B------:R-:W-:Y:S05]  /*0970*/  @!P0 BRA `(.L_x_343) ;  /* 0x00000000008c8947 */ /* 0x000fea0003800000 */
[----:B------:R-:W-:-:S06]  /*0980*/  IMAD.WIDE.U32 R4, R0, 0x20, R20 ;  /* 0x0000002000047825 */ /* 0x000fcc00078e0014 */
[----:B------:R-:W2:Y:S01]  /*0990*/  LDG.E.ENL2.256 R4, R8, desc[UR10][R4.64] ;  /* 0xfe00000a0408797e */ /* 0x000ea20008121904 */
[----:B------:R-:W-:Y:S01]  /*09a0*/  MOV R23, R12 ;  /* 0x0000000c00177202 */ /* 0x000fe20000000f00 */
[--C-:B--2---:R-:W-:Y:S02]  /*09b0*/  HADD2.F32 R3, -RZ, R8.reuse.H0_H0 ;  /* 0x20000008ff037230 */ /* 0x104fe40000004100 */
[----:B------:R-:W-:Y:S02]  /*09c0*/  HADD2.F32 R8, -RZ, R8.H1_H1 ;  /* 0x30000008ff087230 */ /* 0x000fe40000004100 */
[----:B------:R-:W-:Y:S02]  /*09d0*/  HADD2.F32 R14, -RZ, R9.H0_H0 ;  /* 0x20000009ff0e7230 */ /* 0x000fe40000004100 */
[----:B------:R-:W-:-:S04]  /*09e0*/  FFMA.FTZ R3, R3, R3, RZ ;  /* 0x0000000303037223 */ /* 0x000fc800000100ff */
        /* <DEDUP_REMOVED lines=8> */
[----:B------:R-:W-:Y:S01]  /*0a70*/  FFMA.FTZ R3, R10, R10, R3 ;  /* 0x0000000a0a037223 */ /* 0x000fe20000010003 */
[----:B------:R-:W-:-:S03]  /*0a80*/  HADD2.F32 R10, -RZ, R11.H1_H1 ;  /* 0x3000000bff0a7230 */ /* 0x000fc60000004100 */
[----:B------:R-:W-:Y:S01]  /*0a90*/  FFMA.FTZ R3, R8, R8, R3 ;  /* 0x0000000808037223 */ /* 0x000fe20000010003 */
[--C-:B------:R-:W-:Y:S02]  /*0aa0*/  HADD2.F32 R8, -RZ, R4.reuse.H0_H0 ;  /* 0x20000004ff087230 */ /* 0x100fe40000004100 */
[----:B------:R-:W-:Y:S02]  /*0ab0*/  HADD2.F32 R4, -RZ, R4.H1_H1 ;  /* 0x30000004ff047230 */ /* 0x000fe40000004100 */
[----:B------:R-:W-:-:S04]  /*0ac0*/  FFMA.FTZ R3, R10, R10, R3 ;  /* 0x0000000a0a037223 */ /* 0x000fc80000010003 */
[----:B------:R-:W-:Y:S01]  /*0ad0*/  FFMA.FTZ R3, R8, R8, R3 ;  /* 0x0000000808037223 */ /* 0x000fe20000010003 */
[----:B------:R-:W-:-:S03]  /*0ae0*/  HADD2.F32 R8, -RZ, R5.H0_H0 ;  /* 0x20000005ff087230 */ /* 0x000fc60000004100 */
        /* <DEDUP_REMOVED lines=10> */
[----:B------:R-:W-:-:S04]  /*0b90*/  FFMA.FTZ R3, R4, R4, R3 ;  /* 0x0000000404037223 */ /* 0x000fc80000010003 */
[----:B------:R-:W-:-:S07]  /*0ba0*/  FFMA.FTZ R3, R6, R6, R3 ;  /* 0x0000000606037223 */ /* 0x000fce0000010003 */
.L_x_343:
[----:B------:R-:W-:Y:S05]  /*0bb0*/  BSYNC.RECONVERGENT B1 ;  /* 0x0000000000017941 */ /* 0x000fea0003800200 */
.L_x_342:
[----:B------:R-:W-:Y:S05]  /*0bc0*/  @!P1 BRA `(.L_x_341) ;  /* 0x0000001400b09947 */ /* 0x000fea0003800000 */
[----:B------:R-:W-:Y:S01]  /*0bd0*/  BSSY.RECONVERGENT B1, `(.L_x_344) ;  /* 0x000004a000017945 */ /* 0x000fe20003800200 */
[----:B------:R-:W-:-:S07]  /*0be0*/  IADD3 R25, PT, PT, R23, R2, RZ ;  /* 0x0000000217197210 */ /* 0x000fce0007ffe0ff */
.L_x_345:
[----:B------:R-:W-:-:S06]  /*0bf0*/  IMAD.WIDE.U32 R4, R23, 0x20, R20 ;  /* 0x0000002017047825 */ /* 0x000fcc00078e0014 */
[----:B------:R-:W2:Y:S01]  /*0c00*/  LDG.E.ENL2.256 R8, R4, desc[UR10][R4.64] ;  /* 0xfe00000a0404797e */ /* 0x000ea20008121908 */
[----:B------:R-:W-:-:S06]  /*0c10*/  IMAD.WIDE.U32 R12, R25, 0x20, R20 ;  /* 0x00000020190c7825 */ /* 0x000fcc00078e0014 */
[----:B------:R-:W3:Y:S01]  /*0c20*/  LDG.E.ENL2.256 R16, R12, desc[UR10][R12.64] ;  /* 0xfe00000a0c0c797e */ /* 0x000ee20008121910 */
[C---:B------:R-:W-:Y:S02]  /*0c30*/  IADD3 R23, PT, PT, R2.reuse, R23, R2 ;  /* 0x0000001702177210 */ /* 0x040fe40007ffe002 */
[----:B------:R-:W-:Y:S02]  /*0c40*/  LEA R25, R2, R25, 0x1 ;  /* 0x0000001902197211 */ /* 0x000fe400078e08ff */
[----:B------:R-:W-:Y:S01]  /*0c50*/  ISETP.GE.AND P0, PT, R23, UR4, PT ;  /* 0x0000000417007c0c */ /* 0x000fe2000bf06270 */
[----:B--2---:R-:W-:Y:S02]  /*0c60*/  HADD2.F32 R22, -RZ, R4.H0_H0 ;  /* 0x20000004ff167230 */ /* 0x004fe40000004100 */
[----:B------:R-:W-:-:S03]  /*0c70*/  HADD2.F32 R24, -RZ, R5.H1_H1 ;  /* 0x30000005ff187230 */ /* 0x000fc60000004100 */
[----:B------:R-:W-:Y:S01]  /*0c80*/  FFMA.FTZ R3, R22, R22, R3 ;  /* 0x0000001616037223 */ /* 0x000fe20000010003 */
[----:B------:R-:W-:Y:S02]  /*0c90*/  HADD2.F32 R22, -RZ, R4.H1_H1 ;  /* 0x30000004ff167230 */ /* 0x000fe40000004100 */
[----:B------:R-:W-:-:S03]  /*0ca0*/  HADD2.F32 R4, -RZ, R7.H0_H0 ;  /* 0x20000007ff047230 */ /* 0x000fc60000004100 */
[----:B------:R-:W-:Y:S01]  /*0cb0*/  FFMA.FTZ R3, R22, R22, R3 ;  /* 0x0000001616037223 */ /* 0x000fe20000010003 */
[----:B------:R-:W-:-:S05]  /*0cc0*/  HADD2.F32 R22, -RZ, R5.H0_H0 ;  /* 0x20000005ff167230 */ /* 0x000fca0000004100 */
[----:B------:R-:W-:Y:S01]  /*0cd0*/  FFMA.FTZ R3, R22, R22, R3 ;  /* 0x0000001616037223 */ /* 0x000fe20000010003 */
[--C-:B------:R-:W-:Y:S02]  /*0ce0*/  HADD2.F32 R22, -RZ, R6.reuse.H0_H0 ;  /* 0x20000006ff167230 */ /* 0x100fe40000004100 */
[----:B------:R-:W-:Y:S02]  /*0cf0*/  HADD2.F32 R6, -RZ, R6.H1_H1 ;  /* 0x30000006ff067230 */ /* 0x000fe40000004100 */
[----:B------:R-:W-:-:S04]  /*0d00*/  FFMA.FTZ R3, R24, R24, R3 ;  /* 0x0000001818037223 */ /* 0x000fc80000010003 */
[----:B------:R-:W-:-:S04]  /*0d10*/  FFMA.FTZ R3, R22, R22, R3 ;  /* 0x0000001616037223 */ /* 0x000fc80000010003 */
[----:B------:R-:W-:Y:S01]  /*0d20*/  FFMA.FTZ R3, R6, R6, R3 ;  /* 0x0000000606037223 */ /* 0x000fe20000010003 */
        /* <DEDUP_REMOVED lines=18> */
[--C-:B---3--:R-:W-:Y:S02]  /*0e50*/  HADD2.F32 R4, -RZ, R12.reuse.H0_H0 ;  /* 0x2000000cff047230 */ /* 0x108fe40000004100 */
        /* <DEDUP_REMOVED lines=30> */
[----:B------:R-:W-:-:S04]  /*1040*/  FFMA.FTZ R3, R4, R4, R3 ;  /* 0x0000000404037223 */ /* 0x000fc80000010003 */
[----:B------:R-:W-:Y:S01]  /*1050*/  FFMA.FTZ R3, R6, R6, R3 ;  /* 0x0000000606037223 */ /* 0x000fe20000010003 */
[----:B------:R-:W-:Y:S06]  /*1060*/  @!P0 BRA `(.L_x_345) ;  /* 0xfffffff800e08947 */ /* 0x000fec000383ffff */
[----:B------:R-:W-:Y:S05]  /*1070*/  BSYNC.RECONVERGENT B1 ;  /* 0x0000000000017941 */ /* 0x000fea0003800200 */
.L_x_344:
[----:B------:R-:W-:Y:S05]  /*1080*/  BRA `(.L_x_341) ;  /* 0x0000001000807947 */ /* 0x000fea0003800000 */
.L_x_340:
[----:B------:R-:W-:Y:S01]  /*1090*/  IADD3 R3, PT, PT, -R20, RZ, RZ ;  /* 0x000000ff14037210 */ /* 0x000fe20007ffe1ff */
[----:B------:R-:W-:Y:S03]  /*10a0*/  BSSY.RECONVERGENT B1, `(.L_x_346) ;  /* 0x000001a000017945 */ /* 0x000fe60003800200 */
        /* <DEDUP_REMOVED lines=12> */
[----:B------:R-:W-:Y:S02]  /*1170*/  MOV R3, RZ ;  /* 0x000000ff00037202 */ /* 0x000fe40000000f00 */
[----:B------:R-:W-:Y:S02]  /*1180*/  MOV R10, R0 ;  /* 0x00000000000a7202 */ /* 0x000fe40000000f00 */
[----:B------:R-:W-:-:S04]  /*1190*/  IADD3 R4, P0, PT, R4, UR4, RZ ;  /* 0x0000000404047c10 */ /* 0x000fc8000ff1e0ff */
[----:B------:R-:W-:-:S09]  /*11a0*/  IADD3.X R5, PT, PT, R5, UR5, RZ, P0, !PT ;  /* 0x0000000505057c10 */ /* 0x000fd200087fe4ff */
.L_x_348:
[----:B------:R-:W-:Y:S02]  /*11b0*/  MOV R8, R4 ;  /* 0x0000000400087202 */ /* 0x000fe40000000f00 */
[----:B------:R-:W-:-:S05]  /*11c0*/  MOV R9, R5 ;  /* 0x0000000500097202 */ /* 0x000fca0000000f00 */
[----:B------:R-:W2:Y:S01]  /*11d0*/  LDG.E.U16 R11, desc[UR10][R8.64] ;  /* 0x0000000a080b7981 */ /* 0x000ea2000c1e1500 */
[C---:B---3--:R-:W-:Y:S01]  /*11e0*/  IADD3 R10, PT, PT, R2.reuse, R10, RZ ;  /* 0x0000000a020a7210 */ /* 0x048fe20007ffe0ff */
[----:B------:R-:W-:-:S03]  /*11f0*/  IMAD.WIDE.U32 R4, R2, 0x2, R8 ;  /* 0x0000000202047825 */ /* 0x000fc600078e0008 */
[----:B------:R-:W-:Y:S01]  /*1200*/  ISETP.GE.AND P0, PT, R10, R13, PT ;  /* 0x0000000d0a00720c */ /* 0x000fe20003f06270 */
[----:B--2---:R-:W-:-:S05]  /*1210*/  HADD2.F32 R14, -RZ, R11.H0_H0 ;  /* 0x2000000bff0e7230 */ /* 0x004fca0000004100 */
[----:B------:R-:W-:-:S07]  /*1220*/  FFMA.FTZ R3, R14, R14, R3 ;  /* 0x0000000e0e037223 */ /* 0x000fce0000010003 */
[----:B------:R-:W-:Y:S05]  /*1230*/  @!P0 BRA `(.L_x_348) ;  /* 0xfffffffc00dc8947 */ /* 0x000fea000383ffff */
.L_x_347:
[----:B------:R-:W-:Y:S05]  /*1240*/  BSYNC.RECONVERGENT B1 ;  /* 0x0000000000017941 */ /* 0x000fea0003800200 */
.L_x_346:
[----:B------:R-:W-:Y:S01]  /*1250*/  BSSY.RECONVERGENT B1, `(.L_x_349) ;  /* 0x00000bc000017945 */ /* 0x000fe20003800200 */
[----:B------:R-:W-:-:S03]  /*1260*/  IMAD.WIDE R4, R13, 0x2, R20 ;  /* 0x000000020d047825 */ /* 0x000fc600078e0214 */
[----:B------:R-:W-:Y:S05]  /*1270*/  @P1 BRA `(.L_x_350) ;  /* 0x0000000800e41947 */ /* 0x000fea0003800000 */
[----:B---3--:R-:W0:Y:S01]  /*1280*/  I2F.U32.RP R16, R2 ;  /* 0x0000000200107306 */ /* 0x008e220000209000 */
[----:B------:R-:W-:Y:S01]  /*1290*/  IADD3 R10, PT, PT, R0, R2, RZ ;  /* 0x00000002000a7210 */ /* 0x000fe20007ffe0ff */
[----:B------:R-:W-:Y:S01]  /*12a0*/  BSSY.RECONVERGENT B2, `(.L_x_351) ;  /* 0x000004e000027945 */ /* 0x000fe20003800200 */
[----:B------:R-:W-:Y:S02]  /*12b0*/  ISETP.NE.U32.AND P2, PT, R2, RZ, PT ;  /* 0x000000ff0200720c */ /* 0x000fe40003f45070 */
[----:B------:R-:W-:Y:S02]  /*12c0*/  ISETP.GE.U32.AND P0, PT, R10, R15, PT ;  /* 0x0000000f0a00720c */ /* 0x000fe40003f06070 */
        /* <DEDUP_REMOVED lines=9> */
[----:B------:R-:W-:Y:S01]  /*1360*/  IMAD.HI.U32 R16, R9, R17, R8 ;  /* 0x0000001109107227 */ /* 0x000fe200078e0008 */
[----:B------:R-:W-:-:S05]  /*1370*/  MOV R17, R0 ;  /* 0x0000000000117202 */ /* 0x000fca0000000f00 */
        /* <DEDUP_REMOVED lines=29> */
[----:B------:R-:W4:Y:S01]  /*1550*/  LDG.E.U16 R19, desc[UR10][R8.64+0x12] ;  /* 0x0000120a08137981 */ /* 0x000f22000c1e1500 */
[----:B-----5:R-:W-:-:S02]  /*1560*/  HADD2.F32 R25, -RZ, R18.H0_H0 ;  /* 0x20000012ff197230 */ /* 0x020fc40000004100 */
[----:B------:R-:W-:Y:S01]  /*1570*/  FFMA.FTZ R22, R23, R23, R22 ;  /* 0x0000001717167223 */ /* 0x000fe20000010016 */
[----:B------:R-:W5:Y:S03]  /*1580*/  LDG.E.U16 R18, desc[UR10][R8.64+0x14] ;  /* 0x0000140a08127981 */ /* 0x000f66000c1e1500 */
[----:B------:R-:W-:Y:S02]  /*1590*/  FFMA.FTZ R25, R25, R25, R22 ;  /* 0x0000001919197223 */ /* 0x000fe40000010016 */
[----:B------:R-:W5:Y:S01]  /*15a0*/  LDG.E.U16 R22, desc[UR10][R8.64+0x16] ;  /* 0x0000160a08167981 */ /* 0x000f62000c1e1500 */
[----:B------:R-:W-:-:S03]  /*15b0*/  HADD2.F32 R24, -RZ, R17.H0_H0 ;  /* 0x20000011ff187230 */ /* 0x000fc60000004100 */
[----:B------:R-:W5:Y:S02]  /*15c0*/  LDG.E.U16 R17, desc[UR10][R8.64+0x18] ;  /* 0x0000180a08117981 */ /* 0x000f64000c1e1500 */
[----:B------:R-:W-:Y:S02]  /*15d0*/  FFMA.FTZ R26, R24, R24, R25 ;  /* 0x00000018181a7223 */ /* 0x000fe40000010019 */
[----:B------:R-:W5:Y:S04]  /*15e0*/  LDG.E.U16 R24, desc[UR10][R8.64+0x1a] ;  /* 0x00001a0a08187981 */ /* 0x000f68000c1e1500 */
[----:B------:R-:W5:Y:S04]  /*15f0*/  LDG.E.U16 R23, desc[UR10][R8.64+0x1c] ;  /* 0x00001c0a08177981 */ /* 0x000f68000c1e1500 */
[----:B------:R0:W5:Y:S01]  /*1600*/  LDG.E.U16 R25, desc[UR10][R8.64+0x1e] ;  /* 0x00001e0a08197981 */ /* 0x000162000c1e1500 */
[----:B------:R-:W-:-:S05]  /*1610*/  HADD2.F32 R11, -RZ, R11.H0_H0 ;  /* 0x2000000bff0b7230 */ /* 0x000fca0000004100 */
[----:B------:R-:W-:Y:S01]  /*1620*/  FFMA.FTZ R26, R11, R11, R26 ;  /* 0x0000000b0b1a7223 */ /* 0x000fe2000001001a */
[----:B------:R-:W-:-:S05]  /*1630*/  HADD2.F32 R11, -RZ, R14.H0_H0 ;  /* 0x2000000eff0b7230 */ /* 0x000fca0000004100 */
[----:B------:R-:W-:Y:S01]  /*1640*/  FFMA.FTZ R26, R11, R11, R26 ;  /* 0x0000000b0b1a7223 */ /* 0x000fe2000001001a */
[----:B--2---:R-:W-:Y:S02]  /*1650*/  HADD2.F32 R27, -RZ, R16.H0_H0 ;  /* 0x20000010ff1b7230 */ /* 0x004fe40000004100 */
[----:B---3--:R-:W-:-:S03]  /*1660*/  HADD2.F32 R3, -RZ, R3.H0_H0 ;  /* 0x20000003ff037230 */ /* 0x008fc60000004100 */
[----:B------:R-:W-:Y:S01]  /*1670*/  FFMA.FTZ R26, R27, R27, R26 ;  /* 0x0000001b1b1a7223 */ /* 0x000fe2000001001a */
[----:B----4-:R-:W-:-:S03]  /*1680*/  HADD2.F32 R19, -RZ, R19.H0_H0 ;  /* 0x20000013ff137230 */ /* 0x010fc60000004100 */
[----:B------:R-:W-:Y:S01]  /*1690*/  FFMA.FTZ R26, R3, R3, R26 ;  /* 0x00000003031a7223 */ /* 0x000fe2000001001a */
[----:B-----5:R-:W-:-:S03]  /*16a0*/  HADD2.F32 R3, -RZ, R18.H0_H0 ;  /* 0x20000012ff037230 */ /* 0x020fc60000004100 */
[----:B------:R-:W-:Y:S01]  /*16b0*/  FFMA.FTZ R26, R19, R19, R26 ;  /* 0x00000013131a7223 */ /* 0x000fe2000001001a */
[----:B0-----:R-:W-:-:S03]  /*16c0*/  HADD2.F32 R9, -RZ, R22.H0_H0 ;  /* 0x20000016ff097230 */ /* 0x001fc60000004100 */
[----:B------:R-:W-:Y:S01]  /*16d0*/  FFMA.FTZ R26, R3, R3, R26 ;  /* 0x00000003031a7223 */ /* 0x000fe2000001001a */
[----:B------:R-:W-:-:S03]  /*16e0*/  HADD2.F32 R17, -RZ, R17.H0_H0 ;  /* 0x20000011ff117230 */ /* 0x000fc60000004100 */
[----:B------:R-:W-:Y:S01]  /*16f0*/  FFMA.FTZ R26, R9, R9, R26 ;  /* 0x00000009091a7223 */ /* 0x000fe2000001001a */
[----:B------:R-:W-:-:S03]  /*1700*/  HADD2.F32 R3, -RZ, R24.H0_H0 ;  /* 0x20000018ff037230 */ /* 0x000fc60000004100 */
[----:B------:R-:W-:Y:S01]  /*1710*/  FFMA.FTZ R26, R17, R17, R26 ;  /* 0x00000011111a7223 */ /* 0x000fe2000001001a */
[----:B------:R-:W-:Y:S01]  /*1720*/  MOV R17, R10 ;  /* 0x0000000a00117202 */ /* 0x000fe20000000f00 */
[----:B------:R-:W-:Y:S02]  /*1730*/  HADD2.F32 R23, -RZ, R23.H0_H0 ;  /* 0x20000017ff177230 */ /* 0x000fe40000004100 */
[----:B------:R-:W-:Y:S01]  /*1740*/  FFMA.FTZ R26, R3, R3, R26 ;  /* 0x00000003031a7223 */ /* 0x000fe2000001001a */
[----:B------:R-:W-:-:S03]  /*1750*/  HADD2.F32 R25, -RZ, R25.H0_H0 ;  /* 0x20000019ff197230 */ /* 0x000fc60000004100 */
[----:B------:R-:W-:-:S04]  /*1760*/  FFMA.FTZ R26, R23, R23, R26 ;  /* 0x00000017171a7223 */ /* 0x000fc8000001001a */
[----:B------:R-:W-:-:S07]  /*1770*/  FFMA.FTZ R3, R25, R25, R26 ;  /* 0x0000001919037223 */ /* 0x000fce000001001a */
.L_x_352:
[----:B------:R-:W-:Y:S05]  /*1780*/  BSYNC.RECONVERGENT B2 ;  /* 0x0000000000027941 */ /* 0x000fea0003800200 */
.L_x_351:
[----:B------:R-:W-:Y:S05]  /*1790*/  @!P1 BRA `(.L_x_350) ;  /* 0x00000004009c9947 */ /* 0x000fea0003800000 */
[----:B------:R-:W-:-:S07]  /*17a0*/  IADD3 R19, PT, PT, R17, R2, RZ ;  /* 0x0000000211137210 */ /* 0x000fce0007ffe0ff */
.L_x_353:
        /* <DEDUP_REMOVED lines=9> */
[----:B--2---:R-:W-:-:S05]  /*1840*/  HADD2.F32 R10, -RZ, R10.H0_H0 ;  /* 0x2000000aff0a7230 */ /* 0x004fca0000004100 */
[----:B------:R-:W-:Y:S01]  /*1850*/  FFMA.FTZ R3, R10, R10, R3 ;  /* 0x0000000a0a037223 */ /* 0x000fe20000010003 */
[----:B---3--:R-:W-:Y:S02]  /*1860*/  HADD2.F32 R10, -RZ, R24.H0_H0 ;  /* 0x20000018ff0a7230 */ /* 0x008fe40000004100 */
[----:B------:R-:W2:Y:S03]  /*1870*/  LDG.E.U16 R24, desc[UR10][R8.64+0x10] ;  /* 0x0000100a08187981 */ /* 0x000ea6000c1e1500 */
[----:B------:R-:W-:Y:S02]  /*1880*/  FFMA.FTZ R25, R10, R10, R3 ;  /* 0x0000000a0a197223 */ /* 0x000fe40000010003 */
[----:B------:R-:W3:Y:S04]  /*1890*/  LDG.E.U16 R10, desc[UR10][R8.64+0x12] ;  /* 0x0000120a080a7981 */ /* 0x000ee8000c1e1500 */
[----:B------:R-:W3:Y:S01]  /*18a0*/  LDG.E.U16 R3, desc[UR10][R8.64+0x14] ;  /* 0x0000140a08037981 */ /* 0x000ee2000c1e1500 */
[----:B----4-:R-:W-:-:S05]  /*18b0*/  HADD2.F32 R14, -RZ, R14.H0_H0 ;  /* 0x2000000eff0e7230 */ /* 0x010fca0000004100 */
[----:B------:R-:W-:Y:S02]  /*18c0*/  FFMA.FTZ R25, R14, R14, R25 ;  /* 0x0000000e0e197223 */ /* 0x000fe40000010019 */
[----:B------:R-:W4:Y:S01]  /*18d0*/  LDG.E.U16 R14, desc[UR10][R8.64+0x16] ;  /* 0x0000160a080e7981 */ /* 0x000f22000c1e1500 */
[----:B-----5:R-:W-:Y:S02]  /*18e0*/  HADD2.F32 R16, -RZ, R16.H0_H0 ;  /* 0x20000010ff107230 */ /* 0x020fe40000004100 */
[----:B------:R-:W-:-:S03]  /*18f0*/  HADD2.F32 R18, -RZ, R18.H0_H0 ;  /* 0x20000012ff127230 */ /* 0x000fc60000004100 */
[----:B------:R-:W-:Y:S01]  /*1900*/  FFMA.FTZ R25, R16, R16, R25 ;  /* 0x0000001010197223 */ /* 0x000fe20000010019 */
[----:B------:R-:W-:Y:S01]  /*1910*/  HADD2.F32 R22, -RZ, R22.H0_H0 ;  /* 0x20000016ff167230 */ /* 0x000fe20000004100 */
[----:B------:R-:W5:Y:S02]  /*1920*/  LDG.E.U16 R16, desc[UR10][R8.64+0x18] ;  /* 0x0000180a08107981 */ /* 0x000f64000c1e1500 */
[----:B------:R-:W-:Y:S01]  /*1930*/  FFMA.FTZ R25, R18, R18, R25 ;  /* 0x0000001212197223 */ /* 0x000fe20000010019 */
[----:B------:R-:W-:-:S05]  /*1940*/  HADD2.F32 R18, -RZ, R11.H0_H0 ;  /* 0x2000000bff127230 */ /* 0x000fca0000004100 */
[----:B------:R-:W-:Y:S02]  /*1950*/  FFMA.FTZ R25, R18, R18, R25 ;  /* 0x0000001212197223 */ /* 0x000fe40000010019 */
[----:B------:R-:W5:Y:S02]  /*1960*/  LDG.E.U16 R18, desc[UR10][R8.64+0x1a] ;  /* 0x00001a0a08127981 */ /* 0x000f64000c1e1500 */
[----:B------:R-:W-:Y:S01]  /*1970*/  FFMA.FTZ R25, R22, R22, R25 ;  /* 0x0000001616197223 */ /* 0x000fe20000010019 */
[----:B------:R-:W-:Y:S02]  /*1980*/  HADD2.F32 R22, -RZ, R23.H0_H0 ;  /* 0x20000017ff167230 */ /* 0x000fe40000004100 */
[----:B------:R-:W5:Y:S03]  /*1990*/  LDG.E.U16 R23, desc[UR10][R8.64+0x1e] ;  /* 0x00001e0a08177981 */ /* 0x000f66000c1e1500 */
[----:B------:R-:W-:-:S02]  /*19a0*/  FFMA.FTZ R25, R22, R22, R25 ;  /* 0x0000001616197223 */ /* 0x000fc40000010019 */
[----:B------:R5:W5:Y:S01]  /*19b0*/  LDG.E.U16 R22, desc[UR10][R8.64+0x1c] ;  /* 0x00001c0a08167981 */ /* 0x000b62000c1e1500 */
[----:B--2---:R-:W-:-:S05]  /*19c0*/  HADD2.F32 R24, -RZ, R24.H0_H0 ;  /* 0x20000018ff187230 */ /* 0x004fca0000004100 */
[----:B------:R-:W-:Y:S01]  /*19d0*/  FFMA.FTZ R25, R24, R24, R25 ;  /* 0x0000001818197223 */ /* 0x000fe20000010019 */
[----:B---3--:R-:W-:Y:S02]  /*19e0*/  HADD2.F32 R24, -RZ, R10.H0_H0 ;  /* 0x2000000aff187230 */ /* 0x008fe40000004100 */
[----:B------:R-:W-:-:S04]  /*19f0*/  IMAD.WIDE.U32 R10, R19, 0x20, R4 ;  /* 0x00000020130a7825 */ /* 0x000fc800078e0004 */
[----:B------:R-:W-:Y:S01]  /*1a00*/  FFMA.FTZ R25, R24, R24, R25 ;  /* 0x0000001818197223 */ /* 0x000fe20000010019 */
[----:B------:R-:W-:Y:S01]  /*1a10*/  HADD2.F32 R26, -RZ, R3.H0_H0 ;  /* 0x20000003ff1a7230 */ /* 0x000fe20000004100 */
[----:B------:R-:W2:Y:S04]  /*1a20*/  LDG.E.U16 R24, desc[UR10][R10.64] ;  /* 0x0000000a0a187981 */ /* 0x000ea8000c1e1500 */
[----:B------:R-:W-:Y:S01]  /*1a30*/  FFMA.FTZ R3, R26, R26, R25 ;  /* 0x0000001a1a037223 */ /* 0x000fe20000010019 */
[----:B----4-:R-:W-:Y:S01]  /*1a40*/  HADD2.F32 R14, -RZ, R14.H0_H0 ;  /* 0x2000000eff0e7230 */ /* 0x010fe20000004100 */
[----:B------:R-:W3:Y:S04]  /*1a50*/  LDG.E.U16 R25, desc[UR10][R10.64+0x2] ;  /* 0x0000020a0a197981 */ /* 0x000ee8000c1e1500 */
[----:B------:R-:W4:Y:S01]  /*1a60*/  LDG.E.U16 R26, desc[UR10][R10.64+0x4] ;  /* 0x0000040a0a1a7981 */ /* 0x000f22000c1e1500 */
[----:B------:R-:W-:-:S03]  /*1a70*/  FFMA.FTZ R14, R14, R14, R3 ;  /* 0x0000000e0e0e7223 */ /* 0x000fc60000010003 */
[----:B------:R-:W4:Y:S04]  /*1a80*/  LDG.E.U16 R27, desc[UR10][R10.64+0x6] ;  /* 0x0000060a0a1b7981 */ /* 0x000f28000c1e1500 */
[----:B------:R-:W4:Y:S04]  /*1a90*/  LDG.E.U16 R3, desc[UR10][R10.64+0x8] ;  /* 0x0000080a0a037981 */ /* 0x000f28000c1e1500 */
[----:B------:R-:W4:Y:S01]  /*1aa0*/  LDG.E.U16 R8, desc[UR10][R10.64+0xa] ;  /* 0x00000a0a0a087981 */ /* 0x000f22000c1e1500 */
[----:B-----5:R-:W-:-:S05]  /*1ab0*/  HADD2.F32 R9, -RZ, R16.H0_H0 ;  /* 0x20000010ff097230 */ /* 0x020fca0000004100 */
[----:B------:R-:W-:Y:S01]  /*1ac0*/  FFMA.FTZ R14, R9, R9, R14 ;  /* 0x00000009090e7223 */ /* 0x000fe2000001000e */
[----:B------:R-:W-:Y:S02]  /*1ad0*/  HADD2.F32 R9, -RZ, R18.H0_H0 ;  /* 0x20000012ff097230 */ /* 0x000fe40000004100 */
[----:B------:R-:W-:Y:S01]  /*1ae0*/  HADD2.F32 R23, -RZ, R23.H0_H0 ;  /* 0x20000017ff177230 */ /* 0x000fe20000004100 */
[----:B------:R-:W5:Y:S02]  /*1af0*/  LDG.E.U16 R18, desc[UR10][R10.64+0x12] ;  /* 0x0000120a0a127981 */ /* 0x000f64000c1e1500 */
[----:B------:R-:W-:Y:S01]  /*1b00*/  FFMA.FTZ R14, R9, R9, R14 ;  /* 0x00000009090e7223 */ /* 0x000fe2000001000e */
[----:B------:R-:W-:-:S05]  /*1b10*/  HADD2.F32 R9, -RZ, R22.H0_H0 ;  /* 0x20000016ff097230 */ /* 0x000fca0000004100 */
[----:B------:R-:W-:Y:S02]  /*1b20*/  FFMA.FTZ R14, R9, R9, R14 ;  /* 0x00000009090e7223 */ /* 0x000fe4000001000e */
[----:B------:R-:W5:Y:S02]  /*1b30*/  LDG.E.U16 R9, desc[UR10][R10.64+0xc] ;  /* 0x00000c0a0a097981 */ /* 0x000f64000c1e1500 */
[----:B------:R-:W-:Y:S01]  /*1b40*/  FFMA.FTZ R14, R23, R23, R14 ;  /* 0x00000017170e7223 */ /* 0x000fe2000001000e */
[----:B--2---:R-:W-:-:S05]  /*1b50*/  HADD2.F32 R23, -RZ, R24.H0_H0 ;  /* 0x20000018ff177230 */ /* 0x004fca0000004100 */
[----:B------:R-:W-:Y:S01]  /*1b60*/  FFMA.FTZ R23, R23, R23, R14 ;  /* 0x0000001717177223 */ /* 0x000fe2000001000e */
[----:B---3--:R-:W-:Y:S01]  /*1b70*/  HADD2.F32 R16, -RZ, R25.H0_H0 ;  /* 0x20000019ff107230 */ /* 0x008fe20000004100 */
[----:B------:R-:W2:Y:S01]  /*1b80*/  LDG.E.U16 R14, desc[UR10][R10.64+0xe] ;  /* 0x00000e0a0a0e7981 */ /* 0x000ea2000c1e1500 */
[----:B----4-:R-:W-:-:S03]  /*1b90*/  HADD2.F32 R26, -RZ, R26.H0_H0 ;  /* 0x2000001aff1a7230 */ /* 0x010fc60000004100 */
[----:B------:R-:W-:Y:S01]  /*1ba0*/  FFMA.FTZ R23, R16, R16, R23 ;  /* 0x0000001010177223 */ /* 0x000fe20000010017 */
[----:B------:R-:W3:Y:S04]  /*1bb0*/  LDG.E.U16 R25, desc[UR10][R10.64+0x1e] ;  /* 0x00001e0a0a197981 */ /* 0x000ee8000c1e1500 */
[----:B------:R-:W4:Y:S01]  /*1bc0*/  LDG.E.U16 R16, desc[UR10][R10.64+0x10] ;  /* 0x0000100a0a107981 */ /* 0x000f22000c1e1500 */
[----:B------:R-:W-:Y:S02]  /*1bd0*/  HADD2.F32 R22, -RZ, R27.H0_H0 ;  /* 0x2000001bff167230 */ /* 0x000fe40000004100 */
[----:B------:R-:W-:Y:S01]  /*1be0*/  FFMA.FTZ R23, R26, R26, R23 ;  /* 0x0000001a1a177223 */ /* 0x000fe20000010017 */
[----:B------:R-:W-:Y:S02]  /*1bf0*/  HADD2.F32 R24, -RZ, R3.H0_H0 ;  /* 0x20000003ff187230 */ /* 0x000fe40000004100 */
[----:B------:R-:W3:Y:S01]  /*1c00*/  LDG.E.U16 R3, desc[UR10][R10.64+0x14] ;  /* 0x0000140a0a037981 */ /* 0x000ee2000c1e1500 */
[----:B------:R-:W-:-:S03]  /*1c10*/  FFMA.FTZ R23, R22, R22, R23 ;  /* 0x0000001616177223 */ /* 0x000fc60000010017 */
[----:B------:R-:W3:Y:S01]  /*1c20*/  LDG.E.U16 R22, desc[UR10][R10.64+0x16] ;  /* 0x0000160a0a167981 */ /* 0x000ee2000c1e1500 */
[----:B------:R-:W-:Y:S01]  /*1c30*/  FFMA.FTZ R23, R24, R24, R23 ;  /* 0x0000001818177223 */ /* 0x000fe20000010017 */
[----:B------:R-:W-:Y:S02]  /*1c40*/  HADD2.F32 R24, -RZ, R8.H0_H0 ;  /* 0x20000008ff187230 */ /* 0x000fe40000004100 */
[----:B------:R-:W3:Y:S03]  /*1c50*/  LDG.E.U16 R8, desc[UR10][R10.64+0x18] ;  /* 0x0000180a0a087981 */ /* 0x000ee6000c1e1500 */
[----:B------:R-:W-:Y:S02]  /*1c60*/  FFMA.FTZ R26, R24, R24, R23 ;  /* 0x00000018181a7223 */ /* 0x000fe40000010017 */
[----:B------:R-:W3:Y:S04]  /*1c70*/  LDG.E.U16 R24, desc[UR10][R10.64+0x1a] ;  /* 0x00001a0a0a187981 */ /* 0x000ee8000c1e1500 */
[----:B------:R-:W3:Y:S01]  /*1c80*/  LDG.E.U16 R23, desc[UR10][R10.64+0x1c] ;  /* 0x00001c0a0a177981 */ /* 0x000ee2000c1e1500 */
[----:B-----5:R-:W-:-:S05]  /*1c90*/  HADD2.F32 R9, -RZ, R9.H0_H0 ;  /* 0x20000009ff097230 */ /* 0x020fca0000004100 */
[----:B------:R-:W-:Y:S01]  /*1ca0*/  FFMA.FTZ R26, R9, R9, R26 ;  /* 0x00000009091a7223 */ /* 0x000fe2000001001a */
[----:B------:R-:W-:-:S04]  /*1cb0*/  IADD3 R17, PT, PT, R2, R17, R2 ;  /* 0x0000001102117210 */ /* 0x000fc80007ffe002 */
[----:B------:R-:W-:Y:S02]  /*1cc0*/  ISETP.GE.AND P0, PT, R17, R15, PT ;  /* 0x0000000f1100720c */ /* 0x000fe40003f06270 */
[----:B------:R-:W-:Y:S01]  /*1cd0*/  LEA R19, R2, R19, 0x1 ;  /* 0x0000001302137211 */ /* 0x000fe200078e08ff */
[----:B--2---:R-:W-:-:S05]  /*1ce0*/  HADD2.F32 R9, -RZ, R14.H0_H0 ;  /* 0x2000000eff097230 */ /* 0x004fca0000004100 */
[----:B------:R-:W-:Y:S01]  /*1cf0*/  FFMA.FTZ R26, R9, R9, R26 ;  /* 0x00000009091a7223 */ /* 0x000fe2000001001a */
[----:B----4-:R-:W-:Y:S02]  /*1d00*/  HADD2.F32 R27, -RZ, R16.H0_H0 ;  /* 0x20000010ff1b7230 */ /* 0x010fe40000004100 */
[----:B------:R-:W-:-:S03]  /*1d10*/  HADD2.F32 R9, -RZ, R18.H0_H0 ;  /* 0x20000012ff097230 */ /* 0x000fc60000004100 */
[----:B------:R-:W-:Y:S01]  /*1d20*/  FFMA.FTZ R26, R27, R27, R26 ;  /* 0x0000001b1b1a7223 */ /* 0x000fe2000001001a */
[----:B---3--:R-:W-:-:S03]  /*1d30*/  HADD2.F32 R3, -RZ, R3.H0_H0 ;  /* 0x20000003ff037230 */ /* 0x008fc60000004100 */
[----:B------:R-:W-:Y:S01]  /*1d40*/  FFMA.FTZ R26, R9, R9, R26 ;  /* 0x00000009091a7223 */ /* 0x000fe2000001001a */
[----:B------:R-:W-:-:S03]  /*1d50*/  HADD2.F32 R9, -RZ, R22.H0_H0 ;  /* 0x20000016ff097230 */ /* 0x000fc60000004100 */
        /* <DEDUP_REMOVED lines=8> */
[----:B------:R-:W-:-:S04]  /*1de0*/  FFMA.FTZ R26, R23, R23, R26 ;  /* 0x00000017171a7223 */ /* 0x000fc8000001001a */
[----:B------:R-:W-:Y:S01]  /*1df0*/  FFMA.FTZ R3, R25, R25, R26 ;  /* 0x0000001919037223 */ /* 0x000fe2000001001a */
[----:B------:R-:W-:Y:S06]  /*1e00*/  @!P0 BRA `(.L_x_353) ;  /* 0xfffffff800688947 */ /* 0x000fec000383ffff */
.L_x_350:
[----:B------:R-:W-:Y:S05]  /*1e10*/  BSYNC.RECONVERGENT B1 ;  /* 0x0000000000017941 */ /* 0x000fea0003800200 */
.L_x_349:
        /* <DEDUP_REMOVED lines=32> */
[----:B------:R-:W-:Y:S01]  /*2020*/  IMAD.WIDE R6, R13, 0x2, R6 ;  /* 0x000000020d067825 */ /* 0x000fe200078e0206 */
[----:B------:R-:W-:Y:S02]  /*2030*/  IADD3 R8, PT, PT, R8, 0x1, RZ ;  /* 0x0000000108087810 */ /* 0x000fe40007ffe0ff */
[----:B------:R-:W-:Y:S02]  /*2040*/  IADD3 R6, P0, PT, R6, UR4, RZ ;  /* 0x0000000406067c10 */ /* 0x000fe4000ff1e0ff */
[----:B------:R-:W-:Y:S02]  /*2050*/  LOP3.LUT R8, R8, 0x3, RZ, 0xc0, !PT ;  /* 0x0000000308087812 */ /* 0x000fe400078ec0ff */
[----:B------:R-:W-:Y:S02]  /*2060*/  IADD3.X R7, PT, PT, R7, UR5, RZ, P0, !PT ;  /* 0x0000000507077c10 */ /* 0x000fe400087fe4ff */
[----:B------:R-:W-:-:S07]  /*2070*/  IADD3 R8, PT, PT, -R8, RZ, RZ ;  /* 0x000000ff08087210 */ /* 0x000fce0007ffe1ff */
.L_x_356:
        /* <DEDUP_REMOVED lines=8> */
.L_x_355:
[----:B------:R-:W-:Y:S05]  /*2100*/  BSYNC.RECONVERGENT B1 ;  /* 0x0000000000017941 */ /* 0x000fea0003800200 */
.L_x_354:
[----:B------:R-:W-:Y:S05]  /*2110*/  @!P1 BRA `(.L_x_341) ;  /* 0x00000000005c9947 */ /* 0x000fea0003800000 */
[----:B------:R-:W-:-:S07]  /*2120*/  SHF.L.U32 R13, R2, 0x1, RZ ;  /* 0x00000001020d7819 */ /* 0x000fce00000006ff */
.L_x_357:
        /* <DEDUP_REMOVED lines=22> */
.L_x_341:
[----:B------:R-:W-:Y:S05]  /*2290*/  BSYNC.RECONVERGENT B0 ;  /* 0x0000000000007941 */ /* 0x000fea0003800200 */
.L_x_339:
        /* <DEDUP_REMOVED lines=29> */
[----:B0-----:R-:W-:-:S05]  /*2470*/  MOV R3, UR4 ;  /* 0x0000000400037c02 */ /* 0x001fca0008000f00 */
        /* <DEDUP_REMOVED lines=41> */
.L_x_359:
        /* <DEDUP_REMOVED lines=104> */
.L_x_361:
[----:B------:R-:W-:Y:S01]  /*2d90*/  I2FP.F32.S32 R4, UR12 ;  /* 0x0000000c00047c45 */ /* 0x000fe20008201400 */
[----:B------:R-:W0:Y:S03]  /*2da0*/  LDCU UR4, c[0x0][0x3c0] ;  /* 0x00007800ff0477ac */ /* 0x000e260008000800 */
[----:B------:R-:W0:Y:S02]  /*2db0*/  MUFU.RCP R5, R4 ;  /* 0x0000000400057308 */ /* 0x000e240000001000 */
[----:B0-----:R-:W-:-:S06]  /*2dc0*/  FFMA.FTZ R22, R5, R22, UR4 ;  /* 0x0000000405167e23 */ /* 0x001fcc0008010016 */
[----:B------:R-:W0:Y:S02]  /*2dd0*/  MUFU.RSQ R22, R22 ;  /* 0x0000001600167308 */ /* 0x000e240000001400 */
[----:B0-----:R2:W-:Y:S02]  /*2de0*/  STS [R3], R22 ;  /* 0x0000001603007388 */ /* 0x0015e40000000800 */
.L_x_360:
[----:B------:R-:W-:Y:S05]  /*2df0*/  BSYNC.RECONVERGENT B0 ;  /* 0x0000000000007941 */ /* 0x000fea0003800200 */
.L_x_358:
        /* <DEDUP_REMOVED lines=9> */
[----:B------:R-:W-:Y:S01]  /*2e90*/  UMOV UR4, 0x400 ;  /* 0x0000040000047882 */ /* 0x000fe20000000000 */
[----:B------:R-:W-:Y:S01]  /*2ea0*/  ISETP.NE.U32.AND P2, PT, R2, RZ, PT ;  /* 0x000000ff0200720c */ /* 0x000fe20003f45070 */
[----:B------:R-:W-:Y:S01]  /*2eb0*/  BSSY.RECONVERGENT B0, `(.L_x_362) ;  /* 0x0000093000007945 */ /* 0x000fe20003800200 */
[C---:B------:R-:W-:Y:S02]  /*2ec0*/  ISETP.GE.U32.AND P0, PT, R7.reuse, UR6, PT ;  /* 0x0000000607007c0c */ /* 0x040fe4000bf06070 */
[----:B012---:R-:W-:Y:S02]  /*2ed0*/  VIMNMX.U32 R3, PT, PT, R7, UR6, !PT ;  /* 0x0000000607037c48 */ /* 0x007fe4000ffe0000 */
[----:B------:R-:W-:-:S04]  /*2ee0*/  SEL R6, RZ, 0x1, P0 ;  /* 0x00000001ff067807 */ /* 0x000fc80000000000 */
[----:B------:R-:W-:Y:S01]  /*2ef0*/  IADD3 R3, PT, PT, R3, -R7, -R6 ;  /* 0x8000000703037210 */ /* 0x000fe20007ffe806 */
[----:B---3--:R-:W0:Y:S01]  /*2f00*/  MUFU.RCP R8, R8 ;  /* 0x0000000800087308 */ /* 0x008e220000001000 */
[----:B----4-:R-:W-:Y:S01]  /*2f10*/  ULEA UR4, UR5, UR4, 0x18 ;  /* 0x0000000405047291 */ /* 0x010fe2000f8ec0ff */
        /* <DEDUP_REMOVED lines=11> */
[-C--:B------:R-:W-:Y:S02]  /*2fd0*/  @P0 IADD3 R3, PT, PT, R3, -R2.reuse, RZ ;  /* 0x8000000203030210 */ /* 0x080fe40007ffe0ff */
[----:B------:R-:W-:Y:S02]  /*2fe0*/  @P0 IADD3 R5, PT, PT, R5, 0x1, RZ ;  /* 0x0000000105050810 */ /* 0x000fe40007ffe0ff */
        /* <DEDUP_REMOVED lines=9> */
[----:B------:R-:W0:Y:S01]  /*3080*/  LDC.64 R4, c[0x0][0x3b8] ;  /* 0x0000ee00ff047b82 */ /* 0x000e220000000a00 */
[C---:B------:R-:W-:Y:S01]  /*3090*/  IMAD.WIDE.U32 R8, R0.reuse, 0x20, R20 ;  /* 0x0000002000087825 */ /* 0x040fe200078e0014 */
[----:B------:R-:W1:Y:S05]  /*30a0*/  LDCU.64 UR4, c[0x0][0x380] ;  /* 0x00007000ff0477ac */ /* 0x000e6a0008000a00 */
[----:B------:R-:W2:Y:S01]  /*30b0*/  LDG.E.ENL2.256 R8, R16, desc[UR10][R8.64] ;  /* 0xfe00000a0810797e */ /* 0x000ea20008121908 */
[----:B0-----:R-:W-:-:S06]  /*30c0*/  IMAD.WIDE.U32 R4, R0, 0x20, R4 ;  /* 0x0000002000047825 */ /* 0x001fcc00078e0004 */
[----:B------:R-:W3:Y:S01]  /*30d0*/  LDG.E.ENL2.256.CONSTANT R4, R12, desc[UR10][R4.64] ;  /* 0xfe00000a040c797e */ /* 0x000ee20008129904 */
[----:B------:R-:W0:Y:S02]  /*30e0*/  S2UR UR7, SR_CTAID.X ;  /* 0x00000000000779c3 */ /* 0x000e240000002500 */
[----:B0-----:R-:W-:-:S04]  /*30f0*/  UIMAD UR7, UR7, UR12, URZ ;  /* 0x0000000c070772a4 */ /* 0x001fc8000f8e02ff */
[----:B-1----:R-:W-:Y:S01]  /*3100*/  UIMAD.WIDE.U32 UR4, UR7, 0x2, UR4 ;  /* 0x00000002070478a5 */ /* 0x002fe2000f8e0004 */
[--C-:B--2---:R-:W-:Y:S02]  /*3110*/  HADD2.F32 R2, -RZ, R16.reuse.H0_H0 ;  /* 0x20000010ff027230 */ /* 0x104fe40000004100 */
[----:B------:R-:W-:Y:S02]  /*3120*/  HADD2.F32 R16, -RZ, R16.H1_H1 ;  /* 0x30000010ff107230 */ /* 0x000fe40000004100 */
[--C-:B------:R-:W-:Y:S02]  /*3130*/  HADD2.F32 R3, -RZ, R18.reuse.H0_H0 ;  /* 0x20000012ff037230 */ /* 0x100fe40000004100 */
[----:B------:R-:W-:Y:S01]  /*3140*/  FMUL.FTZ R2, R2, UR8 ;  /* 0x0000000802027c20 */ /* 0x000fe20008410000 */
[----:B------:R-:W-:Y:S02]  /*3150*/  HADD2.F32 R18, -RZ, R18.H1_H1 ;  /* 0x30000012ff127230 */ /* 0x000fe40000004100 */
[----:B------:R-:W-:Y:S01]  /*3160*/  FMUL.FTZ R22, R16, UR8 ;  /* 0x0000000810167c20 */ /* 0x000fe20008410000 */
[----:B------:R-:W-:-:S02]  /*3170*/  HADD2.F32 R16, -RZ, R17.H0_H0 ;  /* 0x20000011ff107230 */ /* 0x000fc40000004100 */
[----:B------:R-:W-:Y:S01]  /*3180*/  FMUL.FTZ R25, R3, UR8 ;  /* 0x0000000803197c20 */ /* 0x000fe20008410000 */
[----:B------:R-:W-:Y:S01]  /*3190*/  F2FP.F16.F32.PACK_AB R2, RZ, R2 ;  /* 0x00000002ff02723e */ /* 0x000fe200000000ff */
[----:B------:R-:W-:Y:S02]  /*31a0*/  HADD2.F32 R17, -RZ, R17.H1_H1 ;  /* 0x30000011ff117230 */ /* 0x000fe40000004100 */
[----:B------:R-:W-:Y:S01]  /*31b0*/  FMUL.FTZ R18, R18, UR8 ;  /* 0x0000000812127c20 */ /* 0x000fe20008410000 */
[----:B------:R-:W-:Y:S01]  /*31c0*/  FMUL.FTZ R24, R16, UR8 ;  /* 0x0000000810187c20 */ /* 0x000fe20008410000 */
[----:B------:R-:W-:Y:S01]  /*31d0*/  F2FP.F16.F32.PACK_AB R25, RZ, R25 ;  /* 0x00000019ff19723e */ /* 0x000fe200000000ff */
[----:B------:R-:W-:Y:S01]  /*31e0*/  HADD2.F32 R2, -RZ, R2.H0_H0 ;  /* 0x20000002ff027230 */ /* 0x000fe20000004100 */
[----:B------:R-:W-:Y:S01]  /*31f0*/  F2FP.F16.F32.PACK_AB R22, RZ, R22 ;  /* 0x00000016ff16723e */ /* 0x000fe200000000ff */
[--C-:B------:R-:W-:Y:S01]  /*3200*/  HADD2.F32 R16, -RZ, R19.reuse.H0_H0 ;  /* 0x20000013ff107230 */ /* 0x100fe20000004100 */
[----:B------:R-:W-:Y:S01]  /*3210*/  F2FP.F16.F32.PACK_AB R24, RZ, R24 ;  /* 0x00000018ff18723e */ /* 0x000fe200000000ff */
[----:B------:R-:W-:-:S02]  /*3220*/  HADD2.F32 R19, -RZ, R19.H1_H1 ;  /* 0x30000013ff137230 */ /* 0x000fc40000004100 */
[----:B------:R-:W-:Y:S02]  /*3230*/  HADD2.F32 R22, -RZ, R22.H0_H0 ;  /* 0x20000016ff167230 */ /* 0x000fe40000004100 */
[----:B------:R-:W-:Y:S01]  /*3240*/  FMUL.FTZ R16, R16, UR8 ;  /* 0x0000000810107c20 */ /* 0x000fe20008410000 */
[----:B---3--:R-:W-:Y:S02]  /*3250*/  HADD2.F32 R23, -RZ, R12.H0_H0 ;  /* 0x2000000cff177230 */ /* 0x008fe40000004100 */
[----:B------:R-:W-:Y:S01]  /*3260*/  FMUL.FTZ R19, R19, UR8 ;  /* 0x0000000813137c20 */ /* 0x000fe20008410000 */
[----:B------:R-:W-:Y:S02]  /*3270*/  HADD2.F32 R24, -RZ, R24.H0_H0 ;  /* 0x20000018ff187230 */ /* 0x000fe40000004100 */
[----:B------:R-:W-:Y:S02]  /*3280*/  HADD2.F32 R3, -RZ, R12.H1_H1 ;  /* 0x3000000cff037230 */ /* 0x000fe40000004100 */
[----:B------:R-:W-:Y:S01]  /*3290*/  FMUL.FTZ R2, R2, R23 ;  /* 0x0000001702027220 */ /* 0x000fe20000410000 */
[----:B------:R-:W-:Y:S01]  /*32a0*/  FMUL.FTZ R23, R17, UR8 ;  /* 0x0000000811177c20 */ /* 0x000fe20008410000 */
[--C-:B------:R-:W-:Y:S01]  /*32b0*/  HADD2.F32 R17, -RZ, R13.reuse.H0_H0 ;  /* 0x2000000dff117230 */ /* 0x100fe20000004100 */
[----:B------:R-:W-:Y:S01]  /*32c0*/  F2FP.F16.F32.PACK_AB R16, RZ, R16 ;  /* 0x00000010ff10723e */ /* 0x000fe200000000ff */
[----:B------:R-:W-:-:S02]  /*32d0*/  HADD2.F32 R13, -RZ, R13.H1_H1 ;  /* 0x3000000dff0d7230 */ /* 0x000fc40000004100 */
[----:B------:R-:W-:Y:S01]  /*32e0*/  FMUL.FTZ R3, R22, R3 ;  /* 0x0000000316037220 */ /* 0x000fe20000410000 */
[----:B------:R-:W-:Y:S01]  /*32f0*/  F2FP.F16.F32.PACK_AB R23, RZ, R23 ;  /* 0x00000017ff17723e */ /* 0x000fe200000000ff */
[----:B------:R-:W-:Y:S01]  /*3300*/  FMUL.FTZ R12, R24, R17 ;  /* 0x00000011180c7220 */ /* 0x000fe20000410000 */
[----:B------:R-:W-:Y:S01]  /*3310*/  HADD2.F32 R17, -RZ, R25.H0_H0 ;  /* 0x20000019ff117230 */ /* 0x000fe20000004100 */
[----:B------:R-:W-:Y:S01]  /*3320*/  F2FP.F16.F32.PACK_AB R25, RZ, R18 ;  /* 0x00000012ff19723e */ /* 0x000fe200000000ff */
[--C-:B------:R-:W-:Y:S01]  /*3330*/  HADD2.F32 R26, -RZ, R14.reuse.H0_H0 ;  /* 0x2000000eff1a7230 */ /* 0x100fe20000004100 */
[----:B------:R-:W-:Y:S01]  /*3340*/  F2FP.F16.F32.PACK_AB R19, RZ, R19 ;  /* 0x00000013ff13723e */ /* 0x000fe200000000ff */
[----:B------:R-:W-:Y:S02]  /*3350*/  HADD2.F32 R24, -RZ, R23.H0_H0 ;  /* 0x20000017ff187230 */ /* 0x000fe40000004100 */
[----:B------:R-:W-:Y:S02]  /*3360*/  HADD2.F32 R23, -RZ, R14.H1_H1 ;  /* 0x3000000eff177230 */ /* 0x000fe40000004100 */
[----:B------:R-:W-:Y:S01]  /*3370*/  FMUL.FTZ R14, R17, R26 ;  /* 0x0000001a110e7220 */ /* 0x000fe20000410000 */
[----:B------:R-:W-:-:S02]  /*3380*/  HADD2.F32 R17, -RZ, R8.H0_H0 ;  /* 0x20000008ff117230 */ /* 0x000fc40000004100 */
[----:B------:R-:W-:Y:S01]  /*3390*/  FMUL.FTZ R13, R24, R13 ;  /* 0x0000000d180d7220 */ /* 0x000fe20000410000 */
[----:B------:R-:W-:Y:S02]  /*33a0*/  HADD2.F32 R24, -RZ, R25.H0_H0 ;  /* 0x20000019ff187230 */ /* 0x000fe40000004100 */
[----:B------:R-:W-:Y:S02]  /*33b0*/  HADD2.F32 R25, -RZ, R9.H0_H0 ;  /* 0x20000009ff197230 */ /* 0x000fe40000004100 */
[--C-:B------:R-:W-:Y:S02]  /*33c0*/  HADD2.F32 R18, -RZ, R15.reuse.H0_H0 ;  /* 0x2000000fff127230 */ /* 0x100fe40000004100 */
[----:B------:R-:W-:Y:S02]  /*33d0*/  HADD2.F32 R22, -RZ, R15.H1_H1 ;  /* 0x3000000fff167230 */ /* 0x000fe40000004100 */
[----:B------:R-:W-:Y:S01]  /*33e0*/  FMUL.FTZ R15, R24, R23 ;  /* 0x00000017180f7220 */ /* 0x000fe20000410000 */
[----:B------:R-:W-:Y:S01]  /*33f0*/  FMUL.FTZ R23, R17, UR8 ;  /* 0x0000000811177c20 */ /* 0x000fe20008410000 */
[----:B------:R-:W-:-:S02]  /*3400*/  HADD2.F32 R24, -RZ, R11.H0_H0 ;  /* 0x2000000bff187230 */ /* 0x000fc40000004100 */
[----:B------:R-:W-:Y:S01]  /*3410*/  FMUL.FTZ R25, R25, UR8 ;  /* 0x0000000819197c20 */ /* 0x000fe20008410000 */
[----:B------:R-:W-:Y:S01]  /*3420*/  HADD2.F32 R17, -RZ, R16.H0_H0 ;  /* 0x20000010ff117230 */ /* 0x000fe20000004100 */
[----:B------:R-:W-:Y:S01]  /*3430*/  F2FP.F16.F32.PACK_AB R23, RZ, R23 ;  /* 0x00000017ff17723e */ /* 0x000fe200000000ff */
[----:B------:R-:W-:Y:S02]  /*3440*/  FMUL.FTZ R24, R24, UR8 ;  /* 0x0000000818187c20 */ /* 0x000fe40008410000 */
[----:B------:R-:W-:Y:S01]  /*3450*/  F2FP.F16.F32.PACK_AB R25, RZ, R25 ;  /* 0x00000019ff19723e */ /* 0x000fe200000000ff */
[----:B------:R-:W-:Y:S01]  /*3460*/  FMUL.FTZ R16, R17, R18 ;  /* 0x0000001211107220 */ /* 0x000fe20000410000 */
[----:B------:R-:W-:Y:S02]  /*3470*/  HADD2.F32 R17, -RZ, R19.H0_H0 ;  /* 0x20000013ff117230 */ /* 0x000fe40000004100 */
[----:B------:R-:W-:Y:S01]  /*3480*/  HADD2.F32 R18, -RZ, R23.H0_H0 ;  /* 0x20000017ff127230 */ /* 0x000fe20000004100 */
[----:B------:R-:W-:Y:S01]  /*3490*/  F2FP.F16.F32.PACK_AB R23, RZ, R24 ;  /* 0x00000018ff17723e */ /* 0x000fe200000000ff */
[----:B------:R-:W-:-:S02]  /*34a0*/  HADD2.F32 R19, -RZ, R4.H0_H0 ;  /* 0x20000004ff137230 */ /* 0x000fc40000004100 */
[----:B------:R-:W-:Y:S01]  /*34b0*/  FMUL.FTZ R17, R17, R22 ;  /* 0x0000001611117220 */ /* 0x000fe20000410000 */
[----:B------:R-:W-:Y:S02]  /*34c0*/  HADD2.F32 R25, -RZ, R25.H0_H0 ;  /* 0x20000019ff197230 */ /* 0x000fe40000004100 */
[----:B------:R-:W-:Y:S02]  /*34d0*/  HADD2.F32 R24, -RZ, R5.H0_H0 ;  /* 0x20000005ff187230 */ /* 0x000fe40000004100 */
[----:B------:R-:W-:Y:S01]  /*34e0*/  FMUL.FTZ R18, R18, R19 ;  /* 0x0000001312127220 */ /* 0x000fe20000410000 */
[----:B------:R-:W-:Y:S02]  /*34f0*/  HADD2.F32 R26, -RZ, R7.H0_H0 ;  /* 0x20000007ff1a7230 */ /* 0x000fe40000004100 */
[----:B------:R-:W-:Y:S02]  /*3500*/  HADD2.F32 R22, -RZ, R10.H1_H1 ;  /* 0x3000000aff167230 */ /* 0x000fe40000004100 */
[----:B------:R-:W-:Y:S01]  /*3510*/  FMUL.FTZ R19, R25, R24 ;  /* 0x0000001819137220 */ /* 0x000fe20000410000 */
[----:B------:R-:W-:-:S02]  /*3520*/  HADD2.F32 R25, -RZ, R23.H0_H0 ;  /* 0x20000017ff197230 */ /* 0x000fc40000004100 */
[----:B------:R-:W-:Y:S02]  /*3530*/  HADD2.F32 R23, -RZ, R11.H1_H1 ;  /* 0x3000000bff177230 */ /* 0x000fe40000004100 */
[----:B------:R-:W-:Y:S02]  /*3540*/  HADD2.F32 R24, -RZ, R10.H0_H0 ;  /* 0x2000000aff187230 */ /* 0x000fe40000004100 */
[----:B------:R-:W-:Y:S01]  /*3550*/  FMUL.FTZ R10, R25, R26 ;  /* 0x0000001a190a7220 */ /* 0x000fe20000410000 */
[----:B------:R-:W-:Y:S02]  /*3560*/  HADD2.F32 R9, -RZ, R9.H1_H1 ;  /* 0x30000009ff097230 */ /* 0x000fe40000004100 */
[----:B------:R-:W-:Y:S01]  /*3570*/  FMUL.FTZ R25, R23, UR8 ;  /* 0x0000000817197c20 */ /* 0x000fe20008410000 */
[----:B------:R-:W-:Y:S01]  /*3580*/  FMUL.FTZ R23, R22, UR8 ;  /* 0x0000000816177c20 */ /* 0x000fe20008410000 */
[----:B------:R-:W-:Y:S01]  /*3590*/  FMUL.FTZ R24, R24, UR8 ;  /* 0x0000000818187c20 */ /* 0x000fe20008410000 */
[----:B------:R-:W-:-:S02]  /*35a0*/  HADD2.F32 R8, -RZ, R8.H1_H1 ;  /* 0x30000008ff087230 */ /* 0x000fc40000004100 */
[----:B------:R-:W-:Y:S01]  /*35b0*/  FMUL.FTZ R9, R9, UR8 ;  /* 0x0000000809097c20 */ /* 0x000fe20008410000 */
[----:B------:R-:W-:Y:S01]  /*35c0*/  HADD2.F32 R11, -RZ, R5.H1_H1 ;  /* 0x30000005ff0b7230 */ /* 0x000fe20000004100 */
[----:B------:R-:W-:Y:S01]  /*35d0*/  F2FP.F16.F32.PACK_AB R23, RZ, R23 ;  /* 0x00000017ff17723e */ /* 0x000fe200000000ff */
[--C-:B------:R-:W-:Y:S01]  /*35e0*/  HADD2.F32 R5, -RZ, R6.reuse.H0_H0 ;  /* 0x20000006ff057230 */ /* 0x100fe20000004100 */
[----:B------:R-:W-:Y:S01]  /*35f0*/  F2FP.F16.F32.PACK_AB R22, RZ, R24 ;  /* 0x00000018ff16723e */ /* 0x000fe200000000ff */
[----:B------:R-:W-:Y:S01]  /*3600*/  FMUL.FTZ R8, R8, UR8 ;  /* 0x0000000808087c20 */ /* 0x000fe20008410000 */
[----:B------:R-:W-:Y:S01]  /*3610*/  F2FP.F16.F32.PACK_AB R9, RZ, R9 ;  /* 0x00000009ff09723e */ /* 0x000fe200000000ff */
[----:B------:R-:W-:Y:S01]  /*3620*/  HADD2.F32 R6, -RZ, R6.H1_H1 ;  /* 0x30000006ff067230 */ /* 0x000fe20000004100 */
[----:B------:R-:W-:Y:S01]  /*3630*/  F2FP.F16.F32.PACK_AB R25, RZ, R25 ;  /* 0x00000019ff19723e */ /* 0x000fe200000000ff */
[----:B------:R-:W-:Y:S01]  /*3640*/  HADD2.F32 R24, -RZ, R22.H0_H0 ;  /* 0x20000016ff187230 */ /* 0x000fe20000004100 */
[----:B------:R-:W-:Y:S01]  /*3650*/  F2FP.F16.F32.PACK_AB R8, RZ, R8 ;  /* 0x00000008ff08723e */ /* 0x000fe200000000ff */
[----:B------:R-:W-:-:S02]  /*3660*/  HADD2.F32 R23, -RZ, R23.H0_H0 ;  /* 0x20000017ff177230 */ /* 0x000fc40000004100 */
[----:B------:R-:W-:Y:S02]  /*3670*/  HADD2.F32 R22, -RZ, R9.H0_H0 ;  /* 0x20000009ff167230 */ /* 0x000fe40000004100 */
[----:B------:R-:W-:Y:S01]  /*3680*/  FMUL.FTZ R5, R24, R5 ;  /* 0x0000000518057220 */ /* 0x000fe20000410000 */
[----:B------:R-:W-:Y:S02]  /*3690*/  HADD2.F32 R4, -RZ, R4.H1_H1 ;  /* 0x30000004ff047230 */ /* 0x000fe40000004100 */
[----:B------:R-:W-:Y:S01]  /*36a0*/  FMUL.FTZ R6, R23, R6 ;  /* 0x0000000617067220 */ /* 0x000fe20000410000 */
[----:B------:R-:W-:Y:S02]  /*36b0*/  HADD2.F32 R7, -RZ, R7.H1_H1 ;  /* 0x30000007ff077230 */ /* 0x000fe40000004100 */
[----:B------:R-:W-:Y:S01]  /*36c0*/  FMUL.FTZ R22, R22, R11 ;  /* 0x0000000b16167220 */ /* 0x000fe20000410000 */
[----:B------:R-:W-:Y:S01]  /*36d0*/  HADD2.F32 R26, -RZ, R25.H0_H0 ;  /* 0x20000019ff1a7230 */ /* 0x000fe20000004100 */
[----:B------:R-:W-:Y:S01]  /*36e0*/  F2FP.F16.F32.PACK_AB R11, R17, R16 ;  /* 0x00000010110b723e */ /* 0x000fe200000000ff */
[----:B------:R-:W-:Y:S01]  /*36f0*/  HADD2.F32 R9, -RZ, R8.H0_H0 ;  /* 0x20000008ff097230 */ /* 0x000fe20000004100 */
[----:B------:R-:W-:-:S02]  /*3700*/  F2FP.F16.F32.PACK_AB R6, R6, R5 ;  /* 0x000000050606723e */ /* 0x000fc400000000ff */
[----:B------:R-:W-:Y:S01]  /*3710*/  FMUL.FTZ R7, R26, R7 ;  /* 0x000000071a077220 */ /* 0x000fe20000410000 */
[----:B------:R-:W-:Y:S01]  /*3720*/  F2FP.F16.F32.PACK_AB R5, R22, R19 ;  /* 0x000000131605723e */ /* 0x000fe200000000ff */
[----:B------:R-:W-:Y:S01]  /*3730*/  FMUL.FTZ R9, R9, R4 ;  /* 0x0000000409097220 */ /* 0x000fe20000410000 */
[----:B------:R-:W-:Y:S01]  /*3740*/  HFMA2 R19, -RZ, RZ, 0, 1.9073486328125e-06 ;  /* 0x00000020ff137431 */ /* 0x000fe200000001ff */
[----:B------:R-:W-:Y:S02]  /*3750*/  F2FP.F16.F32.PACK_AB R8, R3, R2 ;  /* 0x000000020308723e */ /* 0x000fe400000000ff */
[----:B------:R-:W-:Y:S02]  /*3760*/  F2FP.F16.F32.PACK_AB R7, R7, R10 ;  /* 0x0000000a0707723e */ /* 0x000fe400000000ff */
[----:B------:R-:W-:Y:S01]  /*3770*/  F2FP.F16.F32.PACK_AB R4, R9, R18 ;  /* 0x000000120904723e */ /* 0x000fe200000000ff */
[----:B------:R-:W-:Y:S01]  /*3780*/  IMAD.WIDE.U32 R2, R0, R19, UR4 ;  /* 0x0000000400027e25 */ /* 0x000fe2000f8e0013 */
[----:B------:R-:W-:Y:S01]  /*3790*/  F2FP.F16.F32.PACK_AB R10, R15, R14 ;  /* 0x0000000e0f0a723e */ /* 0x000fe200000000ff */
[----:B------:R-:W0:Y:S01]  /*37a0*/  LDCU UR4, c[0x0][0x360] ;  /* 0x00006c00ff0477ac */ /* 0x000e220008000800 */
[----:B------:R-:W-:-:S05]  /*37b0*/  F2FP.F16.F32.PACK_AB R9, R13, R12 ;  /* 0x0000000c0d09723e */ /* 0x000fca00000000ff */
[----:B------:R1:W-:Y:S01]  /*37c0*/  STG.E.ENL2.256 desc[UR10][R2.64], R8, R4 ;  /* 0xf80000080204797f */ /* 0x0003e2000f12180a */
[----:B0-----:R-:W-:-:S07]  /*37d0*/  IADD3 R0, PT, PT, R0, UR4, RZ ;  /* 0x0000000400007c10 */ /* 0x001fce000fffe0ff */
.L_x_363:
[----:B------:R-:W-:Y:S05]  /*37e0*/  BSYNC.RECONVERGENT B0 ;  /* 0x0000000000007941 */ /* 0x000fea0003800200 */
.L_x_362:
[----:B------:R-:W-:Y:S05]  /*37f0*/  @!P1 EXIT ;  /* 0x000000000000994d */ /* 0x000fea0003800000 */
[----:B-1----:R-:W0:Y:S01]  /*3800*/  LDC R2, c[0x0][0x360] ;  /* 0x0000d800ff027b82 */ /* 0x002e220000000800 */
[----:B------:R-:W1:Y:S07]  /*3810*/  LDCU.64 UR14, c[0x0][0x380] ;  /* 0x00007000ff0e77ac */ /* 0x000e6e0008000a00 */
[----:B------:R-:W2:Y:S02]  /*3820*/  S2UR UR7, SR_CTAID.X ;  /* 0x00000000000779c3 */ /* 0x000ea40000002500 */
[----:B012---:R-:W-:-:S07]  /*3830*/  IADD3 R3, PT, PT, R0, R2, RZ ;  /* 0x0000000200037210 */ /* 0x007fce0007ffe0ff */
.L_x_364:
[----:B0-----:R-:W0:Y:S01]  /*3840*/  LDC.64 R22, c[0x0][0x3b8] ;  /* 0x0000ee00ff167b82 */ /* 0x001e220000000a00 */
[----:B------:R-:W-:-:S06]  /*3850*/  IMAD.WIDE.U32 R4, R0, 0x20, R20 ;  /* 0x0000002000047825 */ /* 0x000fcc00078e0014 */
[----:B------:R-:W2:Y:S01]  /*3860*/  LDG.E.ENL2.256 R8, R4, desc[UR10][R4.64] ;  /* 0xfe00000a0404797e */ /* 0x000ea20008121908 */
[----:B0-----:R-:W-:-:S06]  /*3870*/  IMAD.WIDE.U32 R12, R0, 0x20, R22 ;  /* 0x00000020000c7825 */ /* 0x001fcc00078e0016 */
[----:B------:R-:W3:Y:S01]  /*3880*/  LDG.E.ENL2.256.CONSTANT R16, R12, desc[UR10][R12.64] ;  /* 0xfe00000a0c0c797e */ /* 0x000ee20008129910 */
[----:B------:R-:W-:-:S04]  /*3890*/  UIMAD UR4, UR7, UR12, URZ ;  /* 0x0000000c070472a4 */ /* 0x000fc8000f8e02ff */
[----:B------:R-:W-:Y:S01]  /*38a0*/  UIMAD.WIDE.U32 UR4, UR4, 0x2, UR14 ;  /* 0x00000002040478a5 */ /* 0x000fe2000f8e000e */
[--C-:B--2---:R-:W-:Y:S02]  /*38b0*/  HADD2.F32 R24, -RZ, R4.reuse.H0_H0 ;  /* 0x20000004ff187230 */ /* 0x104fe40000004100 */
[----:B------:R-:W-:Y:S02]  /*38c0*/  HADD2.F32 R25, -RZ, R4.H1_H1 ;  /* 0x30000004ff197230 */ /* 0x000fe40000004100 */
[--C-:B------:R-:W-:Y:S02]  /*38d0*/  HADD2.F32 R27, -RZ, R5.reuse.H0_H0 ;  /* 0x20000005ff1b7230 */ /* 0x100fe40000004100 */
[----:B------:R-:W-:Y:S01]  /*38e0*/  FMUL.FTZ R24, R24, UR8 ;  /* 0x0000000818187c20 */ /* 0x000fe20008410000 */
[----:B------:R-:W-:Y:S02]  /*38f0*/  HADD2.F32 R28, -RZ, R5.H1_H1 ;  /* 0x30000005ff1c7230 */ /* 0x000fe40000004100 */
[----:B------:R-:W-:Y:S01]  /*3900*/  FMUL.FTZ R26, R25, UR8 ;  /* 0x00000008191a7c20 */ /* 0x000fe20008410000 */
[----:B------:R-:W-:Y:S01]  /*3910*/  FMUL.FTZ R27, R27, UR8 ;  /* 0x000000081b1b7c20 */ /* 0x000fe20008410000 */
[----:B------:R-:W-:Y:S01]  /*3920*/  F2FP.F16.F32.PACK_AB R25, RZ, R24 ;  /* 0x00000018ff19723e */ /* 0x000fe200000000ff */
[----:B------:R-:W-:-:S02]  /*3930*/  FMUL.FTZ R28, R28, UR8 ;  /* 0x000000081c1c7c20 */ /* 0x000fc40008410000 */
[----:B------:R-:W-:Y:S02]  /*3940*/  F2FP.F16.F32.PACK_AB R24, RZ, R26 ;  /* 0x0000001aff18723e */ /* 0x000fe400000000ff */
[----:B------:R-:W-:Y:S01]  /*3950*/  F2FP.F16.F32.PACK_AB R5, RZ, R27 ;  /* 0x0000001bff05723e */ /* 0x000fe200000000ff */
[----:B------:R-:W-:Y:S01]  /*3960*/  HADD2.F32 R4, -RZ, R25.H0_H0 ;  /* 0x20000019ff047230 */ /* 0x000fe20000004100 */
[----:B------:R-:W-:Y:S01]  /*3970*/  F2FP.F16.F32.PACK_AB R28, RZ, R28 ;  /* 0x0000001cff1c723e */ /* 0x000fe200000000ff */
[--C-:B---3--:R-:W-:Y:S02]  /*3980*/  HADD2.F32 R25, -RZ, R12.reuse.H0_H0 ;  /* 0x2000000cff197230 */ /* 0x108fe40000004100 */
[----:B------:R-:W-:Y:S02]  /*3990*/  HADD2.F32 R12, -RZ, R12.H1_H1 ;  /* 0x3000000cff0c7230 */ /* 0x000fe40000004100 */
[----:B------:R-:W-:Y:S02]  /*39a0*/  HADD2.F32 R27, -RZ, R13.H0_H0 ;  /* 0x2000000dff1b7230 */ /* 0x000fe40000004100 */
[----:B------:R-:W-:Y:S01]  /*39b0*/  FMUL.FTZ R4, R4, R25 ;  /* 0x0000001904047220 */ /* 0x000fe20000410000 */
[----:B------:R-:W-:-:S02]  /*39c0*/  HADD2.F32 R25, -RZ, R24.H0_H0 ;  /* 0x20000018ff197230 */ /* 0x000fc40000004100 */
[----:B------:R-:W-:Y:S02]  /*39d0*/  HADD2.F32 R24, -RZ, R5.H0_H0 ;  /* 0x20000005ff187230 */ /* 0x000fe40000004100 */
[----:B------:R-:W-:Y:S02]  /*39e0*/  HADD2.F32 R26, -RZ, R13.H1_H1 ;  /* 0x3000000dff1a7230 */ /* 0x000fe40000004100 */
[----:B------:R-:W-:Y:S01]  /*39f0*/  FMUL.FTZ R13, R25, R12 ;  /* 0x0000000c190d7220 */ /* 0x000fe20000410000 */
[----:B------:R-:W-:Y:S02]  /*3a00*/  HADD2.F32 R5, -RZ, R28.H0_H0 ;  /* 0x2000001cff057230 */ /* 0x000fe40000004100 */
[----:B------:R-:W-:Y:S01]  /*3a10*/  FMUL.FTZ R12, R24, R27 ;  /* 0x0000001b180c7220 */ /* 0x000fe20000410000 */
[----:B------:R-:W-:Y:S02]  /*3a20*/  HADD2.F32 R24, -RZ, R6.H0_H0 ;  /* 0x20000006ff187230 */ /* 0x000fe40000004100 */
[----:B------:R-:W-:-:S02]  /*3a30*/  HADD2.F32 R25, -RZ, R7.H0_H0 ;  /* 0x20000007ff197230 */ /* 0x000fc40000004100 */
[----:B------:R-:W-:Y:S01]  /*3a40*/  FMUL.FTZ R5, R5, R26 ;  /* 0x0000001a05057220 */ /* 0x000fe20000410000 */
[----:B------:R-:W-:Y:S02]  /*3a50*/  HADD2.F32 R26, -RZ, R7.H1_H1 ;  /* 0x30000007ff1a7230 */ /* 0x000fe40000004100 */
[----:B------:R-:W-:Y:S01]  /*3a60*/  FMUL.FTZ R24, R24, UR8 ;  /* 0x0000000818187c20 */ /* 0x000fe20008410000 */
[----:B------:R-:W-:Y:S02]  /*3a70*/  HADD2.F32 R6, -RZ, R6.H1_H1 ;  /* 0x30000006ff067230 */ /* 0x000fe40000004100 */
[----:B------:R-:W-:Y:S01]  /*3a80*/  FMUL.FTZ R25, R25, UR8 ;  /* 0x0000000819197c20 */ /* 0x000fe20008410000 */
[--C-:B------:R-:W-:Y:S02]  /*3a90*/  HADD2.F32 R27, -RZ, R14.reuse.H1_H1 ;  /* 0x3000000eff1b7230 */ /* 0x100fe40000004100 */
[----:B------:R-:W-:Y:S01]  /*3aa0*/  FMUL.FTZ R26, R26, UR8 ;  /* 0x000000081a1a7c20 */ /* 0x000fe20008410000 */
[----:B------:R-:W-:Y:S01]  /*3ab0*/  F2FP.F16.F32.PACK_AB R24, RZ, R24 ;  /* 0x00000018ff18723e */ /* 0x000fe200000000ff */
[----:B------:R-:W-:Y:S01]  /*3ac0*/  FMUL.FTZ R6, R6, UR8 ;  /* 0x0000000806067c20 */ /* 0x000fe20008410000 */
[----:B------:R-:W-:Y:S01]  /*3ad0*/  F2FP.F16.F32.PACK_AB R7, RZ, R25 ;  /* 0x00000019ff07723e */ /* 0x000fe200000000ff */
[----:B------:R-:W-:Y:S01]  /*3ae0*/  HADD2.F32 R25, -RZ, R14.H0_H0 ;  /* 0x2000000eff197230 */ /* 0x000fe20000004100 */
[----:B------:R-:W-:Y:S01]  /*3af0*/  F2FP.F16.F32.PACK_AB R26, RZ, R26 ;  /* 0x0000001aff1a723e */ /* 0x000fe200000000ff */
[----:B------:R-:W-:Y:S01]  /*3b00*/  HADD2.F32 R24, -RZ, R24.H0_H0 ;  /* 0x20000018ff187230 */ /* 0x000fe20000004100 */
[----:B------:R-:W-:Y:S01]  /*3b10*/  F2FP.F16.F32.PACK_AB R6, RZ, R6 ;  /* 0x00000006ff06723e */ /* 0x000fe200000000ff */
[----:B------:R-:W-:Y:S01]  /*3b20*/  HADD2.F32 R7, -RZ, R7.H0_H0 ;  /* 0x20000007ff077230 */ /* 0x000fe20000004100 */
[----:B------:R-:W-:Y:S01]  /*3b30*/  F2FP.F16.F32.PACK_AB R4, R13, R4 ;  /* 0x000000040d04723e */ /* 0x000fe200000000ff */
[----:B------:R-:W-:-:S02]  /*3b40*/  HADD2.F32 R14, -RZ, R15.H0_H0 ;  /* 0x2000000fff0e7230 */ /* 0x000fc40000004100 */
[----:B------:R-:W-:Y:S01]  /*3b50*/  FMUL.FTZ R25, R24, R25 ;  /* 0x0000001918197220 */ /* 0x000fe20000410000 */
[----:B------:R-:W-:Y:S01]  /*3b60*/  HADD2.F32 R24, -RZ, R8.H0_H0 ;  /* 0x20000008ff187230 */ /* 0x000fe20000004100 */
[----:B------:R-:W-:Y:S01]  /*3b70*/  F2FP.F16.F32.PACK_AB R5, R5, R12 ;  /* 0x0000000c0505723e */ /* 0x000fe200000000ff */
[----:B------:R-:W-:Y:S02]  /*3b80*/  HADD2.F32 R15, -RZ, R15.H1_H1 ;  /* 0x3000000fff0f7230 */ /* 0x000fe40000004100 */
[----:B------:R-:W-:Y:S01]  /*3b90*/  FMUL.FTZ R14, R7, R14 ;  /* 0x0000000e070e7220 */ /* 0x000fe20000410000 */
[----:B------:R-:W-:Y:S02]  /*3ba0*/  HADD2.F32 R26, -RZ, R26.H0_H0 ;  /* 0x2000001aff1a7230 */ /* 0x000fe40000004100 */
[----:B------:R-:W-:Y:S01]  /*3bb0*/  FMUL.FTZ R24, R24, UR8 ;  /* 0x0000000818187c20 */ /* 0x000fe20008410000 */
[----:B------:R-:W-:Y:S02]  /*3bc0*/  HADD2.F32 R6, -RZ, R6.H0_H0 ;  /* 0x20000006ff067230 */ /* 0x000fe40000004100 */
[----:B------:R-:W-:-:S02]  /*3bd0*/  HADD2.F32 R8, -RZ, R8.H1_H1 ;  /* 0x30000008ff087230 */ /* 0x000fc40000004100 */
[----:B------:R-:W-:Y:S01]  /*3be0*/  FMUL.FTZ R7, R26, R15 ;  /* 0x0000000f1a077220 */ /* 0x000fe20000410000 */
[--C-:B------:R-:W-:Y:S01]  /*3bf0*/  HADD2.F32 R26, -RZ, R9.reuse.H1_H1 ;  /* 0x30000009ff1a7230 */ /* 0x100fe20000004100 */
[----:B------:R-:W-:Y:S01]  /*3c00*/  F2FP.F16.F32.PACK_AB R24, RZ, R24 ;  /* 0x00000018ff18723e */ /* 0x000fe200000000ff */
[----:B------:R-:W-:Y:S02]  /*3c10*/  HADD2.F32 R15, -RZ, R9.H0_H0 ;  /* 0x20000009ff0f7230 */ /* 0x000fe40000004100 */
[----:B------:R-:W-:Y:S01]  /*3c20*/  FMUL.FTZ R6, R6, R27 ;  /* 0x0000001b06067220 */ /* 0x000fe20000410000 */
[----:B------:R-:W-:Y:S01]  /*3c30*/  FMUL.FTZ R8, R8, UR8 ;  /* 0x0000000808087c20 */ /* 0x000fe20008410000 */
[----:B------:R-:W-:Y:S01]  /*3c40*/  FMUL.FTZ R26, R26, UR8 ;  /* 0x000000081a1a7c20 */ /* 0x000fe20008410000 */
[----:B------:R-:W-:Y:S02]  /*3c50*/  HADD2.F32 R9, -RZ, R24.H0_H0 ;  /* 0x20000018ff097230 */ /* 0x000fe40000004100 */
[----:B------:R-:W-:Y:S01]  /*3c60*/  FMUL.FTZ R15, R15, UR8 ;  /* 0x000000080f0f7c20 */ /* 0x000fe20008410000 */
[--C-:B------:R-:W-:Y:S01]  /*3c70*/  HADD2.F32 R24, -RZ, R16.reuse.H0_H0 ;  /* 0x20000010ff187230 */ /* 0x100fe20000004100 */
[----:B------:R-:W-:Y:S01]  /*3c80*/  F2FP.F16.F32.PACK_AB R8, RZ, R8 ;  /* 0x00000008ff08723e */ /* 0x000fe200000000ff */
[----:B------:R-:W-:Y:S01]  /*3c90*/  HADD2.F32 R27, -RZ, R16.H1_H1 ;  /* 0x30000010ff1b7230 */ /* 0x000fe20000004100 */
[----:B------:R-:W-:Y:S01]  /*3ca0*/  F2FP.F16.F32.PACK_AB R16, RZ, R26 ;  /* 0x0000001aff10723e */ /* 0x000fe200000000ff */
[----:B------:R-:W-:Y:S01]  /*3cb0*/  HADD2.F32 R26, -RZ, R10.H0_H0 ;  /* 0x2000000aff1a7230 */ /* 0x000fe20000004100 */
[----:B------:R-:W-:Y:S01]  /*3cc0*/  F2FP.F16.F32.PACK_AB R15, RZ, R15 ;  /* 0x0000000fff0f723e */ /* 0x000fe200000000ff */
[----:B------:R-:W-:Y:S01]  /*3cd0*/  FMUL.FTZ R9, R9, R24 ;  /* 0x0000001809097220 */ /* 0x000fe20000410000 */
[----:B------:R-:W-:Y:S01]  /*3ce0*/  HADD2.F32 R8, -RZ, R8.H0_H0 ;  /* 0x20000008ff087230 */ /* 0x000fe20000004100 */
[----:B------:R-:W-:Y:S01]  /*3cf0*/  F2FP.F16.F32.PACK_AB R6, R6, R25 ;  /* 0x000000190606723e */ /* 0x000fe200000000ff */
[----:B------:R-:W-:-:S02]  /*3d00*/  HADD2.F32 R24, -RZ, R16.H0_H0 ;  /* 0x20000010ff187230 */ /* 0x000fc40000004100 */
[----:B------:R-:W-:Y:S01]  /*3d10*/  FMUL.FTZ R26, R26, UR8 ;  /* 0x000000081a1a7c20 */ /* 0x000fe20008410000 */
[----:B------:R-:W-:Y:S02]  /*3d20*/  HADD2.F32 R15, -RZ, R15.H0_H0 ;  /* 0x2000000fff0f7230 */ /* 0x000fe40000004100 */
[----:B------:R-:W-:Y:S01]  /*3d30*/  FMUL.FTZ R8, R8, R27 ;  /* 0x0000001b08087220 */ /* 0x000fe20000410000 */
[--C-:B------:R-:W-:Y:S01]  /*3d40*/  HADD2.F32 R16, -RZ, R17.reuse.H0_H0 ;  /* 0x20000011ff107230 */ /* 0x100fe20000004100 */
[----:B------:R-:W-:Y:S01]  /*3d50*/  MOV R25, 0x20 ;  /* 0x0000002000197802 */ /* 0x000fe20000000f00 */
[----:B------:R-:W-:Y:S01]  /*3d60*/  HADD2.F32 R17, -RZ, R17.H1_H1 ;  /* 0x30000011ff117230 */ /* 0x000fe20000004100 */
[----:B------:R-:W-:Y:S01]  /*3d70*/  F2FP.F16.F32.PACK_AB R26, RZ, R26 ;  /* 0x0000001aff1a723e */ /* 0x000fe200000000ff */
[--C-:B------:R-:W-:Y:S02]  /*3d80*/  HADD2.F32 R27, -RZ, R11.reuse.H1_H1 ;  /* 0x3000000bff1b7230 */ /* 0x100fe40000004100 */
[----:B------:R-:W-:Y:S01]  /*3d90*/  FMUL.FTZ R16, R15, R16 ;  /* 0x000000100f107220 */ /* 0x000fe20000410000 */
[----:B------:R-:W-:Y:S01]  /*3da0*/  F2FP.F16.F32.PACK_AB R8, R8, R9 ;  /* 0x000000090808723e */ /* 0x000fe200000000ff */
[----:B------:R-:W-:Y:S01]  /*3db0*/  FMUL.FTZ R15, R24, R17 ;  /* 0x00000011180f7220 */ /* 0x000fe20000410000 */
[----:B------:R-:W-:Y:S01]  /*3dc0*/  HADD2.F32 R17, -RZ, R10.H1_H1 ;  /* 0x3000000aff117230 */ /* 0x000fe20000004100 */
[----:B------:R-:W-:Y:S01]  /*3dd0*/  F2FP.F16.F32.PACK_AB R7, R7, R14 ;  /* 0x0000000e0707723e */ /* 0x000fe200000000ff */
[----:B------:R-:W-:-:S02]  /*3de0*/  HADD2.F32 R24, -RZ, R11.H0_H0 ;  /* 0x2000000bff187230 */ /* 0x000fc40000004100 */
[----:B------:R-:W-:Y:S02]  /*3df0*/  HADD2.F32 R10, -RZ, R26.H0_H0 ;  /* 0x2000001aff0a7230 */ /* 0x000fe40000004100 */
[----:B------:R-:W-:Y:S01]  /*3e00*/  FMUL.FTZ R11, R17, UR8 ;  /* 0x00000008110b7c20 */ /* 0x000fe20008410000 */
[--C-:B------:R-:W-:Y:S02]  /*3e10*/  HADD2.F32 R26, -RZ, R18.reuse.H1_H1 ;  /* 0x30000012ff1a7230 */ /* 0x100fe40000004100 */
[----:B------:R-:W-:Y:S01]  /*3e20*/  FMUL.FTZ R17, R24, UR8 ;  /* 0x0000000818117c20 */ /* 0x000fe20008410000 */
[----:B------:R-:W-:Y:S01]  /*3e30*/  FMUL.FTZ R24, R27, UR8 ;  /* 0x000000081b187c20 */ /* 0x000fe20008410000 */
[----:B------:R-:W-:Y:S01]  /*3e40*/  HADD2.F32 R27, -RZ, R18.H0_H0 ;  /* 0x20000012ff1b7230 */ /* 0x000fe20000004100 */
[----:B------:R-:W-:Y:S01]  /*3e50*/  F2FP.F16.F32.PACK_AB R11, RZ, R11 ;  /* 0x0000000bff0b723e */ /* 0x000fe200000000ff */
[--C-:B------:R-:W-:Y:S01]  /*3e60*/  HADD2.F32 R18, -RZ, R19.reuse.H0_H0 ;  /* 0x20000013ff127230 */ /* 0x100fe20000004100 */
[----:B------:R-:W-:Y:S01]  /*3e70*/  F2FP.F16.F32.PACK_AB R17, RZ, R17 ;  /* 0x00000011ff11723e */ /* 0x000fe200000000ff */
[----:B------:R-:W-:Y:S01]  /*3e80*/  HADD2.F32 R19, -RZ, R19.H1_H1 ;  /* 0x30000013ff137230 */ /* 0x000fe20000004100 */
[----:B------:R-:W-:Y:S01]  /*3e90*/  F2FP.F16.F32.PACK_AB R24, RZ, R24 ;  /* 0x00000018ff18723e */ /* 0x000fe200000000ff */
[----:B------:R-:W-:Y:S01]  /*3ea0*/  FMUL.FTZ R10, R10, R27 ;  /* 0x0000001b0a0a7220 */ /* 0x000fe20000410000 */
[----:B------:R-:W-:Y:S01]  /*3eb0*/  HADD2.F32 R11, -RZ, R11.H0_H0 ;  /* 0x2000000bff0b7230 */ /* 0x000fe20000004100 */
[----:B------:R-:W-:Y:S01]  /*3ec0*/  F2FP.F16.F32.PACK_AB R9, R15, R16 ;  /* 0x000000100f09723e */ /* 0x000fe200000000ff */
[----:B------:R-:W-:-:S02]  /*3ed0*/  HADD2.F32 R27, -RZ, R17.H0_H0 ;  /* 0x20000011ff1b7230 */ /* 0x000fc40000004100 */
[----:B------:R-:W-:Y:S02]  /*3ee0*/  HADD2.F32 R24, -RZ, R24.H0_H0 ;  /* 0x20000018ff187230 */ /* 0x000fe40000004100 */
[----:B------:R-:W-:Y:S01]  /*3ef0*/  FMUL.FTZ R17, R11, R26 ;  /* 0x0000001a0b117220 */ /* 0x000fe20000410000 */
[----:B------:R-:W-:Y:S01]  /*3f00*/  FMUL.FTZ R11, R27, R18 ;  /* 0x000000121b0b7220 */ /* 0x000fe20000410000 */
[----:B------:R-:W-:-:S04]  /*3f10*/  IMAD.WIDE.U32 R26, R3, 0x20, R20 ;  /* 0x00000020031a7825 */ /* 0x000fc800078e0014 */
[----:B------:R-:W-:Y:S01]  /*3f20*/  FMUL.FTZ R18, R24, R19 ;  /* 0x0000001318127220 */ /* 0x000fe20000410000 */
[----:B------:R-:W-:Y:S01]  /*3f30*/  F2FP.F16.F32.PACK_AB R10, R17, R10 ;  /* 0x0000000a110a723e */ /* 0x000fe200000000ff */
[----:B------:R-:W-:-:S03]  /*3f40*/  IMAD.WIDE.U32 R24, R0, R25, UR4 ;  /* 0x0000000400187e25 */ /* 0x000fc6000f8e0019 */
[----:B------:R-:W-:-:S05]  /*3f50*/  F2FP.F16.F32.PACK_AB R11, R18, R11 ;  /* 0x0000000b120b723e */ /* 0x000fca00000000ff */
[----:B------:R0:W-:Y:S01]  /*3f60*/  STG.E.ENL2.256 desc[UR10][R24.64], R4, R8 ;  /* 0xf80000041808797f */ /* 0x0001e2000f12180a */
[----:B------:R-:W-:-:S06]  /*3f70*/  IMAD.WIDE.U32 R12, R3, 0x20, R22 ;  /* 0x00000020030c7825 */ /* 0x000fcc00078e0016 */
[----:B------:R-:W2:Y:S04]  /*3f80*/  LDG.E.ENL2.256.CONSTANT R16, R12, desc[UR10][R12.64] ;  /* 0xfe00000a0c0c797e */ /* 0x000ea80008129910 */
[----:B0-----:R-:W3:Y:S01]  /*3f90*/  LDG.E.ENL2.256 R8, R4, desc[UR10][R26.64] ;  /* 0xfe00000a1a04797e */ /* 0x001ee20008121908 */
[----:B------:R-:W-:-:S04]  /*3fa0*/  IADD3 R0, PT, PT, R2, R0, R2 ;  /* 0x0000000002007210 */ /* 0x000fc80007ffe002 */
[----:B------:R-:W-:Y:S01]  /*3fb0*/  ISETP.GE.AND P0, PT, R0, UR6, PT ;  /* 0x0000000600007c0c */ /* 0x000fe2000bf06270 */
[----:B---3--:R-:W-:-:S05]  /*3fc0*/  HADD2.F32 R22, -RZ, R4.H0_H0 ;  /* 0x20000004ff167230 */ /* 0x008fca0000004100 */
[----:B------:R-:W-:Y:S01]  /*3fd0*/  FMUL.FTZ R22, R22, UR8 ;  /* 0x0000000816167c20 */ /* 0x000fe20008410000 */
[----:B------:R-:W-:-:S04]  /*3fe0*/  HADD2.F32 R23, -RZ, R4.H1_H1 ;  /* 0x30000004ff177230 */ /* 0x000fc80000004100 */
[----:B------:R-:W-:Y:S01]  /*3ff0*/  F2FP.F16.F32.PACK_AB R22, RZ, R22 ;  /* 0x00000016ff16723e */ /* 0x000fe200000000ff */
[----:B------:R-:W-:Y:S01]  /*4000*/  FMUL.FTZ R28, R23, UR8 ;  /* 0x00000008171c7c20 */ /* 0x000fe20008410000 */
[----:B--2---:R-:W-:-:S03]  /*4010*/  HADD2.F32 R23, -RZ, R12.H0_H0 ;  /* 0x2000000cff177230 */ /* 0x004fc60000004100 */
[----:B------:R-:W-:Y:S01]  /*4020*/  HADD2.F32 R22, -RZ, R22.H0_H0 ;  /* 0x20000016ff167230 */ /* 0x000fe20000004100 */
[----:B------:R-:W-:Y:S01]  /*4030*/  F2FP.F16.F32.PACK_AB R28, RZ, R28 ;  /* 0x0000001cff1c723e */ /* 0x000fe200000000ff */
[----:B------:R-:W-:-:S03]  /*4040*/  HADD2.F32 R24, -RZ, R5.H0_H0 ;  /* 0x20000005ff187230 */ /* 0x000fc60000004100 */
[----:B------:R-:W-:Y:S01]  /*4050*/  FMUL.FTZ R4, R22, R23 ;  /* 0x0000001716047220 */ /* 0x000fe20000410000 */
[----:B------:R-:W-:Y:S02]  /*4060*/  HADD2.F32 R22, -RZ, R5.H1_H1 ;  /* 0x30000005ff167230 */ /* 0x000fe40000004100 */
[----:B------:R-:W-:Y:S01]  /*4070*/  FMUL.FTZ R24, R24, UR8 ;  /* 0x0000000818187c20 */ /* 0x000fe20008410000 */
[----:B------:R-:W-:Y:S02]  /*4080*/  HADD2.F32 R5, -RZ, R28.H0_H0 ;  /* 0x2000001cff057230 */ /* 0x000fe40000004100 */
[----:B------:R-:W-:Y:S02]  /*4090*/  HADD2.F32 R12, -RZ, R12.H1_H1 ;  /* 0x3000000cff0c7230 */ /* 0x000fe40000004100 */
[----:B------:R-:W-:Y:S01]  /*40a0*/  FMUL.FTZ R22, R22, UR8 ;  /* 0x0000000816167c20 */ /* 0x000fe20008410000 */
[----:B------:R-:W-:Y:S02]  /*40b0*/  F2FP.F16.F32.PACK_AB R24, RZ, R24 ;  /* 0x00000018ff18723e */ /* 0x000fe400000000ff */
[----:B------:R-:W-:-:S02]  /*40c0*/  FMUL.FTZ R5, R5, R12 ;  /* 0x0000000c05057220 */ /* 0x000fc40000410000 */
[----:B------:R-:W-:Y:S01]  /*40d0*/  F2FP.F16.F32.PACK_AB R12, RZ, R22 ;  /* 0x00000016ff0c723e */ /* 0x000fe200000000ff */
[--C-:B------:R-:W-:Y:S02]  /*40e0*/  HADD2.F32 R22, -RZ, R6.reuse.H1_H1 ;  /* 0x30000006ff167230 */ /* 0x100fe40000004100 */
[----:B------:R-:W-:Y:S02]  /*40f0*/  HADD2.F32 R23, -RZ, R6.H0_H0 ;  /* 0x20000006ff177230 */ /* 0x000fe40000004100 */
[----:B------:R-:W-:Y:S02]  /*4100*/  HADD2.F32 R6, -RZ, R24.H0_H0 ;  /* 0x20000018ff067230 */ /* 0x000fe40000004100 */
[----:B------:R-:W-:Y:S01]  /*4110*/  FMUL.FTZ R24, R22, UR8 ;  /* 0x0000000816187c20 */ /* 0x000fe20008410000 */
[----:B------:R-:W-:Y:S01]  /*4120*/  FMUL.FTZ R25, R23, UR8 ;  /* 0x0000000817197c20 */ /* 0x000fe20008410000 */
[--C-:B------:R-:W-:Y:S02]  /*4130*/  HADD2.F32 R23, -RZ, R13.reuse.H0_H0 ;  /* 0x2000000dff177230 */ /* 0x100fe40000004100 */
[----:B------:R-:W-:Y:S01]  /*4140*/  HADD2.F32 R12, -RZ, R12.H0_H0 ;  /* 0x2000000cff0c7230 */ /* 0x000fe20000004100 */
[----:B------:R-:W-:Y:S01]  /*4150*/  F2FP.F16.F32.PACK_AB R24, RZ, R24 ;  /* 0x00000018ff18723e */ /* 0x000fe200000000ff */
[----:B------:R-:W-:Y:S01]  /*4160*/  HADD2.F32 R13, -RZ, R13.H1_H1 ;  /* 0x3000000dff0d7230 */ /* 0x000fe20000004100 */
[----:B------:R-:W-:Y:S01]  /*4170*/  F2FP.F16.F32.PACK_AB R25, RZ, R25 ;  /* 0x00000019ff19723e */ /* 0x000fe200000000ff */
[----:B------:R-:W-:Y:S01]  /*4180*/  FMUL.FTZ R6, R6, R23 ;  /* 0x0000001706067220 */ /* 0x000fe20000410000 */
[----:B------:R-:W-:-:S02]  /*4190*/  HADD2.F32 R23, -RZ, R14.H1_H1 ;  /* 0x3000000eff177230 */ /* 0x000fc40000004100 */
[----:B------:R-:W-:Y:S01]  /*41a0*/  FMUL.FTZ R13, R12, R13 ;  /* 0x0000000d0c0d7220 */ /* 0x000fe20000410000 */
[----:B------:R-:W-:Y:S02]  /*41b0*/  HADD2.F32 R12, -RZ, R24.H0_H0 ;  /* 0x20000018ff0c7230 */ /* 0x000fe40000004100 */
[----:B------:R-:W-:Y:S02]  /*41c0*/  HADD2.F32 R26, -RZ, R7.H0_H0 ;  /* 0x20000007ff1a7230 */ /* 0x000fe40000004100 */
[----:B------:R-:W-:Y:S02]  /*41d0*/  HADD2.F32 R24, -RZ, R8.H0_H0 ;  /* 0x20000008ff187230 */ /* 0x000fe40000004100 */
[----:B------:R-:W-:Y:S02]  /*41e0*/  HADD2.F32 R25, -RZ, R25.H0_H0 ;  /* 0x20000019ff197230 */ /* 0x000fe40000004100 */
[----:B------:R-:W-:Y:S02]  /*41f0*/  HADD2.F32 R22, -RZ, R14.H0_H0 ;  /* 0x2000000eff167230 */ /* 0x000fe40000004100 */
[----:B------:R-:W-:Y:S01]  /*4200*/  FMUL.FTZ R12, R12, R23 ;  /* 0x000000170c0c7220 */ /* 0x000fe20000410000 */
[----:B------:R-:W-:-:S02]  /*4210*/  HADD2.F32 R27, -RZ, R7.H1_H1 ;  /* 0x30000007ff1b7230 */ /* 0x000fc40000004100 */
[----:B------:R-:W-:Y:S01]  /*4220*/  FMUL.FTZ R14, R26, UR8 ;  /* 0x000000081a0e7c20 */ /* 0x000fe20008410000 */
[----:B------:R-:W-:Y:S01]  /*4230*/  FMUL.FTZ R23, R24, UR8 ;  /* 0x0000000818177c20 */ /* 0x000fe20008410000 */
[----:B------:R-:W-:Y:S01]  /*4240*/  FMUL.FTZ R7, R25, R22 ;  /* 0x0000001619077220 */ /* 0x000fe20000410000 */
[----:B------:R-:W-:Y:S02]  /*4250*/  HADD2.F32 R24, -RZ, R8.H1_H1 ;  /* 0x30000008ff187230 */ /* 0x000fe40000004100 */
[----:B------:R-:W-:Y:S02]  /*4260*/  HADD2.F32 R25, -RZ, R9.H0_H0 ;  /* 0x20000009ff197230 */ /* 0x000fe40000004100 */
[----:B------:R-:W-:Y:S01]  /*4270*/  FMUL.FTZ R22, R27, UR8 ;  /* 0x000000081b167c20 */ /* 0x000fe20008410000 */
[----:B------:R-:W-:Y:S01]  /*4280*/  F2FP.F16.F32.PACK_AB R14, RZ, R14 ;  /* 0x0000000eff0e723e */ /* 0x000fe200000000ff */
[----:B------:R-:W-:Y:S01]  /*4290*/  FMUL.FTZ R24, R24, UR8 ;  /* 0x0000000818187c20 */ /* 0x000fe20008410000 */
[----:B------:R-:W-:Y:S01]  /*42a0*/  FMUL.FTZ R26, R25, UR8 ;  /* 0x00000008191a7c20 */ /* 0x000fe20008410000 */
[----:B------:R-:W-:Y:S01]  /*42b0*/  F2FP.F16.F32.PACK_AB R23, RZ, R23 ;  /* 0x00000017ff17723e */ /* 0x000fe200000000ff */
[----:B------:R-:W-:Y:S01]  /*42c0*/  HADD2.F32 R8, -RZ, R15.H0_H0 ;  /* 0x2000000fff087230 */ /* 0x000fe20000004100 */
[----:B------:R-:W-:Y:S01]  /*42d0*/  F2FP.F16.F32.PACK_AB R22, RZ, R22 ;  /* 0x00000016ff16723e */ /* 0x000fe200000000ff */
[----:B------:R-:W-:Y:S01]  /*42e0*/  HADD2.F32 R25, -RZ, R14.H0_H0 ;  /* 0x2000000eff197230 */ /* 0x000fe20000004100 */
[----:B------:R-:W-:-:S02]  /*42f0*/  F2FP.F16.F32.PACK_AB R24, RZ, R24 ;  /* 0x00000018ff18723e */ /* 0x000fc400000000ff */
[----:B------:R-:W-:Y:S01]  /*4300*/  F2FP.F16.F32.PACK_AB R26, RZ, R26 ;  /* 0x0000001aff1a723e */ /* 0x000fe200000000ff */
[----:B------:R-:W-:Y:S02]  /*4310*/  HADD2.F32 R14, -RZ, R23.H0_H0 ;  /* 0x20000017ff0e7230 */ /* 0x000fe40000004100 */
[----:B------:R-:W-:Y:S01]  /*4320*/  FMUL.FTZ R8, R25, R8 ;  /* 0x0000000819087220 */ /* 0x000fe20000410000 */
[----:B------:R-:W-:Y:S02]  /*4330*/  HADD2.F32 R15, -RZ, R15.H1_H1 ;  /* 0x3000000fff0f7230 */ /* 0x000fe40000004100 */
[----:B------:R-:W-:Y:S02]  /*4340*/  HADD2.F32 R22, -RZ, R22.H0_H0 ;  /* 0x20000016ff167230 */ /* 0x000fe40000004100 */
[----:B------:R-:W-:Y:S02]  /*4350*/  HADD2.F32 R23, -RZ, R16.H0_H0 ;  /* 0x20000010ff177230 */ /* 0x000fe40000004100 */
[----:B------:R-:W-:-:S02]  /*4360*/  HADD2.F32 R24, -RZ, R24.H0_H0 ;  /* 0x20000018ff187230 */ /* 0x000fc40000004100 */
[----:B------:R-:W-:Y:S02]  /*4370*/  HADD2.F32 R25, -RZ, R16.H1_H1 ;  /* 0x30000010ff197230 */ /* 0x000fe40000004100 */
[----:B------:R-:W-:Y:S02]  /*4380*/  HADD2.F32 R26, -RZ, R26.H0_H0 ;  /* 0x2000001aff1a7230 */ /* 0x000fe40000004100 */
[----:B------:R-:W-:Y:S02]  /*4390*/  HADD2.F32 R27, -RZ, R17.H0_H0 ;  /* 0x20000011ff1b7230 */ /* 0x000fe40000004100 */
[----:B------:R-:W-:Y:S02]  /*43a0*/  HADD2.F32 R16, -RZ, R9.H1_H1 ;  /* 0x30000009ff107230 */ /* 0x000fe40000004100 */
[----:B------:R-:W-:Y:S01]  /*43b0*/  FMUL.FTZ R15, R22, R15 ;  /* 0x0000000f160f7220 */ /* 0x000fe20000410000 */
[----:B------:R-:W-:Y:S01]  /*43c0*/  FMUL.FTZ R14, R14, R23 ;  /* 0x000000170e0e7220 */ /* 0x000fe20000410000 */
[----:B------:R-:W-:Y:S01]  /*43d0*/  FMUL.FTZ R23, R24, R25 ;  /* 0x0000001918177220 */ /* 0x000fe20000410000 */
[----:B------:R-:W-:-:S02]  /*43e0*/  HADD2.F32 R22, -RZ, R10.H0_H0 ;  /* 0x2000000aff167230 */ /* 0x000fc40000004100 */
[----:B------:R-:W-:Y:S01]  /*43f0*/  FMUL.FTZ R9, R26, R27 ;  /* 0x0000001b1a097220 */ /* 0x000fe20000410000 */
[----:B------:R-:W-:Y:S01]  /*4400*/  FMUL.FTZ R16, R16, UR8 ;  /* 0x0000000810107c20 */ /* 0x000fe20008410000 */
[----:B------:R-:W-:Y:S02]  /*4410*/  HADD2.F32 R24, -RZ, R10.H1_H1 ;  /* 0x3000000aff187230 */ /* 0x000fe40000004100 */
[--C-:B------:R-:W-:Y:S02]  /*4420*/  HADD2.F32 R25, -RZ, R11.reuse.H0_H0 ;  /* 0x2000000bff197230 */ /* 0x100fe40000004100 */
[----:B------:R-:W-:Y:S02]  /*4430*/  HADD2.F32 R26, -RZ, R11.H1_H1 ;  /* 0x3000000bff1a7230 */ /* 0x000fe40000004100 */
[----:B------:R-:W-:Y:S01]  /*4440*/  FMUL.FTZ R11, R22, UR8 ;  /* 0x00000008160b7c20 */ /* 0x000fe20008410000 */
[----:B------:R-:W-:Y:S01]  /*4450*/  F2FP.F16.F32.PACK_AB R10, RZ, R16 ;  /* 0x00000010ff0a723e */ /* 0x000fe200000000ff */
[----:B------:R-:W-:Y:S01]  /*4460*/  FMUL.FTZ R24, R24, UR8 ;  /* 0x0000000818187c20 */ /* 0x000fe20008410000 */
[----:B------:R-:W-:Y:S01]  /*4470*/  FMUL.FTZ R22, R25, UR8 ;  /* 0x0000000819167c20 */ /* 0x000fe20008410000 */
[----:B------:R-:W-:Y:S01]  /*4480*/  FMUL.FTZ R16, R26, UR8 ;  /* 0x000000081a107c20 */ /* 0x000fe20008410000 */
[----:B------:R-:W-:-:S02]  /*4490*/  F2FP.F16.F32.PACK_AB R11, RZ, R11 ;  /* 0x0000000bff0b723e */ /* 0x000fc400000000ff */
[----:B------:R-:W-:Y:S02]  /*44a0*/  F2FP.F16.F32.PACK_AB R24, RZ, R24 ;  /* 0x00000018ff18723e */ /* 0x000fe400000000ff */
[----:B------:R-:W-:Y:S02]  /*44b0*/  F2FP.F16.F32.PACK_AB R22, RZ, R22 ;  /* 0x00000016ff16723e */ /* 0x000fe400000000ff */
[----:B------:R-:W-:Y:S01]  /*44c0*/  F2FP.F16.F32.PACK_AB R16, RZ, R16 ;  /* 0x00000010ff10723e */ /* 0x000fe200000000ff */
[----:B------:R-:W-:Y:S02]  /*44d0*/  HADD2.F32 R27, -RZ, R17.H1_H1 ;  /* 0x30000011ff1b7230 */ /* 0x000fe40000004100 */
[----:B------:R-:W-:Y:S02]  /*44e0*/  HADD2.F32 R25, -RZ, R18.H0_H0 ;  /* 0x20000012ff197230 */ /* 0x000fe40000004100 */
[----:B------:R-:W-:Y:S02]  /*44f0*/  HADD2.F32 R26, -RZ, R11.H0_H0 ;  /* 0x2000000bff1a7230 */ /* 0x000fe40000004100 */
[----:B------:R-:W-:-:S02]  /*4500*/  HADD2.F32 R10, -RZ, R10.H0_H0 ;  /* 0x2000000aff0a7230 */ /* 0x000fc40000004100 */
[----:B------:R-:W-:Y:S02]  /*4510*/  HADD2.F32 R18, -RZ, R18.H1_H1 ;  /* 0x30000012ff127230 */ /* 0x000fe40000004100 */
[--C-:B------:R-:W-:Y:S02]  /*4520*/  HADD2.F32 R17, -RZ, R19.reuse.H0_H0 ;  /* 0x20000013ff117230 */ /* 0x100fe40000004100 */
[----:B------:R-:W-:Y:S02]  /*4530*/  HADD2.F32 R11, -RZ, R24.H0_H0 ;  /* 0x20000018ff0b7230 */ /* 0x000fe40000004100 */
[----:B------:R-:W-:Y:S02]  /*4540*/  HADD2.F32 R19, -RZ, R19.H1_H1 ;  /* 0x30000013ff137230 */ /* 0x000fe40000004100 */
[----:B------:R-:W-:Y:S02]  /*4550*/  HADD2.F32 R22, -RZ, R22.H0_H0 ;  /* 0x20000016ff167230 */ /* 0x000fe40000004100 */
[----:B------:R-:W-:Y:S01]  /*4560*/  HADD2.F32 R16, -RZ, R16.H0_H0 ;  /* 0x20000010ff107230 */ /* 0x000fe20000004100 */
[----:B------:R-:W-:Y:S01]  /*4570*/  F2FP.F16.F32.PACK_AB R4, R5, R4 ;  /* 0x000000040504723e */ /* 0x000fe200000000ff */
[----:B------:R-:W-:Y:S01]  /*4580*/  FMUL.FTZ R10, R10, R27 ;  /* 0x0000001b0a0a7220 */ /* 0x000fe20000410000 */
[----:B------:R-:W-:Y:S01]  /*4590*/  F2FP.F16.F32.PACK_AB R5, R13, R6 ;  /* 0x000000060d05723e */ /* 0x000fe200000000ff */
[----:B------:R-:W-:Y:S01]  /*45a0*/  FMUL.FTZ R18, R11, R18 ;  /* 0x000000120b127220 */ /* 0x000fe20000410000 */
[----:B------:R-:W-:Y:S01]  /*45b0*/  F2FP.F16.F32.PACK_AB R6, R12, R7 ;  /* 0x000000070c06723e */ /* 0x000fe200000000ff */
[----:B------:R-:W-:Y:S01]  /*45c0*/  FMUL.FTZ R25, R26, R25 ;  /* 0x000000191a197220 */ /* 0x000fe20000410000 */
[----:B------:R-:W-:Y:S01]  /*45d0*/  FMUL.FTZ R11, R22, R17 ;  /* 0x00000011160b7220 */ /* 0x000fe20000410000 */
[----:B------:R-:W-:Y:S01]  /*45e0*/  FMUL.FTZ R16, R16, R19 ;  /* 0x0000001310107220 */ /* 0x000fe20000410000 */
[----:B------:R-:W-:Y:S01]  /*45f0*/  HFMA2 R12, -RZ, RZ, 0, 1.9073486328125e-06 ;  /* 0x00000020ff0c7431 */ /* 0x000fe200000001ff */
[----:B------:R-:W-:-:S02]  /*4600*/  F2FP.F16.F32.PACK_AB R7, R15, R8 ;  /* 0x000000080f07723e */ /* 0x000fc400000000ff */
[----:B------:R-:W-:Y:S02]  /*4610*/  F2FP.F16.F32.PACK_AB R9, R10, R9 ;  /* 0x000000090a09723e */ /* 0x000fe400000000ff */
[----:B------:R-:W-:Y:S01]  /*4620*/  F2FP.F16.F32.PACK_AB R8, R23, R14 ;  /* 0x0000000e1708723e */ /* 0x000fe200000000ff */
[----:B------:R-:W-:Y:S01]  /*4630*/  IMAD.WIDE.U32 R12, R3, R12, UR4 ;  /* 0x00000004030c7e25 */ /* 0x000fe2000f8e000c */
[----:B------:R-:W-:Y:S02]  /*4640*/  F2FP.F16.F32.PACK_AB R10, R18, R25 ;  /* 0x00000019120a723e */ /* 0x000fe400000000ff */
[----:B------:R-:W-:-:S05]  /*4650*/  F2FP.F16.F32.PACK_AB R11, R16, R11 ;  /* 0x0000000b100b723e */ /* 0x000fca00000000ff */
[----:B------:R0:W-:Y:S01]  /*4660*/  STG.E.ENL2.256 desc[UR10][R12.64], R4, R8 ;  /* 0xf80000040c08797f */ /* 0x0001e2000f12180a */
[----:B------:R-:W-:Y:S01]  /*4670*/  LEA R3, R2, R3, 0x1 ;  /* 0x0000000302037211 */ /* 0x000fe200078e08ff */
[----:B------:R-:W-:Y:S06]  /*4680*/  @!P0 BRA `(.L_x_364) ;  /* 0xfffffff0006c8947 */ /* 0x000fec000383ffff */
[----:B------:R-:W-:Y:S05]  /*4690*/  EXIT ;  /* 0x000000000000794d */ /* 0x000fea0003800000 */
        .weak           $__internal_9_$__cuda_sm20_div_s64
        .type           $__internal_9_$__cuda_sm20_div_s64,@function
        .size           $__internal_9_$__cuda_sm20_div_s64,(.L_x_1358 - $__internal_9_$__cuda_sm20_div_s64)
$__internal_9_$__cuda_sm20_div_s64:
        /* <DEDUP_REMOVED lines=86> */
[----:B------:R-:W-:Y:S06]  /*4c00*/  RET.REL.NODEC R6 `(_ZN4vllm15rms_norm_kernelIN3c104HalfELi16ELi4EEEvPT_PKS3_lllllS6_fii) ;  /* 0xffffffb006fc7950 */ /* 0x000fec0003c3ffff */
.L_x_365:
        /* <DEDUP_REMOVED lines=15> */
.L_x_1358:


//--------------------- .text._ZN4vllm15rms_norm_kernelIfLi1ELi4EEEvPT_PKS1_lllllS4_fii --------------------------
	.section	.text._ZN4vllm15rms_norm_kernelIfLi1ELi4EEEvPT_PKS1_lllllS4_fii,"ax",@progbits
	.align	128
        .global         _ZN4vllm15rms_norm_kernelIfLi1ELi4EEEvPT_PKS1_lllllS4_fii
        .type           _ZN4vllm15rms_norm_kernelIfLi1ELi4EEEvPT_PKS1_lllllS4_fii,@function
        .size           _ZN4vllm15rms_norm_kernelIfLi1ELi4EEEvPT_PKS1_lllllS4_fii,(.L_x_1359 - _ZN4vllm15rms_norm_kernelIfLi1ELi4EEEvPT_PKS1_lllllS4_fii)
        .other          _ZN4vllm15rms_norm_kernelIfLi1ELi4EEEvPT_PKS1_lllllS4_fii,@"STO_CUDA_ENTRY STV_DEFAULT"
_ZN4vllm15rms_norm_kernelIfLi1ELi4EEEvPT_PKS1_lllllS4_fii:
.text._ZN4vllm15rms_norm_kernelIfLi1ELi4EEEvPT_PKS1_lllllS4_fii:
        /* <DEDUP_REMOVED lines=34> */
.L_x_366:
[----:B------:R-:W-:Y:S01]  /*0220*/  MOV R12, UR6 ;  /* 0x00000006000c7c02 */ /* 0x000fe20008000f00 */
[----:B------:R-:W-:Y:S01]  /*0230*/  IMAD.MOV.U32 R9, RZ, RZ, RZ ;  /* 0x000000ffff097224 */ /* 0x000fe200078e00ff */
[----:B------:R-:W-:Y:S02]  /*0240*/  MOV R8, R4 ;  /* 0x0000000400087202 */ /* 0x000fe40000000f00 */
[----:B------:R-:W-:-:S07]  /*0250*/  MOV R0, 0x270 ;  /* 0x0000027000007802 */ /* 0x000fce0000000f00 */
[----:B------:R-:W-:Y:S05]  /*0260*/  CALL.REL.NOINC `($__internal_10_$__cuda_sm20_div_s64) ;  /* 0x0000001800c47944 */ /* 0x000fea0003c00000 */
        /* <DEDUP_REMOVED lines=10> */
.L_x_367:
        /* <DEDUP_REMOVED lines=21> */
[----:B------:R-:W-:Y:S01]  /*0460*/  ISETP.GE.U32.AND P1, PT, R3, UR4, PT ;  /* 0x0000000403007c0c */ /* 0x000fe2000bf26070 */
[----:B------:R-:W-:-:S12]  /*0470*/  HFMA2 R3, -RZ, RZ, 0, 0 ;  /* 0x00000000ff037431 */ /* 0x000fd800000001ff */
[----:B------:R-:W-:Y:S01]  /*0480*/  @P1 VIADD R2, R2, 0x1 ;  /* 0x0000000102021836 */ /* 0x000fe20000000000 */
[----:B------:R-:W-:-:S04]  /*0490*/  @!P2 LOP3.LUT R2, RZ, UR4, RZ, 0x33, !PT ;  /* 0x00000004ff02ac12 */ /* 0x000fc8000f8e33ff */
[----:B------:R-:W-:-:S05]  /*04a0*/  IADD3 R9, PT, PT, -R2, RZ, RZ ;  /* 0x000000ff02097210 */ /* 0x000fca0007ffe1ff */
[----:B------:R-:W-:Y:S01]  /*04b0*/  IMAD R9, R9, UR4, R12 ;  /* 0x0000000409097c24 */ /* 0x000fe2000f8e020c */
[----:B------:R-:W-:Y:S06]  /*04c0*/  BRA `(.L_x_369) ;  /* 0x0000000000347947 */ /* 0x000fec0003800000 */
.L_x_368:
[----:B------:R-:W0:Y:S01]  /*04d0*/  LDC R8, c[0x0][0x3a8] ;  /* 0x0000ea00ff087b82 */ /* 0x000e220000000800 */
[----:B------:R-:W-:-:S07]  /*04e0*/  MOV R0, 0x510 ;  /* 0x0000051000007802 */ /* 0x000fce0000000f00 */
[----:B------:R-:W1:Y:S02]  /*04f0*/  LDC R10, c[0x0][0x3ac] ;  /* 0x0000eb00ff0a7b82 */ /* 0x000e640000000800 */
[----:B01----:R-:W-:Y:S05]  /*0500*/  CALL.REL.NOINC `($__internal_10_$__cuda_sm20_div_s64) ;  /* 0x00000018001c7944 */ /* 0x003fea0003c00000 */
[----:B------:R-:W0:Y:S01]  /*0510*/  LDC.64 R14, c[0x0][0x3a8] ;  /* 0x0000ea00ff0e7b82 */ /* 0x000e220000000a00 */
[----:B------:R-:W-:Y:S02]  /*0520*/  IADD3 R11, P0, PT, RZ, -R2, RZ ;  /* 0x80000002ff0b7210 */ /* 0x000fe40007f1e0ff */
[----:B------:R-:W-:-:S03]  /*0530*/  MOV R13, R9 ;  /* 0x00000009000d7202 */ /* 0x000fc60000000f00 */
[----:B------:R-:W-:-:S04]  /*0540*/  IMAD.X R7, RZ, RZ, ~R3, P0 ;  /* 0x000000ffff077224 */ /* 0x000fc800000e0e03 */
[-C--:B0-----:R-:W-:Y:S02]  /*0550*/  IMAD R0, R7, R14.reuse, RZ ;  /* 0x0000000e07007224 */ /* 0x081fe400078e02ff */
[----:B------:R-:W-:-:S04]  /*0560*/  IMAD.WIDE.U32 R6, R11, R14, R12 ;  /* 0x0000000e0b067225 */ /* 0x000fc800078e000c */
[----:B------:R-:W-:Y:S02]  /*0570*/  IMAD R11, R11, R15, R0 ;  /* 0x0000000f0b0b7224 */ /* 0x000fe400078e0200 */
[----:B------:R-:W-:-:S03]  /*0580*/  IMAD.MOV.U32 R9, RZ, RZ, R6 ;  /* 0x000000ffff097224 */ /* 0x000fc600078e0006 */
[----:B------:R-:W-:-:S07]  /*0590*/  IADD3 R0, PT, PT, R7, R11, RZ ;  /* 0x0000000b07007210 */ /* 0x000fce0007ffe0ff */
.L_x_369:
        /* <DEDUP_REMOVED lines=8> */
[----:B--2---:R-:W-:Y:S02]  /*0620*/  IMAD R3, R3, UR10, RZ ;  /* 0x0000000a03037c24 */ /* 0x004fe4000f8e02ff */
[----:B------:R-:W-:Y:S02]  /*0630*/  IMAD.IADD R7, R7, 0x1, R5 ;  /* 0x0000000107077824 */ /* 0x000fe400078e0205 */
[C---:B------:R-:W-:Y:S02]  /*0640*/  IMAD R5, R2.reuse, UR11, R3 ;  /* 0x0000000b02057c24 */ /* 0x040fe4000f8e0203 */
[----:B------:R-:W-:-:S04]  /*0650*/  IMAD.WIDE.U32 R2, R2, UR10, R6 ;  /* 0x0000000a02027c25 */ /* 0x000fc8000f8e0006 */
[----:B------:R-:W-:Y:S01]  /*0660*/  IMAD R0, R0, UR8, RZ ;  /* 0x0000000800007c24 */ /* 0x000fe2000f8e02ff */
[----:B------:R-:W-:-:S03]  /*0670*/  IADD3 R3, PT, PT, R3, R5, RZ ;  /* 0x0000000503037210 */ /* 0x000fc60007ffe0ff */
[----:B------:R-:W-:-:S03]  /*0680*/  IMAD.WIDE.U32 R4, R9, UR8, R2 ;  /* 0x0000000809047c25 */ /* 0x000fc6000f8e0002 */
[----:B------:R-:W2:Y:S01]  /*0690*/  LDC R3, c[0x0][0x360] ;  /* 0x0000d800ff037b82 */ /* 0x000ea20000000800 */
[----:B------:R-:W-:Y:S02]  /*06a0*/  IMAD.SHL.U32 R6, R4, 0x4, RZ ;  /* 0x0000000404067824 */ /* 0x000fe400078e00ff */
[----:B------:R-:W-:Y:S01]  /*06b0*/  IMAD R9, R9, UR9, R0 ;  /* 0x0000000909097c24 */ /* 0x000fe2000f8e0200 */
[----:B------:R-:W3:Y:S01]  /*06c0*/  LDCU.64 UR8, c[0x0][0x358] ;  /* 0x00006b00ff0877ac */ /* 0x000ee20008000a00 */
[----:B------:R-:W-:Y:S01]  /*06d0*/  IMAD.MOV.U32 R2, RZ, RZ, RZ ;  /* 0x000000ffff027224 */ /* 0x000fe200078e00ff */
[----:B0-----:R-:W-:Y:S02]  /*06e0*/  IADD3 R22, P1, PT, R6, UR4, RZ ;  /* 0x0000000406167c10 */ /* 0x001fe4000ff3e0ff */
[----:B------:R-:W-:Y:S02]  /*06f0*/  IADD3 R5, PT, PT, R5, R9, RZ ;  /* 0x0000000905057210 */ /* 0x000fe40007ffe0ff */
[----:B------:R-:W-:-:S02]  /*0700*/  LOP3.LUT P0, RZ, R22, 0x3, RZ, 0xc0, !PT ;  /* 0x0000000316ff7812 */ /* 0x000fc4000780c0ff */
[----:B------:R-:W-:-:S04]  /*0710*/  SHF.L.U64.HI R7, R4, 0x2, R5 ;  /* 0x0000000204077819 */ /* 0x000fc80000010205 */
[----:B------:R-:W-:-:S07]  /*0720*/  IADD3.X R23, PT, PT, R7, UR5, RZ, P1, !PT ;  /* 0x0000000507177c10 */ /* 0x000fce0008ffe4ff */
[----:B-1-3--:R-:W-:Y:S05]  /*0730*/  @P0 BRA `(.L_x_371) ;  /* 0x00000004002c0947 */ /* 0x00afea0003800000 */
[----:B------:R-:W0:Y:S02]  /*0740*/  LDCU UR7, c[0x0][0x3c8] ;  /* 0x00007900ff0777ac */ /* 0x000e240008000800 */
[----:B0-----:R-:W-:-:S04]  /*0750*/  MOV R0, UR7 ;  /* 0x0000000700007c02 */ /* 0x001fc80008000f00 */
[----:B------:R-:W-:-:S13]  /*0760*/  ISETP.GE.AND P0, PT, R20, R0, PT ;  /* 0x000000001400720c */ /* 0x000fda0003f06270 */
[----:B------:R-:W-:Y:S05]  /*0770*/  @P0 BRA `(.L_x_372) ;  /* 0x0000000800480947 */ /* 0x000fea0003800000 */
[----:B--2---:R-:W0:Y:S01]  /*0780*/  I2F.U32.RP R10, R3 ;  /* 0x00000003000a7306 */ /* 0x004e220000209000 */
[----:B------:R-:W-:Y:S01]  /*0790*/  IMAD.IADD R9, R20, 0x1, R3 ;  /* 0x0000000114097824 */ /* 0x000fe200078e0203 */
[----:B------:R-:W-:Y:S01]  /*07a0*/  ISETP.NE.U32.AND P2, PT, R3, RZ, PT ;  /* 0x000000ff0300720c */ /* 0x000fe20003f45070 */
[----:B------:R-:W-:Y:S01]  /*07b0*/  BSSY.RECONVERGENT B1, `(.L_x_373) ;  /* 0x000002d000017945 */ /* 0x000fe20003800200 */
[----:B------:R-:W-:Y:S02]  /*07c0*/  IMAD.MOV.U32 R12, RZ, RZ, R20 ;  /* 0x000000ffff0c7224 */ /* 0x000fe400078e0014 */
[CC--:B------:R-:W-:Y:S02]  /*07d0*/  ISETP.GE.U32.AND P0, PT, R9.reuse, R0.reuse, PT ;  /* 0x000000000900720c */ /* 0x0c0fe40003f06070 */
[----:B------:R-:W-:Y:S01]  /*07e0*/  VIMNMX.U32 R2, PT, PT, R9, R0, !PT ;  /* 0x0000000009027248 */ /* 0x000fe20007fe0000 */
[----:B0-----:R-:W0:Y:S02]  /*07f0*/  MUFU.RCP R10, R10 ;  /* 0x0000000a000a7308 */ /* 0x001e240000001000 */
[----:B0-----:R-:W-:-:S06]  /*0800*/  VIADD R4, R10, 0xffffffe ;  /* 0x0ffffffe0a047836 */ /* 0x001fcc0000000000 */
[----:B------:R0:W1:Y:S02]  /*0810*/  F2I.FTZ.U32.TRUNC.NTZ R5, R4 ;  /* 0x0000000400057305 */ /* 0x000064000021f000 */
[----:B0-----:R-:W-:Y:S01]  /*0820*/  HFMA2 R4, -RZ, RZ, 0, 0 ;  /* 0x00000000ff047431 */ /* 0x001fe200000001ff */
        /* <DEDUP_REMOVED lines=28> */
.L_x_375:
[----:B------:R-:W-:-:S05]  /*09f0*/  MOV R7, R5 ;  /* 0x0000000500077202 */ /* 0x000fca0000000f00 */
[----:B------:R0:W2:Y:S01]  /*0a00*/  LDG.E R9, desc[UR8][R6.64] ;  /* 0x0000000806097981 */ /* 0x0000a2000c1e1900 */
[----:B------:R-:W-:Y:S01]  /*0a10*/  IADD3 R8, PT, PT, R8, 0x1, RZ ;  /* 0x0000000108087810 */ /* 0x000fe20007ffe0ff */
[C---:B------:R-:W-:Y:S01]  /*0a20*/  IMAD.WIDE.U32 R4, R3.reuse, 0x4, R6 ;  /* 0x0000000403047825 */ /* 0x040fe200078e0006 */
[----:B------:R-:W-:Y:S02]  /*0a30*/  IADD3 R12, PT, PT, R3, R12, RZ ;  /* 0x0000000c030c7210 */ /* 0x000fe40007ffe0ff */
[----:B------:R-:W-:Y:S01]  /*0a40*/  ISETP.NE.AND P0, PT, R8, RZ, PT ;  /* 0x000000ff0800720c */ /* 0x000fe20003f05270 */
[----:B0-----:R-:W-:Y:S02]  /*0a50*/  IMAD.MOV.U32 R6, RZ, RZ, R4 ;  /* 0x000000ffff067224 */ /* 0x001fe400078e0004 */
[----:B--2---:R-:W-:-:S10]  /*0a60*/  FFMA.FTZ R2, R9, R9, R2 ;  /* 0x0000000909027223 */ /* 0x004fd40000010002 */
[----:B------:R-:W-:Y:S05]  /*0a70*/  @P0 BRA `(.L_x_375) ;  /* 0xfffffffc00dc0947 */ /* 0x000fea000383ffff */
.L_x_374:
[----:B------:R-:W-:Y:S05]  /*0a80*/  BSYNC.RECONVERGENT B1 ;  /* 0x0000000000017941 */ /* 0x000fea0003800200 */
.L_x_373:
[----:B------:R-:W-:Y:S05]  /*0a90*/  @!P1 BRA `(.L_x_372) ;  /* 0x0000000400809947 */ /* 0x000fea0003800000 */
[----:B------:R-:W-:Y:S01]  /*0aa0*/  BSSY.RECONVERGENT B1, `(.L_x_376) ;  /* 0x0000013000017945 */ /* 0x000fe20003800200 */
.L_x_377:
[----:B------:R-:W-:Y:S01]  /*0ab0*/  IADD3 R6, PT, PT, R3, R12, RZ ;  /* 0x0000000c03067210 */ /* 0x000fe20007ffe0ff */
[----:B------:R-:W-:-:S04]  /*0ac0*/  IMAD.WIDE.U32 R4, R12, 0x4, R22 ;  /* 0x000000040c047825 */ /* 0x000fc800078e0016 */
[C---:B------:R-:W-:Y:S02]  /*0ad0*/  IMAD.IADD R8, R6.reuse, 0x1, R3 ;  /* 0x0000000106087824 */ /* 0x040fe400078e0203 */
[--C-:B------:R-:W-:Y:S01]  /*0ae0*/  IMAD.WIDE.U32 R6, R6, 0x4, R22.reuse ;  /* 0x0000000406067825 */ /* 0x100fe200078e0016 */
[----:B------:R-:W2:Y:S02]  /*0af0*/  LDG.E R5, desc[UR8][R4.64] ;  /* 0x0000000804057981 */ /* 0x000ea4000c1e1900 */
[C---:B------:R-:W-:Y:S01]  /*0b00*/  IADD3 R12, PT, PT, R8.reuse, R3, RZ ;  /* 0x00000003080c7210 */ /* 0x040fe20007ffe0ff */
[--C-:B------:R-:W-:Y:S02]  /*0b10*/  IMAD.WIDE.U32 R8, R8, 0x4, R22.reuse ;  /* 0x0000000408087825 */ /* 0x100fe400078e0016 */
[----:B------:R-:W3:Y:S02]  /*0b20*/  LDG.E R7, desc[UR8][R6.64] ;  /* 0x0000000806077981 */ /* 0x000ee4000c1e1900 */
[----:B------:R-:W-:-:S02]  /*0b30*/  IMAD.WIDE.U32 R10, R12, 0x4, R22 ;  /* 0x000000040c0a7825 */ /* 0x000fc400078e0016 */
[----:B------:R-:W4:Y:S04]  /*0b40*/  LDG.E R9, desc[UR8][R8.64] ;  /* 0x0000000808097981 */ /* 0x000f28000c1e1900 */
[----:B------:R-:W5:Y:S01]  /*0b50*/  LDG.E R11, desc[UR8][R10.64] ;  /* 0x000000080a0b7981 */ /* 0x000f62000c1e1900 */
[----:B------:R-:W-:-:S04]  /*0b60*/  IADD3 R12, PT, PT, R12, R3, RZ ;  /* 0x000000030c0c7210 */ /* 0x000fc80007ffe0ff */
[----:B------:R-:W-:Y:S01]  /*0b70*/  ISETP.GE.AND P0, PT, R12, R0, PT ;  /* 0x000000000c00720c */ /* 0x000fe20003f06270 */
[----:B--2---:R-:W-:-:S04]  /*0b80*/  FFMA.FTZ R2, R5, R5, R2 ;  /* 0x0000000505027223 */ /* 0x004fc80000010002 */
[----:B---3--:R-:W-:-:S04]  /*0b90*/  FFMA.FTZ R2, R7, R7, R2 ;  /* 0x0000000707027223 */ /* 0x008fc80000010002 */
[----:B----4-:R-:W-:-:S04]  /*0ba0*/  FFMA.FTZ R2, R9, R9, R2 ;  /* 0x0000000909027223 */ /* 0x010fc80000010002 */
[----:B-----5:R-:W-:Y:S01]  /*0bb0*/  FFMA.FTZ R2, R11, R11, R2 ;  /* 0x0000000b0b027223 */ /* 0x020fe20000010002 */
[----:B------:R-:W-:Y:S06]  /*0bc0*/  @!P0 BRA `(.L_x_377) ;  /* 0xfffffffc00b88947 */ /* 0x000fec000383ffff */
[----:B------:R-:W-:Y:S05]  /*0bd0*/  BSYNC.RECONVERGENT B1 ;  /* 0x0000000000017941 */ /* 0x000fea0003800200 */
.L_x_376:
[----:B------:R-:W-:Y:S05]  /*0be0*/  BRA `(.L_x_372) ;  /* 0x00000004002c7947 */ /* 0x000fea0003800000 */
.L_x_371:
[----:B------:R-:W0:Y:S02]  /*0bf0*/  LDC R0, c[0x0][0x3c8] ;  /* 0x0000f200ff007b82 */ /* 0x000e240000000800 */
[----:B0-----:R-:W-:-:S05]  /*0c00*/  VIMNMX R9, PT, PT, RZ, R0, PT ;  /* 0x00000000ff097248 */ /* 0x001fca0003fe0100 */
[----:B------:R-:W-:-:S05]  /*0c10*/  IMAD.IADD R5, R0, 0x1, -R9 ;  /* 0x0000000100057824 */ /* 0x000fca00078e0a09 */
        /* <DEDUP_REMOVED lines=42> */
.L_x_380:
        /* <DEDUP_REMOVED lines=9> */
.L_x_379:
[----:B------:R-:W-:Y:S05]  /*0f50*/  BSYNC.RECONVERGENT B1 ;  /* 0x0000000000017941 */ /* 0x000fea0003800200 */
.L_x_378:
[----:B------:R-:W-:Y:S05]  /*0f60*/  @!P1 BRA `(.L_x_372) ;  /* 0x00000000004c9947 */ /* 0x000fea0003800000 */
[----:B------:R-:W-:-:S07]  /*0f70*/  IMAD.WIDE R6, R9, 0x4, R22 ;  /* 0x0000000409067825 */ /* 0x000fce00078e0216 */
.L_x_381:
        /* <DEDUP_REMOVED lines=18> */
.L_x_372:
[----:B------:R-:W-:Y:S05]  /*10a0*/  BSYNC.RECONVERGENT B0 ;  /* 0x0000000000007941 */ /* 0x000fea0003800200 */
.L_x_370:
        /* <DEDUP_REMOVED lines=71> */
.L_x_383:
        /* <DEDUP_REMOVED lines=104> */
.L_x_385:
[----:B------:R-:W-:Y:S01]  /*1ba0*/  I2FP.F32.S32 R4, R0 ;  /* 0x0000000000047245 */ /* 0x000fe20000201400 */
[----:B------:R-:W0:Y:S05]  /*1bb0*/  LDCU UR4, c[0x0][0x3c0] ;  /* 0x00007800ff0477ac */ /* 0x000e2a0008000800 */
[----:B------:R-:W0:Y:S02]  /*1bc0*/  MUFU.RCP R4, R4 ;  /* 0x0000000400047308 */ /* 0x000e240000001000 */
[----:B0-----:R-:W-:-:S06]  /*1bd0*/  FFMA.FTZ R21, R4, R21, UR4 ;  /* 0x0000000404157e23 */ /* 0x001fcc0008010015 */
[----:B------:R-:W0:Y:S02]  /*1be0*/  MUFU.RSQ R21, R21 ;  /* 0x0000001500157308 */ /* 0x000e240000001400 */
[----:B0-----:R2:W-:Y:S02]  /*1bf0*/  STS [R2], R21 ;  /* 0x0000001502007388 */ /* 0x0015e40000000800 */
.L_x_384:
[----:B------:R-:W-:Y:S05]  /*1c00*/  BSYNC.RECONVERGENT B0 ;  /* 0x0000000000007941 */ /* 0x000fea0003800200 */
.L_x_382:
        /* <DEDUP_REMOVED lines=11> */
.L_x_386:
[----:B------:R-:W-:-:S04]  /*1cc0*/  IMAD.WIDE R8, R20, 0x4, R22 ;  /* 0x0000000414087825 */ /* 0x000fc800078e0216 */
[C---:B------:R-:W-:Y:S02]  /*1cd0*/  IMAD.WIDE R10, R20.reuse, 0x4, R4 ;  /* 0x00000004140a7825 */ /* 0x040fe400078e0204 */
[----:B------:R-:W0:Y:S04]  /*1ce0*/  LDG.E R9, desc[UR8][R8.64] ;  /* 0x0000000808097981 */ /* 0x000e28000c1e1900 */
[----:B------:R-:W2:Y:S01]  /*1cf0*/  LDG.E.CONSTANT R10, desc[UR8][R10.64] ;  /* 0x000000080a0a7981 */ /* 0x000ea2000c1e9900 */
[----:B-1----:R-:W-:Y:S01]  /*1d00*/  IMAD.WIDE R12, R20, 0x4, R6 ;  /* 0x00000004140c7825 */ /* 0x002fe200078e0206 */
[----:B------:R-:W-:-:S04]  /*1d10*/  IADD3 R20, PT, PT, R3, R20, RZ ;  /* 0x0000001403147210 */ /* 0x000fc80007ffe0ff */
[----:B------:R-:W-:Y:S01]  /*1d20*/  ISETP.GE.AND P0, PT, R20, R0, PT ;  /* 0x000000001400720c */ /* 0x000fe20003f06270 */
[----:B0-----:R-:W-:-:S04]  /*1d30*/  FMUL.FTZ R15, R2, R9 ;  /* 0x00000009020f7220 */ /* 0x001fc80000410000 */
[----:B--2---:R-:W-:-:S05]  /*1d40*/  FMUL.FTZ R15, R10, R15 ;  /* 0x0000000f0a0f7220 */ /* 0x004fca0000410000 */
[----:B------:R1:W-:Y:S03]  /*1d50*/  STG.E desc[UR8][R12.64], R15 ;  /* 0x0000000f0c007986 */ /* 0x0003e6000c101908 */
[----:B------:R-:W-:Y:S05]  /*1d60*/  @!P0 BRA `(.L_x_386) ;  /* 0xfffffffc00d48947 */ /* 0x000fea000383ffff */
[----:B------:R-:W-:Y:S05]  /*1d70*/  EXIT ;  /* 0x000000000000794d */ /* 0x000fea0003800000 */
        .weak           $__internal_10_$__cuda_sm20_div_s64
        .type           $__internal_10_$__cuda_sm20_div_s64,@function
        .size           $__internal_10_$__cuda_sm20_div_s64,(.L_x_1359 - $__internal_10_$__cuda_sm20_div_s64)
$__internal_10_$__cuda_sm20_div_s64:
        /* <DEDUP_REMOVED lines=86> */
[----:B------:R-:W-:Y:S06]  /*22e0*/  RET.REL.NODEC R6 `(_ZN4vllm15rms_norm_kernelIfLi1ELi4EEEvPT_PKS1_lllllS4_fii) ;  /* 0xffffffdc06447950 */ /* 0x000fec0003c3ffff */
.L_x_387:
        /* <DEDUP_REMOVED lines=9> */
.L_x_1359:


//--------------------- .text._ZN4vllm15rms_norm_kernelIfLi2ELi4EEEvPT_PKS1_lllllS4_fii --------------------------
	.section	.text._ZN4vllm15rms_norm_kernelIfLi2ELi4EEEvPT_PKS1_lllllS4_fii,"ax",@progbits
	.align	128
        .global         _ZN4vllm15rms_norm_kernelIfLi2ELi4EEEvPT_PKS1_lllllS4_fii
        .type           _ZN4vllm15rms_norm_kernelIfLi2ELi4EEEvPT_PKS1_lllllS4_fii,@function
        .size           _ZN4vllm15rms_norm_kernelIfLi2ELi4EEEvPT_PKS1_lllllS4_fii,(.L_x_1360 - _ZN4vllm15rms_norm_kernelIfLi2ELi4EEEvPT_PKS1_lllllS4_fii)
        .other          _ZN4vllm15rms_norm_kernelIfLi2ELi4EEEvPT_PKS1_lllllS4_fii,@"STO_CUDA_ENTRY STV_DEFAULT"
_ZN4vllm15rms_norm_kernelIfLi2ELi4EEEvPT_PKS1_lllllS4_fii:
.text._ZN4vllm15rms_norm_kernelIfLi2ELi4EEEvPT_PKS1_lllllS4_fii:
        /* <DEDUP_REMOVED lines=34> */
.L_x_388:
[----:B------:R-:W-:Y:S01]  /*0220*/  MOV R12, UR6 ;  /* 0x00000006000c7c02 */ /* 0x000fe20008000f00 */
[----:B------:R-:W-:Y:S01]  /*0230*/  IMAD.MOV.U32 R9, RZ, RZ, RZ ;  /* 0x000000ffff097224 */ /* 0x000fe200078e00ff */
[----:B------:R-:W-:Y:S02]  /*0240*/  MOV R8, R4 ;  /* 0x0000000400087202 */ /* 0x000fe40000000f00 */
[----:B------:R-:W-:-:S07]  /*0250*/  MOV R0, 0x270 ;  /* 0x0000027000007802 */ /* 0x000fce0000000f00 */
[----:B------:R-:W-:Y:S05]  /*0260*/  CALL.REL.NOINC `($__internal_11_$__cuda_sm20_div_s64) ;  /* 0x0000002400d87944 */ /* 0x000fea0003c00000 */
        /* <DEDUP_REMOVED lines=10> */
.L_x_389:
        /* <DEDUP_REMOVED lines=28> */
.L_x_390:
[----:B------:R-:W0:Y:S01]  /*04d0*/  LDC R8, c[0x0][0x3a8] ;  /* 0x0000ea00ff087b82 */ /* 0x000e220000000800 */
[----:B------:R-:W-:-:S07]  /*04e0*/  MOV R0, 0x510 ;  /* 0x0000051000007802 */ /* 0x000fce0000000f00 */
[----:B------:R-:W1:Y:S02]  /*04f0*/  LDC R10, c[0x0][0x3ac] ;  /* 0x0000eb00ff0a7b82 */ /* 0x000e640000000800 */
[----:B01----:R-:W-:Y:S05]  /*0500*/  CALL.REL.NOINC `($__internal_11_$__cuda_sm20_div_s64) ;  /* 0x0000002400307944 */ /* 0x003fea0003c00000 */
        /* <DEDUP_REMOVED lines=8> */
.L_x_391:
        /* <DEDUP_REMOVED lines=71> */
.L_x_397:
[----:B------:R-:W-:-:S05]  /*0a00*/  MOV R9, R5 ;  /* 0x0000000500097202 */ /* 0x000fca0000000f00 */
[----:B------:R0:W2:Y:S01]  /*0a10*/  LDG.E.64 R10, desc[UR8][R8.64] ;  /* 0x00000008080a7981 */ /* 0x0000a2000c1e1b00 */
[----:B------:R-:W-:Y:S02]  /*0a20*/  VIADD R6, R6, 0x1 ;  /* 0x0000000106067836 */ /* 0x000fe40000000000 */
[----:B------:R-:W-:-:S03]  /*0a30*/  IMAD.WIDE.U32 R4, R3, 0x8, R8 ;  /* 0x0000000803047825 */ /* 0x000fc600078e0008 */
[----:B------:R-:W-:Y:S01]  /*0a40*/  ISETP.NE.AND P0, PT, R6, RZ, PT ;  /* 0x000000ff0600720c */ /* 0x000fe20003f05270 */
[----:B------:R-:W-:Y:S01]  /*0a50*/  IMAD.IADD R2, R3, 0x1, R2 ;  /* 0x0000000103027824 */ /* 0x000fe200078e0202 */
[----:B0-----:R-:W-:Y:S01]  /*0a60*/  MOV R8, R4 ;  /* 0x0000000400087202 */ /* 0x001fe20000000f00 */
[----:B--2---:R-:W-:-:S04]  /*0a70*/  FFMA.FTZ R10, R10, R10, R15 ;  /* 0x0000000a0a0a7223 */ /* 0x004fc8000001000f */
[----:B------:R-:W-:-:S06]  /*0a80*/  FFMA.FTZ R15, R11, R11, R10 ;  /* 0x0000000b0b0f7223 */ /* 0x000fcc000001000a */
[----:B------:R-:W-:Y:S05]  /*0a90*/  @P0 BRA `(.L_x_397) ;  /* 0xfffffffc00d80947 */ /* 0x000fea000383ffff */
.L_x_396:
[----:B------:R-:W-:Y:S05]  /*0aa0*/  BSYNC.RECONVERGENT B1 ;  /* 0x0000000000017941 */ /* 0x000fea0003800200 */
.L_x_395:
[----:B------:R-:W-:Y:S05]  /*0ab0*/  @!P1 BRA `(.L_x_394) ;  /* 0x0000000c00109947 */ /* 0x000fea0003800000 */
[----:B------:R-:W-:Y:S01]  /*0ac0*/  BSSY.RECONVERGENT B1, `(.L_x_398) ;  /* 0x000001b000017945 */ /* 0x000fe20003800200 */
[C---:B------:R-:W-:Y:S01]  /*0ad0*/  LEA R6, R3.reuse, R2, 0x1 ;  /* 0x0000000203067211 */ /* 0x040fe200078e08ff */
[----:B------:R-:W-:Y:S02]  /*0ae0*/  IMAD R14, R3, 0x3, R2 ;  /* 0x00000003030e7824 */ /* 0x000fe400078e0202 */
[----:B------:R-:W-:-:S07]  /*0af0*/  IMAD.IADD R16, R2, 0x1, R3 ;  /* 0x0000000102107824 */ /* 0x000fce00078e0203 */
.L_x_399:
[----:B------:R-:W-:-:S04]  /*0b00*/  IMAD.WIDE.U32 R4, R2, 0x8, R22 ;  /* 0x0000000802047825 */ /* 0x000fc800078e0016 */
[--C-:B------:R-:W-:Y:S02]  /*0b10*/  IMAD.WIDE.U32 R8, R16, 0x8, R22.reuse ;  /* 0x0000000810087825 */ /* 0x100fe400078e0016 */
[----:B------:R-:W2:Y:S02]  /*0b20*/  LDG.E.64 R4, desc[UR8][R4.64] ;  /* 0x0000000804047981 */ /* 0x000ea4000c1e1b00 */
[--C-:B------:R-:W-:Y:S02]  /*0b30*/  IMAD.WIDE.U32 R10, R6, 0x8, R22.reuse ;  /* 0x00000008060a7825 */ /* 0x100fe400078e0016 */
[----:B------:R-:W3:Y:S02]  /*0b40*/  LDG.E.64 R8, desc[UR8][R8.64] ;  /* 0x0000000808087981 */ /* 0x000ee4000c1e1b00 */
[----:B------:R-:W-:Y:S02]  /*0b50*/  IMAD.WIDE.U32 R12, R14, 0x8, R22 ;  /* 0x000000080e0c7825 */ /* 0x000fe400078e0016 */
[----:B------:R-:W4:Y:S04]  /*0b60*/  LDG.E.64 R10, desc[UR8][R10.64] ;  /* 0x000000080a0a7981 */ /* 0x000f28000c1e1b00 */
[----:B------:R-:W5:Y:S01]  /*0b70*/  LDG.E.64 R12, desc[UR8][R12.64] ;  /* 0x000000080c0c7981 */ /* 0x000f62000c1e1b00 */
[C---:B------:R-:W-:Y:S01]  /*0b80*/  IADD3 R2, PT, PT, R3.reuse, R2, R3 ;  /* 0x0000000203027210 */ /* 0x040fe20007ffe003 */
[C---:B------:R-:W-:Y:S01]  /*0b90*/  IMAD R6, R3.reuse, 0x4, R6 ;  /* 0x0000000403067824 */ /* 0x040fe200078e0206 */
[----:B------:R-:W-:-:S02]  /*0ba0*/  LEA R16, R3, R16, 0x2 ;  /* 0x0000001003107211 */ /* 0x000fc400078e10ff */
[C---:B------:R-:W-:Y:S02]  /*0bb0*/  IADD3 R2, PT, PT, R3.reuse, R2, R3 ;  /* 0x0000000203027210 */ /* 0x040fe40007ffe003 */
[----:B------:R-:W-:Y:S02]  /*0bc0*/  LEA R14, R3, R14, 0x2 ;  /* 0x0000000e030e7211 */ /* 0x000fe400078e10ff */
[----:B------:R-:W-:Y:S01]  /*0bd0*/  ISETP.GE.AND P0, PT, R2, R7, PT ;  /* 0x000000070200720c */ /* 0x000fe20003f06270 */
[----:B--2---:R-:W-:-:S04]  /*0be0*/  FFMA.FTZ R18, R4, R4, R15 ;  /* 0x0000000404127223 */ /* 0x004fc8000001000f */
[----:B------:R-:W-:-:S04]  /*0bf0*/  FFMA.FTZ R15, R5, R5, R18 ;  /* 0x00000005050f7223 */ /* 0x000fc80000010012 */
[----:B---3--:R-:W-:-:S04]  /*0c00*/  FFMA.FTZ R18, R8, R8, R15 ;  /* 0x0000000808127223 */ /* 0x008fc8000001000f */
[----:B------:R-:W-:-:S04]  /*0c10*/  FFMA.FTZ R15, R9, R9, R18 ;  /* 0x00000009090f7223 */ /* 0x000fc80000010012 */
[----:B----4-:R-:W-:-:S04]  /*0c20*/  FFMA.FTZ R4, R10, R10, R15 ;  /* 0x0000000a0a047223 */ /* 0x010fc8000001000f */
[----:B------:R-:W-:-:S04]  /*0c30*/  FFMA.FTZ R5, R11, R11, R4 ;  /* 0x0000000b0b057223 */ /* 0x000fc80000010004 */
[----:B-----5:R-:W-:-:S04]  /*0c40*/  FFMA.FTZ R4, R12, R12, R5 ;  /* 0x0000000c0c047223 */ /* 0x020fc80000010005 */
[----:B------:R-:W-:Y:S01]  /*0c50*/  FFMA.FTZ R15, R13, R13, R4 ;  /* 0x0000000d0d0f7223 */ /* 0x000fe20000010004 */
[----:B------:R-:W-:Y:S06]  /*0c60*/  @!P0 BRA `(.L_x_399) ;  /* 0xfffffffc00a48947 */ /* 0x000fec000383ffff */
[----:B------:R-:W-:Y:S05]  /*0c70*/  BSYNC.RECONVERGENT B1 ;  /* 0x0000000000017941 */ /* 0x000fea0003800200 */
.L_x_398:
[----:B------:R-:W-:Y:S05]  /*0c80*/  BRA `(.L_x_394) ;  /* 0x00000008009c7947 */ /* 0x000fea0003800000 */
.L_x_393:
[----:B------:R-:W-:-:S05]  /*0c90*/  IMAD.MOV R2, RZ, RZ, -R22 ;  /* 0x000000ffff027224 */ /* 0x000fca00078e0a16 */
[----:B------:R-:W-:-:S04]  /*0ca0*/  SHF.R.U32.HI R2, RZ, 0x2, R2 ;  /* 0x00000002ff027819 */ /* 0x000fc80000011602 */
[----:B------:R-:W-:-:S04]  /*0cb0*/  LOP3.LUT R7, R2, 0x1, RZ, 0xc0, !PT ;  /* 0x0000000102077812 */ /* 0x000fc800078ec0ff */
[----:B------:R-:W-:-:S04]  /*0cc0*/  VIMNMX R7, PT, PT, R7, R0, PT ;  /* 0x0000000007077248 */ /* 0x000fc80003fe0100 */
[----:B------:R-:W-:-:S13]  /*0cd0*/  ISETP.GE.AND P0, PT, R20, R7, PT ;  /* 0x000000071400720c */ /* 0x000fda0003f06270 */
[----:B------:R-:W-:-:S05]  /*0ce0*/  @!P0 IMAD.WIDE.U32 R10, R20, 0x4, R22 ;  /* 0x00000004140a8825 */ /* 0x000fca00078e0016 */
[----:B------:R-:W2:Y:S01]  /*0cf0*/  @!P0 LDG.E R2, desc[UR8][R10.64] ;  /* 0x000000080a028981 */ /* 0x000ea2000c1e1900 */
        /* <DEDUP_REMOVED lines=9> */
[----:B--2---:R-:W-:-:S12]  /*0d90*/  @!P0 FFMA.FTZ R15, R2, R2, RZ ;  /* 0x00000002020f8223 */ /* 0x004fd800000100ff */
        /* <DEDUP_REMOVED lines=31> */
[----:B------:R-:W-:-:S04]  /*0f90*/  IMAD.WIDE.U32 R10, R20, 0x8, R6 ;  /* 0x00000008140a7825 */ /* 0x000fc800078e0006 */
[----:B------:R-:W-:Y:S01]  /*0fa0*/  VIADD R2, R13, 0x1 ;  /* 0x000000010d027836 */ /* 0x000fe20000000000 */
[----:B------:R-:W-:-:S04]  /*0fb0*/  IADD3 R18, P1, P2, R10, UR4, R4 ;  /* 0x000000040a127c10 */ /* 0x000fc8000fa3e004 */
[----:B------:R-:W-:Y:S02]  /*0fc0*/  LOP3.LUT R10, R2, 0x3, RZ, 0xc0, !PT ;  /* 0x00000003020a7812 */ /* 0x000fe400078ec0ff */
[----:B------:R-:W-:Y:S02]  /*0fd0*/  IADD3 R18, P3, PT, R18, 0x4, RZ ;  /* 0x0000000412127810 */ /* 0x000fe40007f7e0ff */
[----:B------:R-:W-:Y:S01]  /*0fe0*/  IADD3.X R11, PT, PT, R11, UR5, R5, P1, P2 ;  /* 0x000000050b0b7c10 */ /* 0x000fe20008fe4405 */
[----:B------:R-:W-:Y:S01]  /*0ff0*/  IMAD.MOV R16, RZ, RZ, -R10 ;  /* 0x000000ffff107224 */ /* 0x000fe200078e0a0a */
[----:B------:R-:W-:Y:S02]  /*1000*/  MOV R2, R20 ;  /* 0x0000001400027202 */ /* 0x000fe40000000f00 */
[----:B------:R-:W-:-:S07]  /*1010*/  IADD3.X R11, PT, PT, RZ, R11, RZ, P3, !PT ;  /* 0x0000000bff0b7210 */ /* 0x000fce0001ffe4ff */
.L_x_404:
[----:B------:R-:W-:Y:S01]  /*1020*/  IMAD.MOV.U32 R12, RZ, RZ, R18 ;  /* 0x000000ffff0c7224 */ /* 0x000fe200078e0012 */
[----:B------:R-:W-:-:S05]  /*1030*/  MOV R13, R11 ;  /* 0x0000000b000d7202 */ /* 0x000fca0000000f00 */
[----:B------:R-:W2:Y:S04]  /*1040*/  LDG.E R18, desc[UR8][R12.64+-0x4] ;  /* 0xfffffc080c127981 */ /* 0x000ea8000c1e1900 */
[----:B------:R-:W3:Y:S01]  /*1050*/  LDG.E R24, desc[UR8][R12.64] ;  /* 0x000000080c187981 */ /* 0x000ee2000c1e1900 */
[----:B------:R-:W-:Y:S01]  /*1060*/  VIADD R16, R16, 0x1 ;  /* 0x0000000110107836 */ /* 0x000fe20000000000 */
[C---:B------:R-:W-:Y:S01]  /*1070*/  IADD3 R2, PT, PT, R3.reuse, R2, RZ ;  /* 0x0000000203027210 */ /* 0x040fe20007ffe0ff */
[----:B------:R-:W-:-:S03]  /*1080*/  IMAD.WIDE.U32 R10, R3, 0x8, R12 ;  /* 0x00000008030a7825 */ /* 0x000fc600078e000c */
[----:B------:R-:W-:Y:S01]  /*1090*/  ISETP.NE.AND P1, PT, R16, RZ, PT ;  /* 0x000000ff1000720c */ /* 0x000fe20003f25270 */
[----:B--2---:R-:W-:Y:S01]  /*10a0*/  FFMA.FTZ R15, R18, R18, R15 ;  /* 0x00000012120f7223 */ /* 0x004fe2000001000f */
[----:B------:R-:W-:-:S03]  /*10b0*/  MOV R18, R10 ;  /* 0x0000000a00127202 */ /* 0x000fc60000000f00 */
[----:B---3--:R-:W-:-:S08]  /*10c0*/  FFMA.FTZ R15, R24, R24, R15 ;  /* 0x00000018180f7223 */ /* 0x008fd0000001000f */
[----:B------:R-:W-:Y:S05]  /*10d0*/  @P1 BRA `(.L_x_404) ;  /* 0xfffffffc00d01947 */ /* 0x000fea000383ffff */
.L_x_403:
[----:B------:R-:W-:Y:S05]  /*10e0*/  BSYNC.RECONVERGENT B2 ;  /* 0x0000000000027941 */ /* 0x000fea0003800200 */
.L_x_402:
[----:B------:R-:W-:Y:S05]  /*10f0*/  @!P0 BRA `(.L_x_401) ;  /* 0x0000000000788947 */ /* 0x000fea0003800000 */
[C-C-:B------:R-:W-:Y:S01]  /*1100*/  IMAD R16, R3.reuse, 0x2, R2.reuse ;  /* 0x0000000203107824 */ /* 0x140fe200078e0202 */
[----:B------:R-:W-:Y:S01]  /*1110*/  IADD3 R26, PT, PT, R2, R3, RZ ;  /* 0x00000003021a7210 */ /* 0x000fe20007ffe0ff */
[----:B------:R-:W-:-:S07]  /*1120*/  IMAD R21, R3, 0x3, R2 ;  /* 0x0000000303157824 */ /* 0x000fce00078e0202 */
.L_x_405:
[----:B------:R-:W-:-:S05]  /*1130*/  IMAD.WIDE.U32 R10, R2, 0x8, R8 ;  /* 0x00000008020a7825 */ /* 0x000fca00078e0008 */
[----:B------:R-:W2:Y:S04]  /*1140*/  LDG.E R18, desc[UR8][R10.64] ;  /* 0x000000080a127981 */ /* 0x000ea8000c1e1900 */
[----:B------:R-:W3:Y:S01]  /*1150*/  LDG.E R25, desc[UR8][R10.64+0x4] ;  /* 0x000004080a197981 */ /* 0x000ee2000c1e1900 */
[----:B------:R-:W-:-:S05]  /*1160*/  IMAD.WIDE.U32 R12, R26, 0x8, R8 ;  /* 0x000000081a0c7825 */ /* 0x000fca00078e0008 */
[----:B------:R-:W4:Y:S04]  /*1170*/  LDG.E R27, desc[UR8][R12.64] ;  /* 0x000000080c1b7981 */ /* 0x000f28000c1e1900 */
[----:B------:R-:W5:Y:S01]  /*1180*/  LDG.E R28, desc[UR8][R12.64+0x4] ;  /* 0x000004080c1c7981 */ /* 0x000f62000c1e1900 */
[----:B--2---:R-:W-:Y:S01]  /*1190*/  FFMA.FTZ R24, R18, R18, R15 ;  /* 0x0000001212187223 */ /* 0x004fe2000001000f */
[----:B------:R-:W-:-:S04]  /*11a0*/  IMAD.WIDE.U32 R18, R16, 0x8, R8 ;  /* 0x0000000810127825 */ /* 0x000fc800078e0008 */
[----:B---3--:R-:W-:Y:S01]  /*11b0*/  FFMA.FTZ R10, R25, R25, R24 ;  /* 0x00000019190a7223 */ /* 0x008fe20000010018 */
[----:B------:R-:W2:Y:S01]  /*11c0*/  LDG.E R15, desc[UR8][R18.64] ;  /* 0x00000008120f7981 */ /* 0x000ea2000c1e1900 */
[----:B------:R-:W-:-:S03]  /*11d0*/  IMAD.WIDE.U32 R24, R21, 0x8, R8 ;  /* 0x0000000815187825 */ /* 0x000fc600078e0008 */
[----:B------:R-:W3:Y:S01]  /*11e0*/  LDG.E R29, desc[UR8][R18.64+0x4] ;  /* 0x00000408121d7981 */ /* 0x000ee2000c1e1900 */
[----:B----4-:R-:W-:-:S03]  /*11f0*/  FFMA.FTZ R27, R27, R27, R10 ;  /* 0x0000001b1b1b7223 */ /* 0x010fc6000001000a */
[----:B------:R-:W4:Y:S04]  /*1200*/  LDG.E R11, desc[UR8][R24.64] ;  /* 0x00000008180b7981 */ /* 0x000f28000c1e1900 */
[----:B------:R-:W4:Y:S01]  /*1210*/  LDG.E R10, desc[UR8][R24.64+0x4] ;  /* 0x00000408180a7981 */ /* 0x000f22000c1e1900 */
[C---:B------:R-:W-:Y:S01]  /*1220*/  IADD3 R2, PT, PT, R3.reuse, R2, R3 ;  /* 0x0000000203027210 */ /* 0x040fe20007ffe003 */
[----:B-----5:R-:W-:Y:S01]  /*1230*/  FFMA.FTZ R28, R28, R28, R27 ;  /* 0x0000001c1c1c7223 */ /* 0x020fe2000001001b */
[C---:B------:R-:W-:Y:S01]  /*1240*/  LEA R26, R3.reuse, R26, 0x2 ;  /* 0x0000001a031a7211 */ /* 0x040fe200078e10ff */
[C---:B------:R-:W-:Y:S01]  /*1250*/  IMAD R16, R3.reuse, 0x4, R16 ;  /* 0x0000000403107824 */ /* 0x040fe200078e0210 */
[C---:B------:R-:W-:Y:S02]  /*1260*/  IADD3 R2, PT, PT, R3.reuse, R2, R3 ;  /* 0x0000000203027210 */ /* 0x040fe40007ffe003 */
[----:B------:R-:W-:-:S02]  /*1270*/  LEA R21, R3, R21, 0x2 ;  /* 0x0000001503157211 */ /* 0x000fc400078e10ff */
[----:B------:R-:W-:Y:S01]  /*1280*/  ISETP.GE.AND P0, PT, R2, R17, PT ;  /* 0x000000110200720c */ /* 0x000fe20003f06270 */
[----:B--2---:R-:W-:-:S04]  /*1290*/  FFMA.FTZ R28, R15, R15, R28 ;  /* 0x0000000f0f1c7223 */ /* 0x004fc8000001001c */
[----:B---3--:R-:W-:-:S04]  /*12a0*/  FFMA.FTZ R28, R29, R29, R28 ;  /* 0x0000001d1d1c7223 */ /* 0x008fc8000001001c */
[----:B----4-:R-:W-:-:S04]  /*12b0*/  FFMA.FTZ R28, R11, R11, R28 ;  /* 0x0000000b0b1c7223 */ /* 0x010fc8000001001c */
[----:B------:R-:W-:Y:S01]  /*12c0*/  FFMA.FTZ R15, R10, R10, R28 ;  /* 0x0000000a0a0f7223 */ /* 0x000fe2000001001c */
[----:B------:R-:W-:Y:S06]  /*12d0*/  @!P0 BRA `(.L_x_405) ;  /* 0xfffffffc00948947 */ /* 0x000fec000383ffff */
.L_x_401:
[----:B------:R-:W-:Y:S05]  /*12e0*/  BSYNC.RECONVERGENT B1 ;  /* 0x0000000000017941 */ /* 0x000fea0003800200 */
.L_x_400:
[----:B------:R-:W-:-:S04]  /*12f0*/  LEA R2, R17, R20, 0x1 ;  /* 0x0000001411027211 */ /* 0x000fc800078e08ff */
        /* <DEDUP_REMOVED lines=9> */
[----:B0-----:R-:W-:-:S06]  /*1390*/  VIADD R10, R17, 0xffffffe ;  /* 0x0ffffffe110a7836 */ /* 0x001fcc0000000000 */
        /* <DEDUP_REMOVED lines=11> */
[----:B------:R-:W-:Y:S01]  /*1450*/  @P0 IADD3 R12, PT, PT, R12, -R3, RZ ;  /* 0x800000030c0c0210 */ /* 0x000fe20007ffe0ff */
[----:B------:R-:W-:-:S03]  /*1460*/  @P0 VIADD R11, R11, 0x1 ;  /* 0x000000010b0b0836 */ /* 0x000fc60000000000 */
        /* <DEDUP_REMOVED lines=13> */
.L_x_408:
[----:B------:R-:W-:-:S06]  /*1540*/  IMAD.WIDE R4, R2, 0x4, R6 ;  /* 0x0000000402047825 */ /* 0x000fcc00078e0206 */
[----:B------:R-:W2:Y:S01]  /*1550*/  LDG.E R4, desc[UR8][R4.64] ;  /* 0x0000000804047981 */ /* 0x000ea2000c1e1900 */
[----:B------:R-:W-:Y:S01]  /*1560*/  IADD3 R10, PT, PT, R10, 0x1, RZ ;  /* 0x000000010a0a7810 */ /* 0x000fe20007ffe0ff */
[----:B------:R-:W-:-:S03]  /*1570*/  IMAD.IADD R2, R3, 0x1, R2 ;  /* 0x0000000103027824 */ /* 0x000fc600078e0202 */
[----:B------:R-:W-:Y:S01]  /*1580*/  ISETP.NE.AND P0, PT, R10, RZ, PT ;  /* 0x000000ff0a00720c */ /* 0x000fe20003f05270 */
[----:B--2---:R-:W-:-:S12]  /*1590*/  FFMA.FTZ R15, R4, R4, R15 ;  /* 0x00000004040f7223 */ /* 0x004fd8000001000f */
[----:B------:R-:W-:Y:S05]  /*15a0*/  @P0 BRA `(.L_x_408) ;  /* 0xfffffffc00e40947 */ /* 0x000fea000383ffff */
.L_x_407:
[----:B------:R-:W-:Y:S05]  /*15b0*/  BSYNC.RECONVERGENT B1 ;  /* 0x0000000000017941 */ /* 0x000fea0003800200 */
.L_x_406:
[----:B------:R-:W-:Y:S05]  /*15c0*/  @!P1 BRA `(.L_x_394) ;  /* 0x00000000004c9947 */ /* 0x000fea0003800000 */
[----:B------:R-:W-:-:S07]  /*15d0*/  SHF.L.U32 R17, R3, 0x2, RZ ;  /* 0x0000000203117819 */ /* 0x000fce00000006ff */
.L_x_409:
[----:B------:R-:W-:-:S03]  /*15e0*/  IMAD.WIDE R10, R2, 0x4, R8 ;  /* 0x00000004020a7825 */ /* 0x000fc600078e0208 */
[----:B------:R-:W-:-:S03]  /*15f0*/  IADD3 R12, P0, PT, R17, R10, RZ ;  /* 0x0000000a110c7210 */ /* 0x000fc60007f1e0ff */
[----:B------:R-:W2:Y:S01]  /*1600*/  LDG.E R10, desc[UR8][R10.64] ;  /* 0x000000080a0a7981 */ /* 0x000ea2000c1e1900 */
[----:B------:R-:W-:Y:S02]  /*1610*/  IADD3.X R13, PT, PT, RZ, R11, RZ, P0, !PT ;  /* 0x0000000bff0d7210 */ /* 0x000fe400007fe4ff */
[----:B------:R-:W-:-:S03]  /*1620*/  IADD3 R4, P0, PT, R17, R12, RZ ;  /* 0x0000000c11047210 */ /* 0x000fc60007f1e0ff */
[----:B------:R-:W3:Y:S02]  /*1630*/  LDG.E R12, desc[UR8][R12.64] ;  /* 0x000000080c0c7981 */ /* 0x000ee4000c1e1900 */
[----:B------:R-:W-:Y:S01]  /*1640*/  IMAD.X R5, RZ, RZ, R13, P0 ;  /* 0x000000ffff057224 */ /* 0x000fe200000e060d */
[----:B------:R-:W-:-:S04]  /*1650*/  IADD3 R6, P0, PT, R17, R4, RZ ;  /* 0x0000000411067210 */ /* 0x000fc80007f1e0ff */
[----:B------:R-:W-:Y:S01]  /*1660*/  IADD3.X R7, PT, PT, RZ, R5, RZ, P0, !PT ;  /* 0x00000005ff077210 */ /* 0x000fe200007fe4ff */
        /* <DEDUP_REMOVED lines=9> */
.L_x_394:
[----:B------:R-:W-:Y:S05]  /*1700*/  BSYNC.RECONVERGENT B0 ;  /* 0x0000000000007941 */ /* 0x000fea0003800200 */
.L_x_392:
        /* <DEDUP_REMOVED lines=14> */
[----:B------:R-:W-:Y:S01]  /*17f0*/  @!P1 LOP3.LUT R2, R2, 0x7c, RZ, 0xc0, !PT ;  /* 0x0000007c02029812 */ /* 0x000fe200078ec0ff */
[----:B0-----:R-:W-:Y:S02]  /*1800*/  @P0 FADD R4, R5, R4 ;  /* 0x0000000405040221 */ /* 0x001fe40000000000 */
[----:B-1----:R-:W-:-:S03]  /*1810*/  @!P1 LEA R5, R9, R8, 0x18 ;  /* 0x0000000809059211 */ /* 0x002fc600078ec0ff */
[----:B------:R-:W0:Y:S01]  /*1820*/  SHFL.DOWN P0, R7, R4, 0x8, 0x1f ;  /* 0x09001f0004077f89 */ /* 0x000e220000000000 */
[----:B------:R-:W-:Y:S01]  /*1830*/  @!P1 IADD3 R5, PT, PT, R2, R5, RZ ;  /* 0x0000000502059210 */ /* 0x000fe20007ffe0ff */
        /* <DEDUP_REMOVED lines=13> */
[----:B------:R-:W3:Y:S01]  /*1910*/  LDS.128 R16, [R2+0x40] ;  /* 0x0000400002107984 */ /* 0x000ee20000000c00 */
[----:B0-----:R-:W-:-:S03]  /*1920*/  FADD.FTZ R12, R6, R12 ;  /* 0x0000000c060c7221 */ /* 0x001fc60000010000 */
[----:B-1----:R-:W0:Y:S01]  /*1930*/  LDS.128 R4, [R2+0x50] ;  /* 0x0000500002047984 */ /* 0x002e220000000c00 */
        /* <DEDUP_REMOVED lines=26> */
[----:B0-----:R-:W-:-:S04]  /*1ae0*/  FADD.FTZ R16, R11, R16 ;  /* 0x000000100b107221 */ /* 0x001fc80000010000 */
[----:B------:R-:W-:-:S04]  /*1af0*/  FADD.FTZ R17, R16, R17 ;  /* 0x0000001110117221 */ /* 0x000fc80000010000 */
[----:B------:R-:W-:-:S04]  /*1b00*/  FADD.FTZ R18, R17, R18 ;  /* 0x0000001211127221 */ /* 0x000fc80000010000 */
[----:B------:R-:W-:-:S04]  /*1b10*/  FADD.FTZ R19, R18, R19 ;  /* 0x0000001312137221 */ /* 0x000fc80000010000 */
[----:B-1----:R-:W-:-:S04]  /*1b20*/  FADD.FTZ R4, R19, R4 ;  /* 0x0000000413047221 */ /* 0x002fc80000010000 */
[----:B------:R-:W-:-:S04]  /*1b30*/  FADD.FTZ R5, R4, R5 ;  /* 0x0000000504057221 */ /* 0x000fc80000010000 */
[----:B------:R-:W-:-:S04]  /*1b40*/  FADD.FTZ R6, R5, R6 ;  /* 0x0000000605067221 */ /* 0x000fc80000010000 */
[----:B------:R-:W-:-:S04]  /*1b50*/  FADD.FTZ R6, R6, R7 ;  /* 0x0000000706067221 */ /* 0x000fc80000010000 */
[----:B--2---:R-:W-:Y:S01]  /*1b60*/  FADD.FTZ R21, R6, R9 ;  /* 0x0000000906157221 */ /* 0x004fe20000010000 */
[----:B------:R-:W-:Y:S06]  /*1b70*/  BRA `(.L_x_413) ;  /* 0x0000000400a07947 */ /* 0x000fec0003800000 */
.L_x_411:
        /* <DEDUP_REMOVED lines=82> */
[----:B------:R-:W-:Y:S01]  /*20a0*/  ISETP.GT.U32.AND P0, PT, R3, 0x2c0, PT ;  /* 0x000002c00300780c */ /* 0x000fe20003f04070 */
        /* <DEDUP_REMOVED lines=21> */
.L_x_413:
[----:B------:R-:W-:Y:S01]  /*2200*/  I2FP.F32.S32 R4, R0 ;  /* 0x0000000000047245 */ /* 0x000fe20000201400 */
[----:B------:R-:W0:Y:S05]  /*2210*/  LDCU UR4, c[0x0][0x3c0] ;  /* 0x00007800ff0477ac */ /* 0x000e2a0008000800 */
[----:B------:R-:W0:Y:S02]  /*2220*/  MUFU.RCP R4, R4 ;  /* 0x0000000400047308 */ /* 0x000e240000001000 */
[----:B0-----:R-:W-:-:S06]  /*2230*/  FFMA.FTZ R21, R4, R21, UR4 ;  /* 0x0000000404157e23 */ /* 0x001fcc0008010015 */
[----:B------:R-:W0:Y:S02]  /*2240*/  MUFU.RSQ R21, R21 ;  /* 0x0000001500157308 */ /* 0x000e240000001400 */
[----:B0-----:R2:W-:Y:S02]  /*2250*/  STS [R2], R21 ;  /* 0x0000001502007388 */ /* 0x0015e40000000800 */
.L_x_412:
[----:B------:R-:W-:Y:S05]  /*2260*/  BSYNC.RECONVERGENT B0 ;  /* 0x0000000000007941 */ /* 0x000fea0003800200 */
.L_x_410:
[----:B------:R-:W-:Y:S01]  /*2270*/  BAR.SYNC.DEFER_BLOCKING 0x0 ;  /* 0x0000000000007b1d */ /* 0x000fe20000010000 */
[C---:B------:R-:W-:Y:S01]  /*2280*/  LEA.HI R9, R0.reuse, R0, RZ, 0x1 ;  /* 0x0000000000097211 */ /* 0x040fe200078f08ff */
[----:B------:R-:W-:-:S03]  /*2290*/  IMAD R7, R0, UR6, RZ ;  /* 0x0000000600077c24 */ /* 0x000fc6000f8e02ff */
[----:B------:R-:W-:-:S04]  /*22a0*/  SHF.R.S32.HI R9, RZ, 0x1, R9 ;  /* 0x00000001ff097819 */ /* 0x000fc80000011409 */
[----:B------:R-:W-:-:S13]  /*22b0*/  ISETP.GE.AND P0, PT, R20, R9, PT ;  /* 0x000000091400720c */ /* 0x000fda0003f06270 */
[----:B------:R-:W-:Y:S05]  /*22c0*/  @P0 EXIT ;  /* 0x000000000000094d */ /* 0x000fea0003800000 */
[----:B-1----:R-:W1:Y:S01]  /*22d0*/  I2F.U32.RP R6, R3 ;  /* 0x0000000300067306 */ /* 0x002e620000209000 */
[----:B--2---:R-:W-:Y:S01]  /*22e0*/  IADD3 R2, PT, PT, R20, R3, RZ ;  /* 0x0000000314027210 */ /* 0x004fe20007ffe0ff */
[----:B------:R-:W2:Y:S01]  /*22f0*/  S2UR UR5, SR_CgaCtaId ;  /* 0x00000000000579c3 */ /* 0x000ea20000008800 */
[----:B------:R-:W-:Y:S01]  /*2300*/  ISETP.NE.U32.AND P2, PT, R3, RZ, PT ;  /* 0x000000ff0300720c */ /* 0x000fe20003f45070 */
[----:B------:R-:W-:Y:S01]  /*2310*/  UMOV UR4, 0x400 ;  /* 0x0000040000047882 */ /* 0x000fe20000000000 */
[CC--:B------:R-:W-:Y:S01]  /*2320*/  ISETP.GE.U32.AND P0, PT, R2.reuse, R9.reuse, PT ;  /* 0x000000090200720c */ /* 0x0c0fe20003f06070 */
[----:B------:R-:W3:Y:S01]  /*2330*/  LDCU.64 UR6, c[0x0][0x3b8] ;  /* 0x00007700ff0677ac */ /* 0x000ee20008000a00 */
[----:B------:R-:W-:Y:S01]  /*2340*/  VIMNMX.U32 R0, PT, PT, R2, R9, !PT ;  /* 0x0000000902007248 */ /* 0x000fe20007fe0000 */
[----:B------:R-:W-:Y:S01]  /*2350*/  BSSY.RECONVERGENT B0, `(.L_x_414) ;  /* 0x0000032000007945 */ /* 0x000fe20003800200 */
[----:B------:R-:W-:-:S04]  /*2360*/  SEL R11, RZ, 0x1, P0 ;  /* 0x00000001ff0b7807 */ /* 0x000fc80000000000 */
[----:B------:R-:W-:Y:S01]  /*2370*/  IADD3 R0, PT, PT, R0, -R2, -R11 ;  /* 0x8000000200007210 */ /* 0x000fe20007ffe80b */
[----:B-1----:R-:W0:Y:S01]  /*2380*/  MUFU.RCP R6, R6 ;  /* 0x0000000600067308 */ /* 0x002e220000001000 */
[----:B--2---:R-:W-:Y:S01]  /*2390*/  ULEA UR4, UR5, UR4, 0x18 ;  /* 0x0000000405047291 */ /* 0x004fe2000f8ec0ff */
        /* <DEDUP_REMOVED lines=8> */
[----:B------:R-:W-:Y:S02]  /*2420*/  IMAD R0, R3, R4, R0 ;  /* 0x0000000403007224 */ /* 0x000fe400078e0200 */
[----:B------:R-:W0:Y:S03]  /*2430*/  LDC.64 R4, c[0x0][0x380] ;  /* 0x0000e000ff047b82 */ /* 0x000e260000000a00 */
[----:B------:R-:W-:-:S13]  /*2440*/  ISETP.GE.U32.AND P0, PT, R0, R3, PT ;  /* 0x000000030000720c */ /* 0x000fda0003f06070 */
[-C--:B------:R-:W-:Y:S02]  /*2450*/  @P0 IADD3 R0, PT, PT, R0, -R3.reuse, RZ ;  /* 0x8000000300000210 */ /* 0x080fe40007ffe0ff */
[----:B------:R-:W-:Y:S02]  /*2460*/  @P0 IADD3 R2, PT, PT, R2, 0x1, RZ ;  /* 0x0000000102020810 */ /* 0x000fe40007ffe0ff */
        /* <DEDUP_REMOVED lines=13> */
[----:B------:R-:W-:Y:S02]  /*2540*/  IMAD R20, R2, R3, R20 ;  /* 0x0000000302147224 */ /* 0x000fe400078e0214 */
[----:B------:R-:W-:-:S07]  /*2550*/  IMAD.MOV R2, RZ, RZ, -R2 ;  /* 0x000000ffff027224 */ /* 0x000fce00078e0a02 */
.L_x_416:
[C---:B------:R-:W-:Y:S02]  /*2560*/  IADD3 R10, P1, PT, R6.reuse, R22, RZ ;  /* 0x00000016060a7210 */ /* 0x040fe40007f3e0ff */
[----:B------:R-:W-:Y:S02]  /*2570*/  IADD3 R12, P2, PT, R6, UR6, RZ ;  /* 0x00000006060c7c10 */ /* 0x000fe4000ff5e0ff */
[C---:B------:R-:W-:Y:S02]  /*2580*/  IADD3.X R11, PT, PT, R7.reuse, R23, RZ, P1, !PT ;  /* 0x00000017070b7210 */ /* 0x040fe40000ffe4ff */
[----:B------:R-:W-:-:S04]  /*2590*/  IADD3.X R13, PT, PT, R7, UR7, RZ, P2, !PT ;  /* 0x00000007070d7c10 */ /* 0x000fc800097fe4ff */
[----:B------:R-:W0:Y:S04]  /*25a0*/  LDG.E.64 R10, desc[UR8][R10.64] ;  /* 0x000000080a0a7981 */ /* 0x000e28000c1e1b00 */
[----:B------:R-:W2:Y:S01]  /*25b0*/  LDG.E.64.CONSTANT R12, desc[UR8][R12.64] ;  /* 0x000000080c0c7981 */ /* 0x000ea2000c1e9b00 */
[----:B-1----:R-:W-:Y:S01]  /*25c0*/  IADD3 R14, P1, PT, R4, R6, RZ ;  /* 0x00000006040e7210 */ /* 0x002fe20007f3e0ff */
[----:B------:R-:W-:-:S03]  /*25d0*/  VIADD R2, R2, 0x1 ;  /* 0x0000000102027836 */ /* 0x000fc60000000000 */
[----:B------:R-:W-:Y:S01]  /*25e0*/  IADD3.X R15, PT, PT, R5, R7, RZ, P1, !PT ;  /* 0x00000007050f7210 */ /* 0x000fe20000ffe4ff */
[----:B------:R-:W-:Y:S01]  /*25f0*/  IMAD.WIDE.U32 R6, R3, 0x8, R6 ;  /* 0x0000000803067825 */ /* 0x000fe200078e0006 */
[----:B------:R-:W-:-:S03]  /*2600*/  ISETP.NE.AND P1, PT, R2, RZ, PT ;  /* 0x000000ff0200720c */ /* 0x000fc60003f25270 */
[C---:B0-----:R-:W-:Y:S01]  /*2610*/  FMUL.FTZ R17, R0.reuse, R10 ;  /* 0x0000000a00117220 */ /* 0x041fe20000410000 */
[----:B------:R-:W-:-:S03]  /*2620*/  FMUL.FTZ R8, R0, R11 ;  /* 0x0000000b00087220 */ /* 0x000fc60000410000 */
[----:B--2---:R-:W-:Y:S01]  /*2630*/  FMUL.FTZ R16, R12, R17 ;  /* 0x000000110c107220 */ /* 0x004fe20000410000 */
[----:B------:R-:W-:-:S05]  /*2640*/  FMUL.FTZ R17, R13, R8 ;  /* 0x000000080d117220 */ /* 0x000fca0000410000 */
[----:B------:R1:W-:Y:S01]  /*2650*/  STG.E.64 desc[UR8][R14.64], R16 ;  /* 0x000000100e007986 */ /* 0x0003e2000c101b08 */
[----:B------:R-:W-:Y:S05]  /*2660*/  @P1 BRA `(.L_x_416) ;  /* 0xfffffffc00bc1947 */ /* 0x000fea000383ffff */
.L_x_415:
[----:B------:R-:W-:Y:S05]  /*2670*/  BSYNC.RECONVERGENT B0 ;  /* 0x0000000000007941 */ /* 0x000fea0003800200 */
.L_x_414:
[----:B------:R-:W-:Y:S05]  /*2680*/  @!P0 EXIT ;  /* 0x000000000000894d */ /* 0x000fea0003800000 */
[----:B------:R-:W2:Y:S01]  /*2690*/  LDC.64 R6, c[0x0][0x3b8] ;  /* 0x0000ee00ff067b82 */ /* 0x000ea20000000a00 */
[C---:B------:R-:W-:Y:S01]  /*26a0*/  LEA R11, R3.reuse, R20, 0x1 ;  /* 0x00000014030b7211 */ /* 0x040fe200078e08ff */
[----:B------:R-:W-:Y:S01]  /*26b0*/  IMAD R13, R3, 0x3, R20 ;  /* 0x00000003030d7824 */ /* 0x000fe200078e0214 */
[----:B-1----:R-:W-:-:S07]  /*26c0*/  IADD3 R15, PT, PT, R20, R3, RZ ;  /* 0x00000003140f7210 */ /* 0x002fce0007ffe0ff */
.L_x_417:
[----:B-1----:R-:W-:-:S04]  /*26d0*/  IMAD.WIDE.U32 R28, R20, 0x8, R22 ;  /* 0x00000008141c7825 */ /* 0x002fc800078e0016 */
[C---:B--2---:R-:W-:Y:S02]  /*26e0*/  IMAD.WIDE.U32 R18, R20.reuse, 0x8, R6 ;  /* 0x0000000814127825 */ /* 0x044fe400078e0006 */
[----:B------:R-:W0:Y:S04]  /*26f0*/  LDG.E.64 R28, desc[UR8][R28.64] ;  /* 0x000000081c1c7981 */ /* 0x000e28000c1e1b00 */
[----:B------:R-:W2:Y:S01]  /*2700*/  LDG.E.64.CONSTANT R18, desc[UR8][R18.64] ;  /* 0x0000000812127981 */ /* 0x000ea2000c1e9b00 */
[----:B------:R-:W-:-:S04]  /*2710*/  IMAD.WIDE.U32 R16, R20, 0x8, R4 ;  /* 0x0000000814107825 */ /* 0x000fc800078e0004 */
[----:B------:R-:W-:-:S06]  /*2720*/  IMAD.WIDE.U32 R26, R15, 0x8, R6 ;  /* 0x000000080f1a7825 */ /* 0x000fcc00078e0006 */
[----:B------:R-:W3:Y:S01]  /*2730*/  LDG.E.64.CONSTANT R26, desc[UR8][R26.64] ;  /* 0x000000081a1a7981 */ /* 0x000ee2000c1e9b00 */
[C---:B0-----:R-:W-:Y:S01]  /*2740*/  FMUL.FTZ R21, R0.reuse, R28 ;  /* 0x0000001c00157220 */ /* 0x041fe20000410000 */
[----:B------:R-:W-:-:S03]  /*2750*/  FMUL.FTZ R2, R0, R29 ;  /* 0x0000001d00027220 */ /* 0x000fc60000410000 */
[----:B--2---:R-:W-:Y:S01]  /*2760*/  FMUL.FTZ R24, R18, R21 ;  /* 0x0000001512187220 */ /* 0x004fe20000410000 */
[----:B------:R-:W-:Y:S01]  /*2770*/  FMUL.FTZ R25, R19, R2 ;  /* 0x0000000213197220 */ /* 0x000fe20000410000 */
[----:B------:R-:W-:-:S04]  /*2780*/  IMAD.WIDE.U32 R18, R15, 0x8, R22 ;  /* 0x000000080f127825 */ /* 0x000fc800078e0016 */
[----:B------:R0:W-:Y:S04]  /*2790*/  STG.E.64 desc[UR8][R16.64], R24 ;  /* 0x0000001810007986 */ /* 0x0001e8000c101b08 */
[----:B------:R-:W2:Y:S01]  /*27a0*/  LDG.E.64 R18, desc[UR8][R18.64] ;  /* 0x0000000812127981 */ /* 0x000ea2000c1e1b00 */
[----:B0-----:R-:W-:-:S04]  /*27b0*/  IMAD.WIDE.U32 R16, R11, 0x8, R22 ;  /* 0x000000080b107825 */ /* 0x001fc800078e0016 */
[C---:B--2---:R-:W-:Y:S01]  /*27c0*/  FMUL.FTZ R21, R0.reuse, R18 ;  /* 0x0000001200157220 */ /* 0x044fe20000410000 */
[----:B------:R-:W-:Y:S01]  /*27d0*/  FMUL.FTZ R2, R0, R19 ;  /* 0x0000001300027220 */ /* 0x000fe20000410000 */
[----:B------:R-:W-:-:S04]  /*27e0*/  IMAD.WIDE.U32 R18, R15, 0x8, R4 ;  /* 0x000000080f127825 */ /* 0x000fc800078e0004 */
[----:B---3--:R-:W-:Y:S01]  /*27f0*/  FMUL.FTZ R28, R26, R21 ;  /* 0x000000151a1c7220 */ /* 0x008fe20000410000 */
[----:B------:R-:W-:Y:S01]  /*2800*/  FMUL.FTZ R29, R27, R2 ;  /* 0x000000021b1d7220 */ /* 0x000fe20000410000 */
[----:B------:R-:W-:-:S04]  /*2810*/  IMAD.WIDE.U32 R26, R11, 0x8, R6 ;  /* 0x000000080b1a7825 */ /* 0x000fc800078e0006 */
[----:B------:R0:W-:Y:S04]  /*2820*/  STG.E.64 desc[UR8][R18.64], R28 ;  /* 0x0000001c12007986 */ /* 0x0001e8000c101b08 */
[----:B------:R-:W2:Y:S04]  /*2830*/  LDG.E.64 R16, desc[UR8][R16.64] ;  /* 0x0000000810107981 */ /* 0x000ea8000c1e1b00 */
[----:B------:R1:W3:Y:S01]  /*2840*/  LDG.E.64.CONSTANT R24, desc[UR8][R26.64] ;  /* 0x000000081a187981 */ /* 0x0002e2000c1e9b00 */
[----:B0-----:R-:W-:-:S04]  /*2850*/  IMAD.WIDE.U32 R18, R13, 0x8, R22 ;  /* 0x000000080d127825 */ /* 0x001fc800078e0016 */
[----:B-1----:R-:W-:-:S04]  /*2860*/  IMAD.WIDE.U32 R26, R13, 0x8, R6 ;  /* 0x000000080d1a7825 */ /* 0x002fc800078e0006 */
[C---:B--2---:R-:W-:Y:S01]  /*2870*/  FMUL.FTZ R21, R0.reuse, R16 ;  /* 0x0000001000157220 */ /* 0x044fe20000410000 */
[----:B------:R-:W-:Y:S01]  /*2880*/  FMUL.FTZ R2, R0, R17 ;  /* 0x0000001100027220 */ /* 0x000fe20000410000 */
[----:B------:R-:W-:-:S04]  /*2890*/  IMAD.WIDE.U32 R16, R11, 0x8, R4 ;  /* 0x000000080b107825 */ /* 0x000fc800078e0004 */
[----:B---3--:R-:W-:Y:S01]  /*28a0*/  FMUL.FTZ R24, R24, R21 ;  /* 0x0000001518187220 */ /* 0x008fe20000410000 */
[----:B------:R-:W-:-:S05]  /*28b0*/  FMUL.FTZ R25, R25, R2 ;  /* 0x0000000219197220 */ /* 0x000fca0000410000 */
[----:B------:R1:W-:Y:S04]  /*28c0*/  STG.E.64 desc[UR8][R16.64], R24 ;  /* 0x0000001810007986 */ /* 0x0003e8000c101b08 */
[----:B------:R-:W2:Y:S04]  /*28d0*/  LDG.E.64 R28, desc[UR8][R18.64] ;  /* 0x00000008121c7981 */ /* 0x000ea8000c1e1b00 */
[----:B------:R-:W3:Y:S01]  /*28e0*/  LDG.E.64.CONSTANT R18, desc[UR8][R26.64] ;  /* 0x000000081a127981 */ /* 0x000ee2000c1e9b00 */
[----:B------:R-:W-:-:S04]  /*28f0*/  IADD3 R20, PT, PT, R3, R20, R3 ;  /* 0x0000001403147210 */ /* 0x000fc80007ffe003 */
[----:B------:R-:W-:-:S04]  /*2900*/  IADD3 R20, PT, PT, R3, R20, R3 ;  /* 0x0000001403147210 */ /* 0x000fc80007ffe003 */
[----:B------:R-:W-:Y:S01]  /*2910*/  ISETP.GE.AND P0, PT, R20, R9, PT ;  /* 0x000000091400720c */ /* 0x000fe20003f06270 */
[C---:B------:R-:W-:Y:S01]  /*2920*/  IMAD R11, R3.reuse, 0x4, R11 ;  /* 0x00000004030b7824 */ /* 0x040fe200078e020b */
[----:B------:R-:W-:Y:S01]  /*2930*/  LEA R15, R3, R15, 0x2 ;  /* 0x0000000f030f7211 */ /* 0x000fe200078e10ff */
[C---:B--2---:R-:W-:Y:S01]  /*2940*/  FMUL.FTZ R21, R0.reuse, R28 ;  /* 0x0000001c00157220 */ /* 0x044fe20000410000 */
[----:B------:R-:W-:Y:S01]  /*2950*/  FMUL.FTZ R2, R0, R29 ;  /* 0x0000001d00027220 */ /* 0x000fe20000410000 */
[----:B------:R-:W-:-:S04]  /*2960*/  IMAD.WIDE.U32 R28, R13, 0x8, R4 ;  /* 0x000000080d1c7825 */ /* 0x000fc800078e0004 */
[----:B---3--:R-:W-:Y:S01]  /*2970*/  FMUL.FTZ R18, R18, R21 ;  /* 0x0000001512127220 */ /* 0x008fe20000410000 */
[----:B------:R-:W-:-:S05]  /*2980*/  FMUL.FTZ R19, R19, R2 ;  /* 0x0000000213137220 */ /* 0x000fca0000410000 */
[----:B------:R1:W-:Y:S01]  /*2990*/  STG.E.64 desc[UR8][R28.64], R18 ;  /* 0x000000121c007986 */ /* 0x0003e2000c101b08 */
[----:B------:R-:W-:Y:S01]  /*29a0*/  LEA R13, R3, R13, 0x2 ;  /* 0x0000000d030d7211 */ /* 0x000fe200078e10ff */
[----:B------:R-:W-:Y:S06]  /*29b0*/  @!P0 BRA `(.L_x_417) ;  /* 0xfffffffc00448947 */ /* 0x000fec000383ffff */
[----:B------:R-:W-:Y:S05]  /*29c0*/  EXIT ;  /* 0x000000000000794d */ /* 0x000fea0003800000 */
        .weak           $__internal_11_$__cuda_sm20_div_s64
        .type           $__internal_11_$__cuda_sm20_div_s64,@function
        .size           $__internal_11_$__cuda_sm20_div_s64,(.L_x_1360 - $__internal_11_$__cuda_sm20_div_s64)
$__internal_11_$__cuda_sm20_div_s64:
        /* <DEDUP_REMOVED lines=86> */
[----:B------:R-:W-:Y:S06]  /*2f30*/  RET.REL.NODEC R6 `(_ZN4vllm15rms_norm_kernelIfLi2ELi4EEEvPT_PKS1_lllllS4_fii) ;  /* 0xffffffd006307950 */ /* 0x000fec0003c3ffff */
.L_x_418:
        /* <DEDUP_REMOVED lines=12> */
.L_x_1360:


//--------------------- .text._ZN4vllm15rms_norm_kernelIfLi4ELi4EEEvPT_PKS1_lllllS4_fii --------------------------
	.section	.text._ZN4vllm15rms_norm_kernelIfLi4ELi4EEEvPT_PKS1_lllllS4_fii,"ax",@progbits
	.align	128
        .global         _ZN4vllm15rms_norm_kernelIfLi4ELi4EEEvPT_PKS1_lllllS4_fii
        .type           _ZN4vllm15rms_norm_kernelIfLi4ELi4EEEvPT_PKS1_lllllS4_fii,@function
        .size           _ZN4vllm15rms_norm_kernelIfLi4ELi4EEEvPT_PKS1_lllllS4_fii,(.L_x_1361 - _ZN4vllm15rms_norm_kernelIfLi4ELi4EEEvPT_PKS1_lllllS4_fii)
        .other          _ZN4vllm15rms_norm_kernelIfLi4ELi4EEEvPT_PKS1_lllllS4_fii,@"STO_CUDA_ENTRY STV_DEFAULT"
_ZN4vllm15rms_norm_kernelIfLi4ELi4EEEvPT_PKS1_lllllS4_fii:
.text._ZN4vllm15rms_norm_kernelIfLi4ELi4EEEvPT_PKS1_lllllS4_fii:
        /* <DEDUP_REMOVED lines=34> */
.L_x_419:
[----:B------:R-:W-:Y:S01]  /*0220*/  HFMA2 R9, -RZ, RZ, 0, 0 ;  /* 0x00000000ff097431 */ /* 0x000fe200000001ff */
[----:B------:R-:W-:Y:S01]  /*0230*/  MOV R12, UR6 ;  /* 0x00000006000c7c02 */ /* 0x000fe20008000f00 */
[----:B------:R-:W-:Y:S01]  /*0240*/  IMAD.MOV.U32 R8, RZ, RZ, R4 ;  /* 0x000000ffff087224 */ /* 0x000fe200078e0004 */
[----:B------:R-:W-:-:S07]  /*0250*/  MOV R0, 0x270 ;  /* 0x0000027000007802 */ /* 0x000fce0000000f00 */
[----:B------:R-:W-:Y:S05]  /*0260*/  CALL.REL.NOINC `($__internal_12_$__cuda_sm20_div_s64) ;  /* 0x0000002800e47944 */ /* 0x000fea0003c00000 */
        /* <DEDUP_REMOVED lines=10> */
.L_x_420:
        /* <DEDUP_REMOVED lines=28> */
.L_x_421:
[----:B------:R-:W0:Y:S01]  /*04d0*/  LDC R8, c[0x0][0x3a8] ;  /* 0x0000ea00ff087b82 */ /* 0x000e220000000800 */
[----:B------:R-:W-:-:S07]  /*04e0*/  MOV R0, 0x510 ;  /* 0x0000051000007802 */ /* 0x000fce0000000f00 */
[----:B------:R-:W1:Y:S02]  /*04f0*/  LDC R10, c[0x0][0x3ac] ;  /* 0x0000eb00ff0a7b82 */ /* 0x000e640000000800 */
[----:B01----:R-:W-:Y:S05]  /*0500*/  CALL.REL.NOINC `($__internal_12_$__cuda_sm20_div_s64) ;  /* 0x00000028003c7944 */ /* 0x003fea0003c00000 */
        /* <DEDUP_REMOVED lines=8> */
.L_x_422:
        /* <DEDUP_REMOVED lines=36> */
[----:B------:R-:W-:Y:S01]  /*07d0*/  ISETP.NE.U32.AND P2, PT, R2, RZ, PT ;  /* 0x000000ff0200720c */ /* 0x000fe20003f45070 */
[----:B------:R-:W-:Y:S01]  /*07e0*/  IMAD.MOV.U32 R21, RZ, RZ, R3 ;  /* 0x000000ffff157224 */ /* 0x000fe200078e0003 */
[----:B------:R-:W-:Y:S02]  /*07f0*/  ISETP.GE.U32.AND P0, PT, R9, R20, PT ;  /* 0x000000140900720c */ /* 0x000fe40003f06070 */
[----:B------:R-:W-:Y:S02]  /*0800*/  VIMNMX.U32 R8, PT, PT, R20, R9, !PT ;  /* 0x0000000914087248 */ /* 0x000fe40007fe0000 */
[----:B------:R-:W-:Y:S02]  /*0810*/  SEL R10, RZ, 0x1, P0 ;  /* 0x00000001ff0a7807 */ /* 0x000fe40000000000 */
[----:B------:R-:W-:-:S02]  /*0820*/  MOV R24, RZ ;  /* 0x000000ff00187202 */ /* 0x000fc40000000f00 */
[----:B------:R-:W-:Y:S01]  /*0830*/  IADD3 R9, PT, PT, R8, -R9, -R10 ;  /* 0x8000000908097210 */ /* 0x000fe20007ffe80a */
[----:B0-----:R-:W0:Y:S02]  /*0840*/  MUFU.RCP R11, R11 ;  /* 0x0000000b000b7308 */ /* 0x001e240000001000 */
[----:B0-----:R-:W-:-:S06]  /*0850*/  IADD3 R6, PT, PT, R11, 0xffffffe, RZ ;  /* 0x0ffffffe0b067810 */ /* 0x001fcc0007ffe0ff */
[----:B------:R0:W1:Y:S02]  /*0860*/  F2I.FTZ.U32.TRUNC.NTZ R7, R6 ;  /* 0x0000000600077305 */ /* 0x000064000021f000 */
[----:B0-----:R-:W-:Y:S01]  /*0870*/  MOV R6, RZ ;  /* 0x000000ff00067202 */ /* 0x001fe20000000f00 */
        /* <DEDUP_REMOVED lines=19> */
[----:B------:R-:W-:Y:S01]  /*09b0*/  MOV R24, RZ ;  /* 0x000000ff00187202 */ /* 0x000fe20000000f00 */
[----:B------:R-:W-:Y:S01]  /*09c0*/  IMAD.MOV.U32 R21, RZ, RZ, R3 ;  /* 0x000000ffff157224 */ /* 0x000fe200078e0003 */
[----:B------:R-:W-:Y:S02]  /*09d0*/  IADD3 R4, P0, PT, R4, UR4, RZ ;  /* 0x0000000404047c10 */ /* 0x000fe4000ff1e0ff */
[----:B------:R-:W-:Y:S02]  /*09e0*/  LOP3.LUT R6, R6, 0x3, RZ, 0xc0, !PT ;  /* 0x0000000306067812 */ /* 0x000fe400078ec0ff */
[----:B------:R-:W-:Y:S02]  /*09f0*/  IADD3.X R5, PT, PT, R5, UR5, RZ, P0, !PT ;  /* 0x0000000505057c10 */ /* 0x000fe400087fe4ff */
[----:B------:R-:W-:-:S07]  /*0a00*/  IADD3 R10, PT, PT, -R6, RZ, RZ ;  /* 0x000000ff060a7210 */ /* 0x000fce0007ffe1ff */
.L_x_428:
[----:B------:R-:W-:Y:S01]  /*0a10*/  MOV R8, R4 ;  /* 0x0000000400087202 */ /* 0x000fe20000000f00 */
[----:B------:R-:W-:-:S05]  /*0a20*/  IMAD.MOV.U32 R9, RZ, RZ, R5 ;  /* 0x000000ffff097224 */ /* 0x000fca00078e0005 */
[----:B------:R-:W2:Y:S01]  /*0a30*/  LDG.E.128 R4, desc[UR8][R8.64] ;  /* 0x0000000808047981 */ /* 0x000ea2000c1e1d00 */
[----:B------:R-:W-:Y:S02]  /*0a40*/  IADD3 R10, PT, PT, R10, 0x1, RZ ;  /* 0x000000010a0a7810 */ /* 0x000fe40007ffe0ff */
[----:B------:R-:W-:Y:S02]  /*0a50*/  IADD3 R21, PT, PT, R2, R21, RZ ;  /* 0x0000001502157210 */ /* 0x000fe40007ffe0ff */
[----:B------:R-:W-:Y:S01]  /*0a60*/  ISETP.NE.AND P0, PT, R10, RZ, PT ;  /* 0x000000ff0a00720c */ /* 0x000fe20003f05270 */
[----:B--2---:R-:W-:-:S04]  /*0a70*/  FFMA.FTZ R4, R4, R4, R24 ;  /* 0x0000000404047223 */ /* 0x004fc80000010018 */
[----:B------:R-:W-:Y:S01]  /*0a80*/  FFMA.FTZ R11, R5, R5, R4 ;  /* 0x00000005050b7223 */ /* 0x000fe20000010004 */
[----:B------:R-:W-:-:S04]  /*0a90*/  IMAD.WIDE.U32 R4, R2, 0x10, R8 ;  /* 0x0000001002047825 */ /* 0x000fc800078e0008 */
[----:B------:R-:W-:-:S04]  /*0aa0*/  FFMA.FTZ R6, R6, R6, R11 ;  /* 0x0000000606067223 */ /* 0x000fc8000001000b */
[----:B------:R-:W-:Y:S01]  /*0ab0*/  FFMA.FTZ R24, R7, R7, R6 ;  /* 0x0000000707187223 */ /* 0x000fe20000010006 */
[----:B------:R-:W-:Y:S06]  /*0ac0*/  @P0 BRA `(.L_x_428) ;  /* 0xfffffffc00d00947 */ /* 0x000fec000383ffff */
.L_x_427:
[----:B------:R-:W-:Y:S05]  /*0ad0*/  BSYNC.RECONVERGENT B1 ;  /* 0x0000000000017941 */ /* 0x000fea0003800200 */
.L_x_426:
[----:B------:R-:W-:Y:S05]  /*0ae0*/  @!P1 BRA `(.L_x_425) ;  /* 0x0000000c00bc9947 */ /* 0x000fea0003800000 */
[----:B------:R-:W-:Y:S01]  /*0af0*/  BSSY.RECONVERGENT B1, `(.L_x_429) ;  /* 0x0000023000017945 */ /* 0x000fe20003800200 */
[C-C-:B------:R-:W-:Y:S01]  /*0b00*/  IMAD R25, R2.reuse, 0x2, R21.reuse ;  /* 0x0000000202197824 */ /* 0x140fe200078e0215 */
[----:B------:R-:W-:Y:S01]  /*0b10*/  IADD3 R27, PT, PT, R21, R2, RZ ;  /* 0x00000002151b7210 */ /* 0x000fe20007ffe0ff */
[----:B------:R-:W-:-:S07]  /*0b20*/  IMAD R26, R2, 0x3, R21 ;  /* 0x00000003021a7824 */ /* 0x000fce00078e0215 */
.L_x_430:
[----:B------:R-:W-:-:S06]  /*0b30*/  IMAD.WIDE.U32 R4, R21, 0x10, R22 ;  /* 0x0000001015047825 */ /* 0x000fcc00078e0016 */
[----:B------:R-:W2:Y:S01]  /*0b40*/  LDG.E.128 R4, desc[UR8][R4.64] ;  /* 0x0000000804047981 */ /* 0x000ea2000c1e1d00 */
[----:B------:R-:W-:-:S06]  /*0b50*/  IMAD.WIDE.U32 R8, R27, 0x10, R22 ;  /* 0x000000101b087825 */ /* 0x000fcc00078e0016 */
[----:B------:R-:W3:Y:S01]  /*0b60*/  LDG.E.128 R8, desc[UR8][R8.64] ;  /* 0x0000000808087981 */ /* 0x000ee2000c1e1d00 */
[----:B------:R-:W-:-:S06]  /*0b70*/  IMAD.WIDE.U32 R12, R25, 0x10, R22 ;  /* 0x00000010190c7825 */ /* 0x000fcc00078e0016 */
[----:B------:R-:W4:Y:S01]  /*0b80*/  LDG.E.128 R12, desc[UR8][R12.64] ;  /* 0x000000080c0c7981 */ /* 0x000f22000c1e1d00 */
[----:B------:R-:W-:-:S06]  /*0b90*/  IMAD.WIDE.U32 R16, R26, 0x10, R22 ;  /* 0x000000101a107825 */ /* 0x000fcc00078e0016 */
[----:B------:R-:W5:Y:S01]  /*0ba0*/  LDG.E.128 R16, desc[UR8][R16.64] ;  /* 0x0000000810107981 */ /* 0x000f62000c1e1d00 */
[C-C-:B------:R-:W-:Y:S01]  /*0bb0*/  IADD3 R21, PT, PT, R2.reuse, R21, R2.reuse ;  /* 0x0000001502157210 */ /* 0x140fe20007ffe002 */
[C---:B------:R-:W-:Y:S01]  /*0bc0*/  IMAD R25, R2.reuse, 0x4, R25 ;  /* 0x0000000402197824 */ /* 0x040fe200078e0219 */
[C---:B------:R-:W-:Y:S02]  /*0bd0*/  LEA R27, R2.reuse, R27, 0x2 ;  /* 0x0000001b021b7211 */ /* 0x040fe400078e10ff */
[C---:B------:R-:W-:Y:S02]  /*0be0*/  IADD3 R21, PT, PT, R2.reuse, R21, R2 ;  /* 0x0000001502157210 */ /* 0x040fe40007ffe002 */
[----:B------:R-:W-:Y:S02]  /*0bf0*/  LEA R26, R2, R26, 0x2 ;  /* 0x0000001a021a7211 */ /* 0x000fe400078e10ff */
[----:B------:R-:W-:Y:S01]  /*0c00*/  ISETP.GE.AND P0, PT, R21, R20, PT ;  /* 0x000000141500720c */ /* 0x000fe20003f06270 */
[----:B--2---:R-:W-:-:S04]  /*0c10*/  FFMA.FTZ R24, R4, R4, R24 ;  /* 0x0000000404187223 */ /* 0x004fc80000010018 */
[----:B------:R-:W-:-:S04]  /*0c20*/  FFMA.FTZ R29, R5, R5, R24 ;  /* 0x00000005051d7223 */ /* 0x000fc80000010018 */
[----:B------:R-:W-:-:S04]  /*0c30*/  FFMA.FTZ R6, R6, R6, R29 ;  /* 0x0000000606067223 */ /* 0x000fc8000001001d */
[----:B------:R-:W-:-:S04]  /*0c40*/  FFMA.FTZ R7, R7, R7, R6 ;  /* 0x0000000707077223 */ /* 0x000fc80000010006 */
[----:B---3--:R-:W-:-:S04]  /*0c50*/  FFMA.FTZ R4, R8, R8, R7 ;  /* 0x0000000808047223 */ /* 0x008fc80000010007 */
[----:B------:R-:W-:-:S04]  /*0c60*/  FFMA.FTZ R5, R9, R9, R4 ;  /* 0x0000000909057223 */ /* 0x000fc80000010004 */
[----:B------:R-:W-:-:S04]  /*0c70*/  FFMA.FTZ R10, R10, R10, R5 ;  /* 0x0000000a0a0a7223 */ /* 0x000fc80000010005 */
[----:B------:R-:W-:-:S04]  /*0c80*/  FFMA.FTZ R11, R11, R11, R10 ;  /* 0x0000000b0b0b7223 */ /* 0x000fc8000001000a */
[----:B----4-:R-:W-:-:S04]  /*0c90*/  FFMA.FTZ R12, R12, R12, R11 ;  /* 0x0000000c0c0c7223 */ /* 0x010fc8000001000b */
[----:B------:R-:W-:-:S04]  /*0ca0*/  FFMA.FTZ R13, R13, R13, R12 ;  /* 0x0000000d0d0d7223 */ /* 0x000fc8000001000c */
[----:B------:R-:W-:-:S04]  /*0cb0*/  FFMA.FTZ R14, R14, R14, R13 ;  /* 0x0000000e0e0e7223 */ /* 0x000fc8000001000d */
[----:B------:R-:W-:-:S04]  /*0cc0*/  FFMA.FTZ R15, R15, R15, R14 ;  /* 0x0000000f0f0f7223 */ /* 0x000fc8000001000e */
[----:B-----5:R-:W-:-:S04]  /*0cd0*/  FFMA.FTZ R16, R16, R16, R15 ;  /* 0x0000001010107223 */ /* 0x020fc8000001000f */
[----:B------:R-:W-:-:S04]  /*0ce0*/  FFMA.FTZ R17, R17, R17, R16 ;  /* 0x0000001111117223 */ /* 0x000fc80000010010 */
[----:B------:R-:W-:-:S04]  /*0cf0*/  FFMA.FTZ R18, R18, R18, R17 ;  /* 0x0000001212127223 */ /* 0x000fc80000010011 */
[----:B------:R-:W-:Y:S01]  /*0d00*/  FFMA.FTZ R24, R19, R19, R18 ;  /* 0x0000001313187223 */ /* 0x000fe20000010012 */
[----:B------:R-:W-:Y:S06]  /*0d10*/  @!P0 BRA `(.L_x_430) ;  /* 0xfffffffc00848947 */ /* 0x000fec000383ffff */
[----:B------:R-:W-:Y:S05]  /*0d20*/  BSYNC.RECONVERGENT B1 ;  /* 0x0000000000017941 */ /* 0x000fea0003800200 */
.L_x_429:
[----:B------:R-:W-:Y:S05]  /*0d30*/  BRA `(.L_x_425) ;  /* 0x0000000c00287947 */ /* 0x000fea0003800000 */
.L_x_424:
[----:B------:R-:W-:Y:S01]  /*0d40*/  IADD3 R6, PT, PT, -R22, RZ, RZ ;  /* 0x000000ff16067210 */ /* 0x000fe20007ffe1ff */
[----:B------:R-:W-:Y:S01]  /*0d50*/  BSSY.RECONVERGENT B1, `(.L_x_431) ;  /* 0x000001e000017945 */ /* 0x000fe20003800200 */
[----:B------:R-:W-:Y:S02]  /*0d60*/  HFMA2 R24, -RZ, RZ, 0, 0 ;  /* 0x00000000ff187431 */ /* 0x000fe400000001ff */
        /* <DEDUP_REMOVED lines=14> */
[----:B------:R-:W-:Y:S01]  /*0e50*/  IMAD.MOV.U32 R10, RZ, RZ, R4 ;  /* 0x000000ffff0a7224 */ /* 0x000fe200078e0004 */
[----:B------:R-:W-:Y:S01]  /*0e60*/  MOV R24, RZ ;  /* 0x000000ff00187202 */ /* 0x000fe20000000f00 */
[----:B------:R-:W-:Y:S02]  /*0e70*/  IMAD.MOV.U32 R15, RZ, RZ, R3 ;  /* 0x000000ffff0f7224 */ /* 0x000fe400078e0003 */
[----:B------:R-:W-:-:S03]  /*0e80*/  IMAD.WIDE.U32 R10, R3, 0x4, R10 ;  /* 0x00000004030a7825 */ /* 0x000fc600078e000a */
[----:B------:R-:W-:-:S04]  /*0e90*/  IADD3 R10, P0, PT, R10, UR4, RZ ;  /* 0x000000040a0a7c10 */ /* 0x000fc8000ff1e0ff */
[----:B------:R-:W-:-:S09]  /*0ea0*/  IADD3.X R11, PT, PT, R11, UR5, RZ, P0, !PT ;  /* 0x000000050b0b7c10 */ /* 0x000fd200087fe4ff */
.L_x_433:
[----:B------:R-:W-:Y:S02]  /*0eb0*/  MOV R12, R10 ;  /* 0x0000000a000c7202 */ /* 0x000fe40000000f00 */
[----:B------:R-:W-:-:S05]  /*0ec0*/  MOV R13, R11 ;  /* 0x0000000b000d7202 */ /* 0x000fca0000000f00 */
[----:B------:R-:W3:Y:S01]  /*0ed0*/  LDG.E R17, desc[UR8][R12.64] ;  /* 0x000000080c117981 */ /* 0x000ee2000c1e1900 */
[C---:B--2---:R-:W-:Y:S02]  /*0ee0*/  IMAD.IADD R15, R2.reuse, 0x1, R15 ;  /* 0x00000001020f7824 */ /* 0x044fe400078e020f */
[----:B------:R-:W-:-:S03]  /*0ef0*/  IMAD.WIDE.U32 R10, R2, 0x4, R12 ;  /* 0x00000004020a7825 */ /* 0x000fc600078e000c */
[----:B------:R-:W-:Y:S01]  /*0f00*/  ISETP.GE.AND P0, PT, R15, R18, PT ;  /* 0x000000120f00720c */ /* 0x000fe20003f06270 */
[----:B---3--:R-:W-:-:S12]  /*0f10*/  FFMA.FTZ R24, R17, R17, R24 ;  /* 0x0000001111187223 */ /* 0x008fd80000010018 */
[----:B------:R-:W-:Y:S05]  /*0f20*/  @!P0 BRA `(.L_x_433) ;  /* 0xfffffffc00e08947 */ /* 0x000fea000383ffff */
.L_x_432:
[----:B------:R-:W-:Y:S05]  /*0f30*/  BSYNC.RECONVERGENT B1 ;  /* 0x0000000000017941 */ /* 0x000fea0003800200 */
.L_x_431:
[----:B------:R-:W-:Y:S04]  /*0f40*/  BSSY.RECONVERGENT B1, `(.L_x_434) ;  /* 0x0000068000017945 */ /* 0x000fe80003800200 */
[----:B------:R-:W-:Y:S05]  /*0f50*/  @P1 BRA `(.L_x_435) ;  /* 0x0000000400981947 */ /* 0x000fea0003800000 */
[----:B--2---:R-:W0:Y:S01]  /*0f60*/  I2F.U32.RP R17, R2 ;  /* 0x0000000200117306 */ /* 0x004e220000209000 */
[----:B------:R-:W-:Y:S01]  /*0f70*/  IMAD.IADD R15, R3, 0x1, R2 ;  /* 0x00000001030f7824 */ /* 0x000fe200078e0202 */
[----:B------:R-:W-:Y:S01]  /*0f80*/  ISETP.NE.U32.AND P2, PT, R2, RZ, PT ;  /* 0x000000ff0200720c */ /* 0x000fe20003f45070 */
[----:B------:R-:W-:Y:S03]  /*0f90*/  BSSY.RECONVERGENT B2, `(.L_x_436) ;  /* 0x0000033000027945 */ /* 0x000fe60003800200 */
[CC--:B------:R-:W-:Y:S02]  /*0fa0*/  ISETP.GE.U32.AND P0, PT, R15.reuse, R16.reuse, PT ;  /* 0x000000100f00720c */ /* 0x0c0fe40003f06070 */
[----:B------:R-:W-:Y:S02]  /*0fb0*/  VIMNMX.U32 R12, PT, PT, R15, R16, !PT ;  /* 0x000000100f0c7248 */ /* 0x000fe40007fe0000 */
[----:B------:R-:W-:Y:S01]  /*0fc0*/  SEL R13, RZ, 0x1, P0 ;  /* 0x00000001ff0d7807 */ /* 0x000fe20000000000 */
[----:B0-----:R-:W0:Y:S02]  /*0fd0*/  MUFU.RCP R17, R17 ;  /* 0x0000001100117308 */ /* 0x001e240000001000 */
[----:B0-----:R-:W-:-:S06]  /*0fe0*/  IADD3 R10, PT, PT, R17, 0xffffffe, RZ ;  /* 0x0ffffffe110a7810 */ /* 0x001fcc0007ffe0ff */
[----:B------:R0:W1:Y:S02]  /*0ff0*/  F2I.FTZ.U32.TRUNC.NTZ R11, R10 ;  /* 0x0000000a000b7305 */ /* 0x000064000021f000 */
[----:B0-----:R-:W-:Y:S01]  /*1000*/  HFMA2 R10, -RZ, RZ, 0, 0 ;  /* 0x00000000ff0a7431 */ /* 0x001fe200000001ff */
[----:B-1----:R-:W-:-:S05]  /*1010*/  IADD3 R19, PT, PT, RZ, -R11, RZ ;  /* 0x8000000bff137210 */ /* 0x002fca0007ffe0ff */
[----:B------:R-:W-:-:S04]  /*1020*/  IMAD R19, R19, R2, RZ ;  /* 0x0000000213137224 */ /* 0x000fc800078e02ff */
[----:B------:R-:W-:Y:S01]  /*1030*/  IMAD.HI.U32 R18, R11, R19, R10 ;  /* 0x000000130b127227 */ /* 0x000fe200078e000a */
[----:B------:R-:W-:Y:S02]  /*1040*/  IADD3 R11, PT, PT, R12, -R15, -R13 ;  /* 0x8000000f0c0b7210 */ /* 0x000fe40007ffe80d */
[----:B------:R-:W-:-:S03]  /*1050*/  MOV R15, R3 ;  /* 0x00000003000f7202 */ /* 0x000fc60000000f00 */
        /* <DEDUP_REMOVED lines=19> */
[----:B------:R-:W-:Y:S02]  /*1190*/  LOP3.LUT R10, R10, 0x3, RZ, 0xc0, !PT ;  /* 0x000000030a0a7812 */ /* 0x000fe400078ec0ff */
[----:B------:R-:W-:Y:S02]  /*11a0*/  IADD3.X R11, PT, PT, R11, UR5, R5, P1, P2 ;  /* 0x000000050b0b7c10 */ /* 0x000fe40008fe4405 */
[----:B------:R-:W-:-:S02]  /*11b0*/  IADD3 R17, PT, PT, -R10, RZ, RZ ;  /* 0x000000ff0a117210 */ /* 0x000fc40007ffe1ff */
[----:B------:R-:W-:-:S07]  /*11c0*/  IADD3.X R13, PT, PT, RZ, R11, RZ, P3, !PT ;  /* 0x0000000bff0d7210 */ /* 0x000fce0001ffe4ff */
.L_x_438:
[----:B------:R-:W-:Y:S01]  /*11d0*/  IMAD.MOV.U32 R10, RZ, RZ, R12 ;  /* 0x000000ffff0a7224 */ /* 0x000fe200078e000c */
[----:B------:R-:W-:-:S05]  /*11e0*/  MOV R11, R13 ;  /* 0x0000000d000b7202 */ /* 0x000fca0000000f00 */
[----:B------:R-:W2:Y:S04]  /*11f0*/  LDG.E R13, desc[UR8][R10.64+-0x8] ;  /* 0xfffff8080a0d7981 */ /* 0x000ea8000c1e1900 */
[----:B------:R-:W3:Y:S04]  /*1200*/  LDG.E R12, desc[UR8][R10.64+-0x4] ;  /* 0xfffffc080a0c7981 */ /* 0x000ee8000c1e1900 */
[----:B------:R-:W4:Y:S04]  /*1210*/  LDG.E R19, desc[UR8][R10.64] ;  /* 0x000000080a137981 */ /* 0x000f28000c1e1900 */
[----:B------:R-:W5:Y:S01]  /*1220*/  LDG.E R21, desc[UR8][R10.64+0x4] ;  /* 0x000004080a157981 */ /* 0x000f62000c1e1900 */
[----:B------:R-:W-:Y:S01]  /*1230*/  IADD3 R17, PT, PT, R17, 0x1, RZ ;  /* 0x0000000111117810 */ /* 0x000fe20007ffe0ff */
[----:B------:R-:W-:-:S03]  /*1240*/  IMAD.IADD R15, R2, 0x1, R15 ;  /* 0x00000001020f7824 */ /* 0x000fc600078e020f */
[----:B------:R-:W-:Y:S01]  /*1250*/  ISETP.NE.AND P1, PT, R17, RZ, PT ;  /* 0x000000ff1100720c */ /* 0x000fe20003f25270 */
[----:B--2---:R-:W-:-:S04]  /*1260*/  FFMA.FTZ R13, R13, R13, R24 ;  /* 0x0000000d0d0d7223 */ /* 0x004fc80000010018 */
[----:B---3--:R-:W-:Y:S01]  /*1270*/  FFMA.FTZ R18, R12, R12, R13 ;  /* 0x0000000c0c127223 */ /* 0x008fe2000001000d */
[----:B------:R-:W-:-:S04]  /*1280*/  IMAD.WIDE.U32 R12, R2, 0x10, R10 ;  /* 0x00000010020c7825 */ /* 0x000fc800078e000a */
[----:B----4-:R-:W-:-:S04]  /*1290*/  FFMA.FTZ R18, R19, R19, R18 ;  /* 0x0000001313127223 */ /* 0x010fc80000010012 */
[----:B-----5:R-:W-:Y:S01]  /*12a0*/  FFMA.FTZ R24, R21, R21, R18 ;  /* 0x0000001515187223 */ /* 0x020fe20000010012 */
[----:B------:R-:W-:Y:S06]  /*12b0*/  @P1 BRA `(.L_x_438) ;  /* 0xfffffffc00c41947 */ /* 0x000fec000383ffff */
.L_x_437:
[----:B------:R-:W-:Y:S05]  /*12c0*/  BSYNC.RECONVERGENT B2 ;  /* 0x0000000000027941 */ /* 0x000fea0003800200 */
.L_x_436:
[----:B------:R-:W-:Y:S05]  /*12d0*/  @!P0 BRA `(.L_x_435) ;  /* 0x0000000000b88947 */ /* 0x000fea0003800000 */
[C---:B------:R-:W-:Y:S01]  /*12e0*/  LEA R17, R2.reuse, R15, 0x1 ;  /* 0x0000000f02117211 */ /* 0x040fe200078e08ff */
[----:B------:R-:W-:Y:S01]  /*12f0*/  IMAD R19, R2, 0x3, R15 ;  /* 0x0000000302137824 */ /* 0x000fe200078e020f */
[----:B------:R-:W-:-:S07]  /*1300*/  IADD3 R21, PT, PT, R15, R2, RZ ;  /* 0x000000020f157210 */ /* 0x000fce0007ffe0ff */
.L_x_439:
[----:B------:R-:W-:-:S05]  /*1310*/  IMAD.WIDE.U32 R10, R15, 0x10, R6 ;  /* 0x000000100f0a7825 */ /* 0x000fca00078e0006 */
[----:B------:R-:W2:Y:S04]  /*1320*/  LDG.E R25, desc[UR8][R10.64] ;  /* 0x000000080a197981 */ /* 0x000ea8000c1e1900 */
[----:B------:R-:W3:Y:S04]  /*1330*/  LDG.E R27, desc[UR8][R10.64+0x4] ;  /* 0x000004080a1b7981 */ /* 0x000ee8000c1e1900 */
[----:B------:R-:W4:Y:S01]  /*1340*/  LDG.E R18, desc[UR8][R10.64+0x8] ;  /* 0x000008080a127981 */ /* 0x000f22000c1e1900 */
[----:B------:R-:W-:-:S03]  /*1350*/  IMAD.WIDE.U32 R12, R21, 0x10, R6 ;  /* 0x00000010150c7825 */ /* 0x000fc600078e0006 */
[----:B------:R-:W5:Y:S01]  /*1360*/  LDG.E R20, desc[UR8][R10.64+0xc] ;  /* 0x00000c080a147981 */ /* 0x000f62000c1e1900 */
[----:B--2---:R-:W-:-:S03]  /*1370*/  FFMA.FTZ R24, R25, R25, R24 ;  /* 0x0000001919187223 */ /* 0x004fc60000010018 */
[----:B------:R-:W2:Y:S01]  /*1380*/  LDG.E R25, desc[UR8][R12.64] ;  /* 0x000000080c197981 */ /* 0x000ea2000c1e1900 */
[----:B---3--:R-:W-:-:S03]  /*1390*/  FFMA.FTZ R27, R27, R27, R24 ;  /* 0x0000001b1b1b7223 */ /* 0x008fc60000010018 */
[----:B------:R-:W3:Y:S01]  /*13a0*/  LDG.E R24, desc[UR8][R12.64+0x4] ;  /* 0x000004080c187981 */ /* 0x000ee2000c1e1900 */
[----:B----4-:R-:W-:-:S03]  /*13b0*/  FFMA.FTZ R27, R18, R18, R27 ;  /* 0x00000012121b7223 */ /* 0x010fc6000001001b */
[----:B------:R-:W4:Y:S01]  /*13c0*/  LDG.E R18, desc[UR8][R12.64+0x8] ;  /* 0x000008080c127981 */ /* 0x000f22000c1e1900 */
[----:B-----5:R-:W-:Y:S01]  /*13d0*/  FFMA.FTZ R26, R20, R20, R27 ;  /* 0x00000014141a7223 */ /* 0x020fe2000001001b */
[----:B------:R-:W-:Y:S02]  /*13e0*/  IMAD.WIDE.U32 R10, R17, 0x10, R6 ;  /* 0x00000010110a7825 */ /* 0x000fe400078e0006 */
[----:B------:R-:W5:Y:S02]  /*13f0*/  LDG.E R20, desc[UR8][R12.64+0xc] ;  /* 0x00000c080c147981 */ /* 0x000f64000c1e1900 */
[----:B--2---:R-:W-:Y:S02]  /*1400*/  FFMA.FTZ R25, R25, R25, R26 ;  /* 0x0000001919197223 */ /* 0x004fe4000001001a */
[----:B------:R-:W2:Y:S02]  /*1410*/  LDG.E R26, desc[UR8][R10.64+0x4] ;  /* 0x000004080a1a7981 */ /* 0x000ea4000c1e1900 */
[----:B---3--:R-:W-:-:S02]  /*1420*/  FFMA.FTZ R25, R24, R24, R25 ;  /* 0x0000001818197223 */ /* 0x008fc40000010019 */
[----:B------:R-:W3:Y:S02]  /*1430*/  LDG.E R24, desc[UR8][R10.64] ;  /* 0x000000080a187981 */ /* 0x000ee4000c1e1900 */
[----:B----4-:R-:W-:Y:S02]  /*1440*/  FFMA.FTZ R25, R18, R18, R25 ;  /* 0x0000001212197223 */ /* 0x010fe40000010019 */
[----:B------:R-:W4:Y:S02]  /*1450*/  LDG.E R18, desc[UR8][R10.64+0x8] ;  /* 0x000008080a127981 */ /* 0x000f24000c1e1900 */
[----:B-----5:R-:W-:Y:S01]  /*1460*/  FFMA.FTZ R25, R20, R20, R25 ;  /* 0x0000001414197223 */ /* 0x020fe20000010019 */
[----:B------:R-:W-:Y:S01]  /*1470*/  IMAD.WIDE.U32 R12, R19, 0x10, R6 ;  /* 0x00000010130c7825 */ /* 0x000fe200078e0006 */
[----:B------:R-:W5:Y:S04]  /*1480*/  LDG.E R20, desc[UR8][R10.64+0xc] ;  /* 0x00000c080a147981 */ /* 0x000f68000c1e1900 */
[----:B------:R-:W5:Y:S01]  /*1490*/  LDG.E R28, desc[UR8][R12.64+0xc] ;  /* 0x00000c080c1c7981 */ /* 0x000f62000c1e1900 */
[----:B---3--:R-:W-:-:S03]  /*14a0*/  FFMA.FTZ R25, R24, R24, R25 ;  /* 0x0000001818197223 */ /* 0x008fc60000010019 */
[----:B------:R-:W3:Y:S01]  /*14b0*/  LDG.E R24, desc[UR8][R12.64] ;  /* 0x000000080c187981 */ /* 0x000ee2000c1e1900 */
[----:B--2---:R-:W-:-:S03]  /*14c0*/  FFMA.FTZ R25, R26, R26, R25 ;  /* 0x0000001a1a197223 */ /* 0x004fc60000010019 */
[----:B------:R-:W2:Y:S01]  /*14d0*/  LDG.E R26, desc[UR8][R12.64+0x8] ;  /* 0x000008080c1a7981 */ /* 0x000ea2000c1e1900 */
[----:B----4-:R-:W-:-:S03]  /*14e0*/  FFMA.FTZ R25, R18, R18, R25 ;  /* 0x0000001212197223 */ /* 0x010fc60000010019 */
[----:B------:R-:W4:Y:S01]  /*14f0*/  LDG.E R18, desc[UR8][R12.64+0x4] ;  /* 0x000004080c127981 */ /* 0x000f22000c1e1900 */
[----:B------:R-:W-:Y:S01]  /*1500*/  IADD3 R15, PT, PT, R2, R15, R2 ;  /* 0x0000000f020f7210 */ /* 0x000fe20007ffe002 */
[----:B-----5:R-:W-:-:S03]  /*1510*/  FFMA.FTZ R25, R20, R20, R25 ;  /* 0x0000001414197223 */ /* 0x020fc60000010019 */
[----:B------:R-:W-:-:S04]  /*1520*/  IADD3 R15, PT, PT, R2, R15, R2 ;  /* 0x0000000f020f7210 */ /* 0x000fc80007ffe002 */
[----:B------:R-:W-:Y:S01]  /*1530*/  ISETP.GE.AND P0, PT, R15, R16, PT ;  /* 0x000000100f00720c */ /* 0x000fe20003f06270 */
[C---:B------:R-:W-:Y:S01]  /*1540*/  IMAD R21, R2.reuse, 0x4, R21 ;  /* 0x0000000402157824 */ /* 0x040fe200078e0215 */
[C---:B------:R-:W-:Y:S02]  /*1550*/  LEA R17, R2.reuse, R17, 0x2 ;  /* 0x0000001102117211 */ /* 0x040fe400078e10ff */
[----:B------:R-:W-:Y:S01]  /*1560*/  LEA R19, R2, R19, 0x2 ;  /* 0x0000001302137211 */ /* 0x000fe200078e10ff */
[----:B---3--:R-:W-:-:S04]  /*1570*/  FFMA.FTZ R25, R24, R24, R25 ;  /* 0x0000001818197223 */ /* 0x008fc80000010019 */
[----:B----4-:R-:W-:-:S04]  /*1580*/  FFMA.FTZ R25, R18, R18, R25 ;  /* 0x0000001212197223 */ /* 0x010fc80000010019 */
[----:B--2---:R-:W-:-:S04]  /*1590*/  FFMA.FTZ R25, R26, R26, R25 ;  /* 0x0000001a1a197223 */ /* 0x004fc80000010019 */
[----:B------:R-:W-:Y:S01]  /*15a0*/  FFMA.FTZ R24, R28, R28, R25 ;  /* 0x0000001c1c187223 */ /* 0x000fe20000010019 */
[----:B------:R-:W-:Y:S06]  /*15b0*/  @!P0 BRA `(.L_x_439) ;  /* 0xfffffffc00548947 */ /* 0x000fec000383ffff */
.L_x_435:
[----:B------:R-:W-:Y:S05]  /*15c0*/  BSYNC.RECONVERGENT B1 ;  /* 0x0000000000017941 */ /* 0x000fea0003800200 */
.L_x_434:
[----:B------:R-:W-:-:S05]  /*15d0*/  IMAD R11, R16, 0x4, R3 ;  /* 0x00000004100b7824 */ /* 0x000fca00078e0203 */
[----:B------:R-:W-:-:S13]  /*15e0*/  ISETP.GE.AND P0, PT, R11, R14, PT ;  /* 0x0000000e0b00720c */ /* 0x000fda0003f06270 */
[----:B------:R-:W-:Y:S05]  /*15f0*/  @P0 BRA `(.L_x_425) ;  /* 0x0000000000f80947 */ /* 0x000fea0003800000 */
[----:B--2---:R-:W0:Y:S01]  /*1600*/  I2F.U32.RP R17, R2 ;  /* 0x0000000200117306 */ /* 0x004e220000209000 */
        /* <DEDUP_REMOVED lines=33> */
.L_x_442:
[----:B------:R-:W-:-:S06]  /*1820*/  IMAD.WIDE R4, R11, 0x4, R8 ;  /* 0x000000040b047825 */ /* 0x000fcc00078e0208 */
[----:B------:R-:W2:Y:S01]  /*1830*/  LDG.E R5, desc[UR8][R4.64] ;  /* 0x0000000804057981 */ /* 0x000ea2000c1e1900 */
[----:B------:R-:W-:Y:S01]  /*1840*/  VIADD R10, R10, 0x1 ;  /* 0x000000010a0a7836 */ /* 0x000fe20000000000 */
[----:B------:R-:W-:-:S04]  /*1850*/  IADD3 R11, PT, PT, R2, R11, RZ ;  /* 0x0000000b020b7210 */ /* 0x000fc80007ffe0ff */
[----:B------:R-:W-:Y:S01]  /*1860*/  ISETP.NE.AND P0, PT, R10, RZ, PT ;  /* 0x000000ff0a00720c */ /* 0x000fe20003f05270 */
[----:B--2---:R-:W-:-:S12]  /*1870*/  FFMA.FTZ R24, R5, R5, R24 ;  /* 0x0000000505187223 */ /* 0x004fd80000010018 */
[----:B------:R-:W-:Y:S05]  /*1880*/  @P0 BRA `(.L_x_442) ;  /* 0xfffffffc00e40947 */ /* 0x000fea000383ffff */
.L_x_441:
[----:B------:R-:W-:Y:S05]  /*1890*/  BSYNC.RECONVERGENT B1 ;  /* 0x0000000000017941 */ /* 0x000fea0003800200 */
.L_x_440:
[----:B------:R-:W-:Y:S05]  /*18a0*/  @!P1 BRA `(.L_x_425) ;  /* 0x00000000004c9947 */ /* 0x000fea0003800000 */
[----:B------:R-:W-:-:S07]  /*18b0*/  SHF.L.U32 R15, R2, 0x2, RZ ;  /* 0x00000002020f7819 */ /* 0x000fce00000006ff */
.L_x_443:
[----:B------:R-:W-:-:S03]  /*18c0*/  IMAD.WIDE R12, R11, 0x4, R6 ;  /* 0x000000040b0c7825 */ /* 0x000fc600078e0206 */
[----:B------:R-:W-:-:S05]  /*18d0*/  IADD3 R16, P0, PT, R15, R12, RZ ;  /* 0x0000000c0f107210 */ /* 0x000fca0007f1e0ff */
[----:B------:R-:W-:Y:S01]  /*18e0*/  IMAD.X R17, RZ, RZ, R13, P0 ;  /* 0x000000ffff117224 */ /* 0x000fe200000e060d */
[C---:B------:R-:W-:Y:S01]  /*18f0*/  IADD3 R4, P0, PT, R15.reuse, R16, RZ ;  /* 0x000000100f047210 */ /* 0x040fe20007f1e0ff */
[----:B------:R-:W2:Y:S03]  /*1900*/  LDG.E R13, desc[UR8][R12.64] ;  /* 0x000000080c0d7981 */ /* 0x000ea6000c1e1900 */
[----:B------:R-:W-:Y:S02]  /*1910*/  IADD3.X R5, PT, PT, RZ, R17, RZ, P0, !PT ;  /* 0x00000011ff057210 */ /* 0x000fe400007fe4ff */
[----:B------:R-:W-:Y:S01]  /*1920*/  IADD3 R8, P0, PT, R15, R4, RZ ;  /* 0x000000040f087210 */ /* 0x000fe20007f1e0ff */
[----:B------:R-:W3:Y:S03]  /*1930*/  LDG.E R17, desc[UR8][R16.64] ;  /* 0x0000000810117981 */ /* 0x000ee6000c1e1900 */
[----:B------:R-:W-:-:S02]  /*1940*/  IADD3.X R9, PT, PT, RZ, R5, RZ, P0, !PT ;  /* 0x00000005ff097210 */ /* 0x000fc400007fe4ff */
[----:B------:R-:W4:Y:S04]  /*1950*/  LDG.E R5, desc[UR8][R4.64] ;  /* 0x0000000804057981 */ /* 0x000f28000c1e1900 */
[----:B------:R-:W5:Y:S01]  /*1960*/  LDG.E R9, desc[UR8][R8.64] ;  /* 0x0000000808097981 */ /* 0x000f62000c1e1900 */
[----:B------:R-:W-:-:S05]  /*1970*/  IMAD.IADD R11, R15, 0x1, R11 ;  /* 0x000000010f0b7824 */ /* 0x000fca00078e020b */
[----:B------:R-:W-:Y:S01]  /*1980*/  ISETP.GE.AND P0, PT, R11, R14, PT ;  /* 0x0000000e0b00720c */ /* 0x000fe20003f06270 */
[----:B--2---:R-:W-:-:S04]  /*1990*/  FFMA.FTZ R24, R13, R13, R24 ;  /* 0x0000000d0d187223 */ /* 0x004fc80000010018 */
[----:B---3--:R-:W-:-:S04]  /*19a0*/  FFMA.FTZ R24, R17, R17, R24 ;  /* 0x0000001111187223 */ /* 0x008fc80000010018 */
[----:B----4-:R-:W-:-:S04]  /*19b0*/  FFMA.FTZ R24, R5, R5, R24 ;  /* 0x0000000505187223 */ /* 0x010fc80000010018 */
[----:B-----5:R-:W-:Y:S01]  /*19c0*/  FFMA.FTZ R24, R9, R9, R24 ;  /* 0x0000000909187223 */ /* 0x020fe20000010018 */
[----:B------:R-:W-:Y:S06]  /*19d0*/  @!P0 BRA `(.L_x_443) ;  /* 0xfffffffc00b88947 */ /* 0x000fec000383ffff */
.L_x_425:
[----:B------:R-:W-:Y:S05]  /*19e0*/  BSYNC.RECONVERGENT B0 ;  /* 0x0000000000007941 */ /* 0x000fea0003800200 */
.L_x_423:
        /* <DEDUP_REMOVED lines=71> */
.L_x_445:
        /* <DEDUP_REMOVED lines=104> */
.L_x_447:
[----:B------:R-:W-:Y:S01]  /*24e0*/  I2FP.F32.S32 R4, R0 ;  /* 0x0000000000047245 */ /* 0x000fe20000201400 */
[----:B------:R-:W0:Y:S05]  /*24f0*/  LDCU UR4, c[0x0][0x3c0] ;  /* 0x00007800ff0477ac */ /* 0x000e2a0008000800 */
[----:B------:R-:W0:Y:S02]  /*2500*/  MUFU.RCP R4, R4 ;  /* 0x0000000400047308 */ /* 0x000e240000001000 */
[----:B0-----:R-:W-:-:S06]  /*2510*/  FFMA.FTZ R21, R4, R21, UR4 ;  /* 0x0000000404157e23 */ /* 0x001fcc0008010015 */
[----:B------:R-:W0:Y:S02]  /*2520*/  MUFU.RSQ R21, R21 ;  /* 0x0000001500157308 */ /* 0x000e240000001400 */
[----:B0-----:R2:W-:Y:S02]  /*2530*/  STS [R20], R21 ;  /* 0x0000001514007388 */ /* 0x0015e40000000800 */
.L_x_446:
[----:B------:R-:W-:Y:S05]  /*2540*/  BSYNC.RECONVERGENT B0 ;  /* 0x0000000000007941 */ /* 0x000fea0003800200 */
.L_x_444:
        /* <DEDUP_REMOVED lines=17> */
[----:B--2---:R-:W2:Y:S01]  /*2660*/  LDC.64 R20, c[0x0][0x380] ;  /* 0x0000e000ff147b82 */ /* 0x004ea20000000a00 */
[----:B0-----:R-:W0:Y:S01]  /*2670*/  MUFU.RCP R8, R8 ;  /* 0x0000000800087308 */ /* 0x001e220000001000 */
[----:B-1----:R-:W-:Y:S01]  /*2680*/  ULEA UR4, UR5, UR4, 0x18 ;  /* 0x0000000405047291 */ /* 0x002fe2000f8ec0ff */
[----:B0-----:R-:W-:Y:S01]  /*2690*/  IADD3 R6, PT, PT, R8, 0xffffffe, RZ ;  /* 0x0ffffffe08067810 */ /* 0x001fe20007ffe0ff */
[----:B--2---:R-:W-:-:S05]  /*26a0*/  IMAD.WIDE.U32 R20, R5, 0x4, R20 ;  /* 0x0000000405147825 */ /* 0x004fca00078e0014 */
[----:B------:R0:W1:Y:S02]  /*26b0*/  F2I.FTZ.U32.TRUNC.NTZ R7, R6 ;  /* 0x0000000600077305 */ /* 0x000064000021f000 */
[----:B0-----:R-:W-:Y:S01]  /*26c0*/  MOV R6, RZ ;  /* 0x000000ff00067202 */ /* 0x001fe20000000f00 */
[----:B-1----:R-:W-:-:S04]  /*26d0*/  IMAD.MOV R13, RZ, RZ, -R7 ;  /* 0x000000ffff0d7224 */ /* 0x002fc800078e0a07 */
[----:B------:R-:W-:-:S04]  /*26e0*/  IMAD R13, R13, R2, RZ ;  /* 0x000000020d0d7224 */ /* 0x000fc800078e02ff */
        /* <DEDUP_REMOVED lines=17> */
[----:B------:R-:W-:Y:S02]  /*2800*/  VIADD R5, R9, 0x1 ;  /* 0x0000000109057836 */ /* 0x000fe40000000000 */
[----:B------:R-:W-:-:S03]  /*2810*/  IMAD.WIDE.U32 R6, R3, 0x10, RZ ;  /* 0x0000001003067825 */ /* 0x000fc600078e00ff */
[----:B------:R-:W-:-:S05]  /*2820*/  LOP3.LUT R5, R5, 0x3, RZ, 0xc0, !PT ;  /* 0x0000000305057812 */ /* 0x000fca00078ec0ff */
[C---:B------:R-:W-:Y:S01]  /*2830*/  IMAD R3, R5.reuse, R2, R3 ;  /* 0x0000000205037224 */ /* 0x040fe200078e0203 */
[----:B------:R-:W-:-:S07]  /*2840*/  IADD3 R5, PT, PT, -R5, RZ, RZ ;  /* 0x000000ff05057210 */ /* 0x000fce0007ffe1ff */
.L_x_450:
[C---:B------:R-:W-:Y:S02]  /*2850*/  IADD3 R10, P1, PT, R6.reuse, R22, RZ ;  /* 0x00000016060a7210 */ /* 0x040fe40007f3e0ff */
[----:B------:R-:W-:Y:S02]  /*2860*/  IADD3 R16, P2, PT, R6, UR6, RZ ;  /* 0x0000000606107c10 */ /* 0x000fe4000ff5e0ff */
[C---:B------:R-:W-:Y:S02]  /*2870*/  IADD3.X R11, PT, PT, R7.reuse, R23, RZ, P1, !PT ;  /* 0x00000017070b7210 */ /* 0x040fe40000ffe4ff */
[----:B------:R-:W-:-:S04]  /*2880*/  IADD3.X R17, PT, PT, R7, UR7, RZ, P2, !PT ;  /* 0x0000000707117c10 */ /* 0x000fc800097fe4ff */
[----:B-1----:R-:W0:Y:S04]  /*2890*/  LDG.E.128 R8, desc[UR8][R10.64] ;  /* 0x000000080a087981 */ /* 0x002e28000c1e1d00 */
[----:B------:R-:W2:Y:S01]  /*28a0*/  LDG.E.128.CONSTANT R12, desc[UR8][R16.64] ;  /* 0x00000008100c7981 */ /* 0x000ea2000c1e9d00 */
[----:B------:R-:W-:Y:S02]  /*28b0*/  VIADD R5, R5, 0x1 ;  /* 0x0000000105057836 */ /* 0x000fe40000000000 */
[C---:B0-----:R-:W-:Y:S01]  /*28c0*/  FMUL.FTZ R18, R0.reuse, R9 ;  /* 0x0000000900127220 */ /* 0x041fe20000410000 */
[C---:B------:R-:W-:Y:S01]  /*28d0*/  FMUL.FTZ R19, R0.reuse, R8 ;  /* 0x0000000800137220 */ /* 0x040fe20000410000 */
[C---:B------:R-:W-:Y:S01]  /*28e0*/  FMUL.FTZ R9, R0.reuse, R10 ;  /* 0x0000000a00097220 */ /* 0x040fe20000410000 */
[----:B------:R-:W-:Y:S01]  /*28f0*/  FMUL.FTZ R24, R0, R11 ;  /* 0x0000000b00187220 */ /* 0x000fe20000410000 */
[----:B------:R-:W-:Y:S01]  /*2900*/  IADD3 R8, P1, PT, R20, R6, RZ ;  /* 0x0000000614087210 */ /* 0x000fe20007f3e0ff */
[----:B--2---:R-:W-:Y:S01]  /*2910*/  FMUL.FTZ R12, R12, R19 ;  /* 0x000000130c0c7220 */ /* 0x004fe20000410000 */
[----:B------:R-:W-:Y:S01]  /*2920*/  FMUL.FTZ R14, R14, R9 ;  /* 0x000000090e0e7220 */ /* 0x000fe20000410000 */
[----:B------:R-:W-:Y:S01]  /*2930*/  FMUL.FTZ R13, R13, R18 ;  /* 0x000000120d0d7220 */ /* 0x000fe20000410000 */
[----:B------:R-:W-:Y:S01]  /*2940*/  IADD3.X R9, PT, PT, R21, R7, RZ, P1, !PT ;  /* 0x0000000715097210 */ /* 0x000fe20000ffe4ff */
[----:B------:R-:W-:Y:S01]  /*2950*/  FMUL.FTZ R15, R15, R24 ;  /* 0x000000180f0f7220 */ /* 0x000fe20000410000 */
[----:B------:R-:W-:Y:S01]  /*2960*/  ISETP.NE.AND P1, PT, R5, RZ, PT ;  /* 0x000000ff0500720c */ /* 0x000fe20003f25270 */
[----:B------:R-:W-:-:S03]  /*2970*/  IMAD.WIDE.U32 R6, R2, 0x10, R6 ;  /* 0x0000001002067825 */ /* 0x000fc600078e0006 */
[----:B------:R1:W-:Y:S09]  /*2980*/  STG.E.128 desc[UR8][R8.64], R12 ;  /* 0x0000000c08007986 */ /* 0x0003f2000c101d08 */
[----:B------:R-:W-:Y:S05]  /*2990*/  @P1 BRA `(.L_x_450) ;  /* 0xfffffffc00ac1947 */ /* 0x000fea000383ffff */
.L_x_449:
[----:B------:R-:W-:Y:S05]  /*29a0*/  BSYNC.RECONVERGENT B0 ;  /* 0x0000000000007941 */ /* 0x000fea0003800200 */
.L_x_448:
[----:B------:R-:W-:Y:S05]  /*29b0*/  @!P0 EXIT ;  /* 0x000000000000894d */ /* 0x000fea0003800000 */
[----:B------:R-:W2:Y:S01]  /*29c0*/  LDC.64 R24, c[0x0][0x3b8] ;  /* 0x0000ee00ff187b82 */ /* 0x000ea20000000a00 */
[C---:B------:R-:W-:Y:S01]  /*29d0*/  LEA R7, R2.reuse, R3, 0x1 ;  /* 0x0000000302077211 */ /* 0x040fe200078e08ff */
[----:B------:R-:W-:Y:S01]  /*29e0*/  IMAD R6, R2, 0x3, R3 ;  /* 0x0000000302067824 */ /* 0x000fe200078e0203 */
[----:B------:R-:W-:-:S07]  /*29f0*/  IADD3 R5, PT, PT, R3, R2, RZ ;  /* 0x0000000203057210 */ /* 0x000fce0007ffe0ff */
.L_x_451:
[----:B-1----:R-:W-:-:S04]  /*2a00*/  IMAD.WIDE.U32 R8, R3, 0x10, R22 ;  /* 0x0000001003087825 */ /* 0x002fc800078e0016 */
[--C-:B--2---:R-:W-:Y:S02]  /*2a10*/  IMAD.WIDE.U32 R16, R3, 0x10, R24.reuse ;  /* 0x0000001003107825 */ /* 0x104fe400078e0018 */
[----:B---3--:R-:W0:Y:S04]  /*2a20*/  LDG.E.128 R8, desc[UR8][R8.64] ;  /* 0x0000000808087981 */ /* 0x008e28000c1e1d00 */
[----:B------:R1:W2:Y:S02]  /*2a30*/  LDG.E.128.CONSTANT R12, desc[UR8][R16.64] ;  /* 0x00000008100c7981 */ /* 0x0002a4000c1e9d00 */
[----:B-1----:R-:W-:-:S04]  /*2a40*/  IMAD.WIDE.U32 R16, R5, 0x10, R24 ;  /* 0x0000001005107825 */ /* 0x002fc800078e0018 */
[C---:B0-----:R-:W-:Y:S01]  /*2a50*/  FMUL.FTZ R27, R0.reuse, R10 ;  /* 0x0000000a001b7220 */ /* 0x041fe20000410000 */
[C---:B------:R-:W-:Y:S01]  /*2a60*/  FMUL.FTZ R10, R0.reuse, R11 ;  /* 0x0000000b000a7220 */ /* 0x040fe20000410000 */
[C---:B------:R-:W-:Y:S01]  /*2a70*/  FMUL.FTZ R19, R0.reuse, R8 ;  /* 0x0000000800137220 */ /* 0x040fe20000410000 */
[----:B------:R-:W-:Y:S01]  /*2a80*/  FMUL.FTZ R18, R0, R9 ;  /* 0x0000000900127220 */ /* 0x000fe20000410000 */
[----:B--2---:R-:W-:Y:S01]  /*2a90*/  FMUL.FTZ R14, R14, R27 ;  /* 0x0000001b0e0e7220 */ /* 0x004fe20000410000 */
[----:B------:R-:W-:Y:S01]  /*2aa0*/  FMUL.FTZ R15, R15, R10 ;  /* 0x0000000a0f0f7220 */ /* 0x000fe20000410000 */
[----:B------:R-:W-:Y:S01]  /*2ab0*/  FMUL.FTZ R12, R12, R19 ;  /* 0x000000130c0c7220 */ /* 0x000fe20000410000 */
[----:B------:R-:W-:Y:S01]  /*2ac0*/  FMUL.FTZ R13, R13, R18 ;  /* 0x000000120d0d7220 */ /* 0x000fe20000410000 */
[----:B------:R-:W-:-:S04]  /*2ad0*/  IMAD.WIDE.U32 R10, R3, 0x10, R20 ;  /* 0x00000010030a7825 */ /* 0x000fc800078e0014 */
[----:B------:R-:W-:Y:S01]  /*2ae0*/  IMAD.WIDE.U32 R8, R5, 0x10, R22 ;  /* 0x0000001005087825 */ /* 0x000fe200078e0016 */
[----:B------:R0:W-:Y:S05]  /*2af0*/  STG.E.128 desc[UR8][R10.64], R12 ;  /* 0x0000000c0a007986 */ /* 0x0001ea000c101d08 */
[----:B0-----:R-:W2:Y:S04]  /*2b00*/  LDG.E.128 R8, desc[UR8][R8.64] ;  /* 0x0000000808087981 */ /* 0x001ea8000c1e1d00 */
[----:B------:R-:W3:Y:S01]  /*2b10*/  LDG.E.128.CONSTANT R12, desc[UR8][R16.64] ;  /* 0x00000008100c7981 */ /* 0x000ee2000c1e9d00 */
[C---:B--2---:R-:W-:Y:S01]  /*2b20*/  FMUL.FTZ R19, R0.reuse, R8 ;  /* 0x0000000800137220 */ /* 0x044fe20000410000 */
[C---:B------:R-:W-:Y:S01]  /*2b30*/  FMUL.FTZ R18, R0.reuse, R9 ;  /* 0x0000000900127220 */ /* 0x040fe20000410000 */
[C---:B------:R-:W-:Y:S01]  /*2b40*/  FMUL.FTZ R27, R0.reuse, R10 ;  /* 0x0000000a001b7220 */ /* 0x040fe20000410000 */
[----:B------:R-:W-:Y:S01]  /*2b50*/  FMUL.FTZ R26, R0, R11 ;  /* 0x0000000b001a7220 */ /* 0x000fe20000410000 */
[----:B---3--:R-:W-:Y:S01]  /*2b60*/  FMUL.FTZ R16, R12, R19 ;  /* 0x000000130c107220 */ /* 0x008fe20000410000 */
[----:B------:R-:W-:Y:S01]  /*2b70*/  FMUL.FTZ R17, R13, R18 ;  /* 0x000000120d117220 */ /* 0x000fe20000410000 */
[----:B------:R-:W-:Y:S01]  /*2b80*/  FMUL.FTZ R18, R14, R27 ;  /* 0x0000001b0e127220 */ /* 0x000fe20000410000 */
[----:B------:R-:W-:Y:S01]  /*2b90*/  FMUL.FTZ R19, R15, R26 ;  /* 0x0000001a0f137220 */ /* 0x000fe20000410000 */
[----:B------:R-:W-:-:S04]  /*2ba0*/  IMAD.WIDE.U32 R10, R5, 0x10, R20 ;  /* 0x00000010050a7825 */ /* 0x000fc800078e0014 */
[C---:B------:R-:W-:Y:S01]  /*2bb0*/  IMAD.WIDE.U32 R8, R7.reuse, 0x10, R22 ;  /* 0x0000001007087825 */ /* 0x040fe200078e0016 */
[----:B------:R0:W-:Y:S03]  /*2bc0*/  STG.E.128 desc[UR8][R10.64], R16 ;  /* 0x000000100a007986 */ /* 0x0001e6000c101d08 */
[----:B------:R-:W-:-:S06]  /*2bd0*/  IMAD.WIDE.U32 R12, R7, 0x10, R24 ;  /* 0x00000010070c7825 */ /* 0x000fcc00078e0018 */
[----:B------:R-:W2:Y:S04]  /*2be0*/  LDG.E.128.CONSTANT R12, desc[UR8][R12.64] ;  /* 0x000000080c0c7981 */ /* 0x000ea8000c1e9d00 */
[----:B0-----:R-:W3:Y:S01]  /*2bf0*/  LDG.E.128 R8, desc[UR8][R8.64] ;  /* 0x0000000808087981 */ /* 0x001ee2000c1e1d00 */
[----:B------:R-:W-:-:S04]  /*2c00*/  IMAD.WIDE.U32 R16, R6, 0x10, R24 ;  /* 0x0000001006107825 */ /* 0x000fc800078e0018 */
[C---:B---3--:R-:W-:Y:S01]  /*2c10*/  FMUL.FTZ R27, R0.reuse, R8 ;  /* 0x00000008001b7220 */ /* 0x048fe20000410000 */
        /* <DEDUP_REMOVED lines=12> */
[----:B------:R-:W-:-:S04]  /*2ce0*/  IADD3 R3, PT, PT, R2, R3, R2 ;  /* 0x0000000302037210 */ /* 0x000fc80007ffe002 */
[----:B------:R-:W-:-:S04]  /*2cf0*/  IADD3 R3, PT, PT, R2, R3, R2 ;  /* 0x0000000302037210 */ /* 0x000fc80007ffe002 */
[----:B------:R-:W-:Y:S02]  /*2d00*/  ISETP.GE.AND P0, PT, R3, R4, PT ;  /* 0x000000040300720c */ /* 0x000fe40003f06270 */
[C---:B------:R-:W-:Y:S02]  /*2d10*/  LEA R7, R2.reuse, R7, 0x2 ;  /* 0x0000000702077211 */ /* 0x040fe400078e10ff */
[----:B------:R-:W-:Y:S01]  /*2d20*/  LEA R5, R2, R5, 0x2 ;  /* 0x0000000502057211 */ /* 0x000fe200078e10ff */
        /* <DEDUP_REMOVED lines=8> */
[----:B------:R-:W-:-:S05]  /*2db0*/  IMAD.WIDE.U32 R10, R6, 0x10, R20 ;  /* 0x00000010060a7825 */ /* 0x000fca00078e0014 */
[----:B------:R3:W-:Y:S01]  /*2dc0*/  STG.E.128 desc[UR8][R10.64], R12 ;  /* 0x0000000c0a007986 */ /* 0x0007e2000c101d08 */
[----:B------:R-:W-:Y:S01]  /*2dd0*/  IMAD R6, R2, 0x4, R6 ;  /* 0x0000000402067824 */ /* 0x000fe200078e0206 */
[----:B------:R-:W-:Y:S06]  /*2de0*/  @!P0 BRA `(.L_x_451) ;  /* 0xfffffffc00048947 */ /* 0x000fec000383ffff */
[----:B------:R-:W-:Y:S05]  /*2df0*/  EXIT ;  /* 0x000000000000794d */ /* 0x000fea0003800000 */
        .weak           $__internal_12_$__cuda_sm20_div_s64
        .type           $__internal_12_$__cuda_sm20_div_s64,@function
        .size           $__internal_12_$__cuda_sm20_div_s64,(.L_x_1361 - $__internal_12_$__cuda_sm20_div_s64)
$__internal_12_$__cuda_sm20_div_s64:
        /* <DEDUP_REMOVED lines=86> */
[----:B------:R-:W-:Y:S06]  /*3360*/  RET.REL.NODEC R6 `(_ZN4vllm15rms_norm_kernelIfLi4ELi4EEEvPT_PKS1_lllllS4_fii) ;  /* 0xffffffcc06247950 */ /* 0x000fec0003c3ffff */
.L_x_452:
        /* <DEDUP_REMOVED lines=9> */
.L_x_1361:


//--------------------- .text._ZN4vllm15rms_norm_kernelIfLi8ELi4EEEvPT_PKS1_lllllS4_fii --------------------------
	.section	.text._ZN4vllm15rms_norm_kernelIfLi8ELi4EEEvPT_PKS1_lllllS4_fii,"ax",@progbits
	.align	128
        .global         _ZN4vllm15rms_norm_kernelIfLi8ELi4EEEvPT_PKS1_lllllS4_fii
        .type           _ZN4vllm15rms_norm_kernelIfLi8ELi4EEEvPT_PKS1_lllllS4_fii,@function
        .size           _ZN4vllm15rms_norm_kernelIfLi8ELi4EEEvPT_PKS1_lllllS4_fii,(.L_x_1362 - _ZN4vllm15rms_norm_kernelIfLi8ELi4EEEvPT_PKS1_lllllS4_fii)
        .other          _ZN4vllm15rms_norm_kernelIfLi8ELi4EEEvPT_PKS1_lllllS4_fii,@"STO_CUDA_ENTRY STV_DEFAULT"
_ZN4vllm15rms_norm_kernelIfLi8ELi4EEEvPT_PKS1_lllllS4_fii:
.text._ZN4vllm15rms_norm_kernelIfLi8ELi4EEEvPT_PKS1_lllllS4_fii:
        /* <DEDUP_REMOVED lines=30> */
[----:B------:R-:W-:Y:S01]  /*01e0*/  IMAD R0, R4, R5, UR6 ;  /* 0x0000000604007e24 */ /* 0x000fe2000f8e0205 */
[----:B------:R-:W-:Y:S01]  /*01f0*/  MOV R4, R3 ;  /* 0x0000000300047202 */ /* 0x000fe20000000f00 */
[----:B------:R-:W-:Y:S01]  /*0200*/  IMAD.MOV.U32 R5, RZ, RZ, RZ ;  /* 0x000000ffff057224 */ /* 0x000fe200078e00ff */
[----:B------:R-:W-:Y:S06]  /*0210*/  BRA `(.L_x_454) ;  /* 0x0000000000447947 */ /* 0x000fec0003800000 */
.L_x_453:
[----:B------:R-:W-:Y:S01]  /*0220*/  HFMA2 R7, -RZ, RZ, 0, 0 ;  /* 0x00000000ff077431 */ /* 0x000fe200000001ff */
[----:B------:R-:W-:Y:S02]  /*0230*/  MOV R12, UR6 ;  /* 0x00000006000c7c02 */ /* 0x000fe40008000f00 */
[----:B------:R-:W-:Y:S02]  /*0240*/  MOV R8, R4 ;  /* 0x0000000400087202 */ /* 0x000fe40000000f00 */
[----:B------:R-:W-:Y:S02]  /*0250*/  MOV R9, R0 ;  /* 0x0000000000097202 */ /* 0x000fe40000000f00 */
[----:B------:R-:W-:-:S07]  /*0260*/  MOV R6, 0x280 ;  /* 0x0000028000067802 */ /* 0x000fce0000000f00 */
[----:B------:R-:W-:Y:S05]  /*0270*/  CALL.REL.NOINC `($__internal_13_$__cuda_sm20_div_s64) ;  /* 0x0000003000847944 */ /* 0x000fea0003c00000 */
[----:B------:R-:W-:Y:S01]  /*0280*/  IADD3 R11, P0, PT, RZ, -R8, RZ ;  /* 0x80000008ff0b7210 */ /* 0x000fe20007f1e0ff */
[----:B------:R-:W-:Y:S01]  /*0290*/  HFMA2 R3, -RZ, RZ, 0, 0 ;  /* 0x00000000ff037431 */ /* 0x000fe200000001ff */
[----:B------:R-:W-:Y:S02]  /*02a0*/  MOV R2, UR6 ;  /* 0x0000000600027c02 */ /* 0x000fe40008000f00 */
[----:B------:R-:W-:-:S05]  /*02b0*/  IADD3.X R7, PT, PT, RZ, ~R9, RZ, P0, !PT ;  /* 0x80000009ff077210 */ /* 0x000fca00007fe4ff */
[----:B------:R-:W-:Y:S02]  /*02c0*/  IMAD R7, R7, R4, RZ ;  /* 0x0000000407077224 */ /* 0x000fe400078e02ff */
[----:B------:R-:W-:-:S04]  /*02d0*/  IMAD.WIDE.U32 R4, R4, R11, R2 ;  /* 0x0000000b04047225 */ /* 0x000fc800078e0002 */
[----:B------:R-:W-:Y:S01]  /*02e0*/  IMAD R7, R0, R11, R7 ;  /* 0x0000000b00077224 */ /* 0x000fe200078e0207 */
[----:B------:R-:W-:Y:S02]  /*02f0*/  MOV R0, R4 ;  /* 0x0000000400007202 */ /* 0x000fe40000000f00 */
[----:B------:R-:W-:Y:S02]  /*0300*/  MOV R4, R8 ;  /* 0x0000000800047202 */ /* 0x000fe40000000f00 */
[----:B------:R-:W-:Y:S02]  /*0310*/  IADD3 R7, PT, PT, R5, R7, RZ ;  /* 0x0000000705077210 */ /* 0x000fe40007ffe0ff */
[----:B------:R-:W-:-:S07]  /*0320*/  MOV R5, R9 ;  /* 0x0000000900057202 */ /* 0x000fce0000000f00 */
.L_x_454:
        /* <DEDUP_REMOVED lines=9> */
[----:B0-----:R-:W-:-:S06]  /*03c0*/  VIADD R2, R6, 0xffffffe ;  /* 0x0ffffffe06027836 */ /* 0x001fcc0000000000 */
        /* <DEDUP_REMOVED lines=11> */
[----:B------:R-:W-:Y:S01]  /*0480*/  ISETP.GE.U32.AND P1, PT, R3, UR4, PT ;  /* 0x0000000403007c0c */ /* 0x000fe2000bf26070 */
[----:B------:R-:W-:-:S12]  /*0490*/  HFMA2 R3, -RZ, RZ, 0, 0 ;  /* 0x00000000ff037431 */ /* 0x000fd800000001ff */
[----:B------:R-:W-:Y:S02]  /*04a0*/  @P1 IADD3 R2, PT, PT, R2, 0x1, RZ ;  /* 0x0000000102021810 */ /* 0x000fe40007ffe0ff */
[----:B------:R-:W-:-:S04]  /*04b0*/  @!P2 LOP3.LUT R2, RZ, UR4, RZ, 0x33, !PT ;  /* 0x00000004ff02ac12 */ /* 0x000fc8000f8e33ff */
[----:B------:R-:W-:-:S05]  /*04c0*/  IADD3 R11, PT, PT, -R2, RZ, RZ ;  /* 0x000000ff020b7210 */ /* 0x000fca0007ffe1ff */
[----:B------:R-:W-:Y:S01]  /*04d0*/  IMAD R11, R11, UR4, R0 ;  /* 0x000000040b0b7c24 */ /* 0x000fe2000f8e0200 */
[----:B------:R-:W-:Y:S06]  /*04e0*/  BRA `(.L_x_456) ;  /* 0x0000000000407947 */ /* 0x000fec0003800000 */
.L_x_455:
[----:B------:R-:W0:Y:S01]  /*04f0*/  LDC R8, c[0x0][0x3a8] ;  /* 0x0000ea00ff087b82 */ /* 0x000e220000000800 */
[----:B------:R-:W-:Y:S02]  /*0500*/  MOV R12, R0 ;  /* 0x00000000000c7202 */ /* 0x000fe40000000f00 */
[----:B------:R-:W-:-:S05]  /*0510*/  MOV R6, 0x540 ;  /* 0x0000054000067802 */ /* 0x000fca0000000f00 */
[----:B------:R-:W1:Y:S02]  /*0520*/  LDC R9, c[0x0][0x3ac] ;  /* 0x0000eb00ff097b82 */ /* 0x000e640000000800 */
[----:B01----:R-:W-:Y:S05]  /*0530*/  CALL.REL.NOINC `($__internal_13_$__cuda_sm20_div_s64) ;  /* 0x0000002c00d47944 */ /* 0x003fea0003c00000 */
[----:B------:R-:W0:Y:S01]  /*0540*/  LDC.64 R12, c[0x0][0x3a8] ;  /* 0x0000ea00ff0c7b82 */ /* 0x000e220000000a00 */
[----:B------:R-:W-:Y:S01]  /*0550*/  IADD3 R11, P0, PT, RZ, -R8, RZ ;  /* 0x80000008ff0b7210 */ /* 0x000fe20007f1e0ff */
[----:B------:R-:W-:-:S03]  /*0560*/  IMAD.MOV.U32 R6, RZ, RZ, R0 ;  /* 0x000000ffff067224 */ /* 0x000fc600078e0000 */
[----:B------:R-:W-:-:S05]  /*0570*/  IADD3.X R3, PT, PT, RZ, ~R9, RZ, P0, !PT ;  /* 0x80000009ff037210 */ /* 0x000fca00007fe4ff */
[-C--:B0-----:R-:W-:Y:S02]  /*0580*/  IMAD R10, R3, R12.reuse, RZ ;  /* 0x0000000c030a7224 */ /* 0x081fe400078e02ff */
[----:B------:R-:W-:-:S04]  /*0590*/  IMAD.WIDE.U32 R2, R11, R12, R6 ;  /* 0x0000000c0b027225 */ /* 0x000fc800078e0006 */
[----:B------:R-:W-:Y:S01]  /*05a0*/  IMAD R7, R11, R13, R10 ;  /* 0x0000000d0b077224 */ /* 0x000fe200078e020a */
[----:B------:R-:W-:Y:S02]  /*05b0*/  MOV R11, R2 ;  /* 0x00000002000b7202 */ /* 0x000fe40000000f00 */
[----:B------:R-:W-:Y:S02]  /*05c0*/  MOV R2, R8 ;  /* 0x0000000800027202 */ /* 0x000fe40000000f00 */
[----:B------:R-:W-:Y:S02]  /*05d0*/  IADD3 R10, PT, PT, R3, R7, RZ ;  /* 0x00000007030a7210 */ /* 0x000fe40007ffe0ff */
[----:B------:R-:W-:-:S07]  /*05e0*/  MOV R3, R9 ;  /* 0x0000000900037202 */ /* 0x000fce0000000f00 */
.L_x_456:
        /* <DEDUP_REMOVED lines=9> */
[----:B-1----:R-:W-:Y:S01]  /*0680*/  LOP3.LUT P1, RZ, R0, 0x7, RZ, 0xc0, !PT ;  /* 0x0000000700ff7812 */ /* 0x002fe2000782c0ff */
[----:B------:R-:W-:Y:S01]  /*0690*/  IMAD R10, R10, UR8, RZ ;  /* 0x000000080a0a7c24 */ /* 0x000fe2000f8e02ff */
[----:B------:R-:W-:Y:S01]  /*06a0*/  IADD3 R7, PT, PT, R7, R5, RZ ;  /* 0x0000000507077210 */ /* 0x000fe20007ffe0ff */
[C---:B------:R-:W-:Y:S02]  /*06b0*/  IMAD R5, R2.reuse, UR11, R3 ;  /* 0x0000000b02057c24 */ /* 0x040fe4000f8e0203 */
[----:B------:R-:W-:-:S03]  /*06c0*/  IMAD.WIDE.U32 R2, R2, UR10, R6 ;  /* 0x0000000a02027c25 */ /* 0x000fc6000f8e0006 */
[----:B------:R-:W1:Y:S02]  /*06d0*/  S2R R7, SR_TID.X ;  /* 0x0000000000077919 */ /* 0x000e640000002100 */
[----:B------:R-:W-:-:S03]  /*06e0*/  IADD3 R3, PT, PT, R3, R5, RZ ;  /* 0x0000000503037210 */ /* 0x000fc60007ffe0ff */
[C---:B------:R-:W-:Y:S02]  /*06f0*/  IMAD.WIDE.U32 R8, R11.reuse, UR8, R2 ;  /* 0x000000080b087c25 */ /* 0x040fe4000f8e0002 */
[----:B------:R-:W2:Y:S02]  /*0700*/  LDC R2, c[0x0][0x360] ;  /* 0x0000d800ff027b82 */ /* 0x000ea40000000800 */
[----:B------:R-:W-:Y:S01]  /*0710*/  IMAD R3, R11, UR9, R10 ;  /* 0x000000090b037c24 */ /* 0x000fe2000f8e020a */
[----:B------:R-:W-:Y:S01]  /*0720*/  SHF.L.U32 R4, R8, 0x2, RZ ;  /* 0x0000000208047819 */ /* 0x000fe200000006ff */
[----:B------:R-:W3:Y:S03]  /*0730*/  LDCU.64 UR8, c[0x0][0x358] ;  /* 0x00006b00ff0877ac */ /* 0x000ee60008000a00 */
[----:B0-----:R-:W-:Y:S02]  /*0740*/  IADD3 R32, P2, PT, R4, UR4, RZ ;  /* 0x0000000404207c10 */ /* 0x001fe4000ff5e0ff */
[----:B------:R-:W-:-:S02]  /*0750*/  IADD3 R3, PT, PT, R9, R3, RZ ;  /* 0x0000000309037210 */ /* 0x000fc40007ffe0ff */
        /* <DEDUP_REMOVED lines=10> */
[----:B------:R-:W-:Y:S01]  /*0800*/  IMAD.IADD R3, R7, 0x1, R2 ;  /* 0x0000000107037824 */ /* 0x000fe200078e0202 */
[----:B------:R-:W-:Y:S01]  /*0810*/  ISETP.NE.U32.AND P2, PT, R2, RZ, PT ;  /* 0x000000ff0200720c */ /* 0x000fe20003f45070 */
[----:B------:R-:W-:Y:S01]  /*0820*/  BSSY.RECONVERGENT B1, `(.L_x_460) ;  /* 0x0000034000017945 */ /* 0x000fe20003800200 */
[----:B------:R-:W-:Y:S02]  /*0830*/  MOV R35, RZ ;  /* 0x000000ff00237202 */ /* 0x000fe40000000f00 */
[----:B------:R-:W-:Y:S02]  /*0840*/  ISETP.GE.U32.AND P0, PT, R3, R34, PT ;  /* 0x000000220300720c */ /* 0x000fe40003f06070 */
[----:B------:R-:W-:Y:S02]  /*0850*/  VIMNMX.U32 R6, PT, PT, R34, R3, !PT ;  /* 0x0000000322067248 */ /* 0x000fe40007fe0000 */
[----:B------:R-:W-:-:S04]  /*0860*/  SEL R10, RZ, 0x1, P0 ;  /* 0x00000001ff0a7807 */ /* 0x000fc80000000000 */
        /* <DEDUP_REMOVED lines=25> */
[----:B------:R-:W-:Y:S02]  /*0a00*/  MOV R35, RZ ;  /* 0x000000ff00237202 */ /* 0x000fe40000000f00 */
[----:B------:R-:W-:Y:S02]  /*0a10*/  LOP3.LUT R3, R3, 0x3, RZ, 0xc0, !PT ;  /* 0x0000000303037812 */ /* 0x000fe400078ec0ff */
[----:B------:R-:W-:Y:S02]  /*0a20*/  IADD3 R4, P0, PT, R4, UR4, RZ ;  /* 0x0000000404047c10 */ /* 0x000fe4000ff1e0ff */
[----:B------:R-:W-:Y:S01]  /*0a30*/  MOV R6, R7 ;  /* 0x0000000700067202 */ /* 0x000fe20000000f00 */
[----:B------:R-:W-:Y:S01]  /*0a40*/  IMAD.MOV R3, RZ, RZ, -R3 ;  /* 0x000000ffff037224 */ /* 0x000fe200078e0a03 */
[----:B------:R-:W-:-:S09]  /*0a50*/  IADD3.X R5, PT, PT, R5, UR5, RZ, P0, !PT ;  /* 0x0000000505057c10 */ /* 0x000fd200087fe4ff */
.L_x_462:
[----:B------:R-:W2:Y:S01]  /*0a60*/  LDG.E.ENL2.256 R12, R8, desc[UR8][R4.64] ;  /* 0xfe0000080408797e */ /* 0x000ea2000812190c */
[----:B------:R-:W-:Y:S02]  /*0a70*/  IADD3 R3, PT, PT, R3, 0x1, RZ ;  /* 0x0000000103037810 */ /* 0x000fe40007ffe0ff */
[----:B------:R-:W-:Y:S02]  /*0a80*/  IADD3 R6, PT, PT, R2, R6, RZ ;  /* 0x0000000602067210 */ /* 0x000fe40007ffe0ff */
[----:B------:R-:W-:Y:S01]  /*0a90*/  ISETP.NE.AND P0, PT, R3, RZ, PT ;  /* 0x000000ff0300720c */ /* 0x000fe20003f05270 */
[----:B--2---:R-:W-:-:S04]  /*0aa0*/  FFMA.FTZ R8, R8, R8, R35 ;  /* 0x0000000808087223 */ /* 0x004fc80000010023 */
[----:B------:R-:W-:-:S04]  /*0ab0*/  FFMA.FTZ R9, R9, R9, R8 ;  /* 0x0000000909097223 */ /* 0x000fc80000010008 */
[----:B------:R-:W-:Y:S01]  /*0ac0*/  FFMA.FTZ R10, R10, R10, R9 ;  /* 0x0000000a0a0a7223 */ /* 0x000fe20000010009 */
[----:B------:R-:W-:-:S04]  /*0ad0*/  IMAD.WIDE.U32 R8, R2, 0x20, R4 ;  /* 0x0000002002087825 */ /* 0x000fc800078e0004 */
[----:B------:R-:W-:Y:S01]  /*0ae0*/  FFMA.FTZ R11, R11, R11, R10 ;  /* 0x0000000b0b0b7223 */ /* 0x000fe2000001000a */
[----:B------:R-:W-:-:S03]  /*0af0*/  MOV R4, R8 ;  /* 0x0000000800047202 */ /* 0x000fc60000000f00 */
[----:B------:R-:W-:Y:S01]  /*0b00*/  FFMA.FTZ R12, R12, R12, R11 ;  /* 0x0000000c0c0c7223 */ /* 0x000fe2000001000b */
[----:B------:R-:W-:-:S03]  /*0b10*/  MOV R5, R9 ;  /* 0x0000000900057202 */ /* 0x000fc60000000f00 */
[----:B------:R-:W-:-:S04]  /*0b20*/  FFMA.FTZ R13, R13, R13, R12 ;  /* 0x0000000d0d0d7223 */ /* 0x000fc8000001000c */
[----:B------:R-:W-:-:S04]  /*0b30*/  FFMA.FTZ R14, R14, R14, R13 ;  /* 0x0000000e0e0e7223 */ /* 0x000fc8000001000d */
[----:B------:R-:W-:Y:S01]  /*0b40*/  FFMA.FTZ R35, R15, R15, R14 ;  /* 0x0000000f0f237223 */ /* 0x000fe2000001000e */
[----:B------:R-:W-:Y:S06]  /*0b50*/  @P0 BRA `(.L_x_462) ;  /* 0xfffffffc00c00947 */ /* 0x000fec000383ffff */
.L_x_461:
[----:B------:R-:W-:Y:S05]  /*0b60*/  BSYNC.RECONVERGENT B1 ;  /* 0x0000000000017941 */ /* 0x000fea0003800200 */
.L_x_460:
[----:B------:R-:W-:Y:S05]  /*0b70*/  @!P1 BRA `(.L_x_459) ;  /* 0x00000010009c9947 */ /* 0x000fea0003800000 */
[----:B------:R-:W-:Y:S01]  /*0b80*/  BSSY.RECONVERGENT B1, `(.L_x_463) ;  /* 0x0000033000017945 */ /* 0x000fe20003800200 */
[C---:B------:R-:W-:Y:S01]  /*0b90*/  LEA R5, R2.reuse, R6, 0x1 ;  /* 0x0000000602057211 */ /* 0x040fe200078e08ff */
[----:B------:R-:W-:Y:S01]  /*0ba0*/  IMAD R4, R2, 0x3, R6 ;  /* 0x0000000302047824 */ /* 0x000fe200078e0206 */
[----:B------:R-:W-:-:S07]  /*0bb0*/  IADD3 R3, PT, PT, R6, R2, RZ ;  /* 0x0000000206037210 */ /* 0x000fce0007ffe0ff */
.L_x_464:
[----:B------:R-:W-:-:S06]  /*0bc0*/  IMAD.WIDE.U32 R24, R6, 0x20, R32 ;  /* 0x0000002006187825 */ /* 0x000fcc00078e0020 */
[----:B------:R-:W2:Y:S01]  /*0bd0*/  LDG.E.ENL2.256 R28, R24, desc[UR8][R24.64] ;  /* 0xfe0000081818797e */ /* 0x000ea2000812191c */
[----:B------:R-:W-:-:S06]  /*0be0*/  IMAD.WIDE.U32 R16, R3, 0x20, R32 ;  /* 0x0000002003107825 */ /* 0x000fcc00078e0020 */
[----:B------:R-:W3:Y:S01]  /*0bf0*/  LDG.E.ENL2.256 R16, R20, desc[UR8][R16.64] ;  /* 0xfe0000081014797e */ /* 0x000ee20008121910 */
[----:B------:R-:W-:-:S04]  /*0c00*/  IMAD.WIDE.U32 R8, R5, 0x20, R32 ;  /* 0x0000002005087825 */ /* 0x000fc800078e0020 */
[----:B--2---:R-:W-:-:S04]  /*0c10*/  FFMA.FTZ R10, R24, R24, R35 ;  /* 0x00000018180a7223 */ /* 0x004fc80000010023 */
[----:B------:R-:W-:-:S04]  /*0c20*/  FFMA.FTZ R11, R25, R25, R10 ;  /* 0x00000019190b7223 */ /* 0x000fc8000001000a */
[----:B------:R-:W-:Y:S02]  /*0c30*/  FFMA.FTZ R26, R26, R26, R11 ;  /* 0x0000001a1a1a7223 */ /* 0x000fe4000001000b */
[----:B------:R-:W2:Y:S01]  /*0c40*/  LDG.E.ENL2.256 R8, R12, desc[UR8][R8.64] ;  /* 0xfe000008080c797e */ /* 0x000ea20008121908 */
[----:B------:R-:W-:-:S04]  /*0c50*/  IMAD.WIDE.U32 R24, R4, 0x20, R32 ;  /* 0x0000002004187825 */ /* 0x000fc800078e0020 */
[----:B------:R-:W-:-:S04]  /*0c60*/  FFMA.FTZ R27, R27, R27, R26 ;  /* 0x0000001b1b1b7223 */ /* 0x000fc8000001001a */
[----:B------:R-:W-:-:S04]  /*0c70*/  FFMA.FTZ R28, R28, R28, R27 ;  /* 0x0000001c1c1c7223 */ /* 0x000fc8000001001b */
[----:B------:R-:W-:-:S04]  /*0c80*/  FFMA.FTZ R29, R29, R29, R28 ;  /* 0x0000001d1d1d7223 */ /* 0x000fc8000001001c */
[----:B------:R-:W-:-:S04]  /*0c90*/  FFMA.FTZ R30, R30, R30, R29 ;  /* 0x0000001e1e1e7223 */ /* 0x000fc8000001001d */
[----:B------:R-:W-:Y:S02]  /*0ca0*/  FFMA.FTZ R35, R31, R31, R30 ;  /* 0x0000001f1f237223 */ /* 0x000fe4000001001e */
[----:B------:R-:W4:Y:S01]  /*0cb0*/  LDG.E.ENL2.256 R28, R24, desc[UR8][R24.64] ;  /* 0xfe0000081818797e */ /* 0x000f22000812191c */
[----:B------:R-:W-:Y:S01]  /*0cc0*/  LEA R3, R2, R3, 0x2 ;  /* 0x0000000302037211 */ /* 0x000fe200078e10ff */
[----:B---3--:R-:W-:Y:S01]  /*0cd0*/  FFMA.FTZ R20, R20, R20, R35 ;  /* 0x0000001414147223 */ /* 0x008fe20000010023 */
[C---:B------:R-:W-:Y:S02]  /*0ce0*/  LEA R5, R2.reuse, R5, 0x2 ;  /* 0x0000000502057211 */ /* 0x040fe400078e10ff */
[----:B------:R-:W-:Y:S01]  /*0cf0*/  LEA R4, R2, R4, 0x2 ;  /* 0x0000000402047211 */ /* 0x000fe200078e10ff */
[----:B------:R-:W-:-:S04]  /*0d00*/  FFMA.FTZ R21, R21, R21, R20 ;  /* 0x0000001515157223 */ /* 0x000fc80000010014 */
[----:B------:R-:W-:-:S04]  /*0d10*/  FFMA.FTZ R22, R22, R22, R21 ;  /* 0x0000001616167223 */ /* 0x000fc80000010015 */
[----:B------:R-:W-:-:S04]  /*0d20*/  FFMA.FTZ R23, R23, R23, R22 ;  /* 0x0000001717177223 */ /* 0x000fc80000010016 */
[----:B------:R-:W-:-:S04]  /*0d30*/  FFMA.FTZ R16, R16, R16, R23 ;  /* 0x0000001010107223 */ /* 0x000fc80000010017 */
[----:B------:R-:W-:-:S04]  /*0d40*/  FFMA.FTZ R17, R17, R17, R16 ;  /* 0x0000001111117223 */ /* 0x000fc80000010010 */
[----:B------:R-:W-:-:S04]  /*0d50*/  FFMA.FTZ R18, R18, R18, R17 ;  /* 0x0000001212127223 */ /* 0x000fc80000010011 */
[----:B------:R-:W-:-:S04]  /*0d60*/  FFMA.FTZ R19, R19, R19, R18 ;  /* 0x0000001313137223 */ /* 0x000fc80000010012 */
[----:B--2---:R-:W-:-:S04]  /*0d70*/  FFMA.FTZ R12, R12, R12, R19 ;  /* 0x0000000c0c0c7223 */ /* 0x004fc80000010013 */
[----:B------:R-:W-:-:S04]  /*0d80*/  FFMA.FTZ R13, R13, R13, R12 ;  /* 0x0000000d0d0d7223 */ /* 0x000fc8000001000c */
[----:B------:R-:W-:-:S04]  /*0d90*/  FFMA.FTZ R14, R14, R14, R13 ;  /* 0x0000000e0e0e7223 */ /* 0x000fc8000001000d */
[----:B------:R-:W-:-:S04]  /*0da0*/  FFMA.FTZ R15, R15, R15, R14 ;  /* 0x0000000f0f0f7223 */ /* 0x000fc8000001000e */
[----:B------:R-:W-:-:S04]  /*0db0*/  FFMA.FTZ R8, R8, R8, R15 ;  /* 0x0000000808087223 */ /* 0x000fc8000001000f */
[----:B------:R-:W-:-:S04]  /*0dc0*/  FFMA.FTZ R9, R9, R9, R8 ;  /* 0x0000000909097223 */ /* 0x000fc80000010008 */
[----:B------:R-:W-:Y:S01]  /*0dd0*/  FFMA.FTZ R10, R10, R10, R9 ;  /* 0x0000000a0a0a7223 */ /* 0x000fe20000010009 */
[----:B------:R-:W-:-:S03]  /*0de0*/  IADD3 R9, PT, PT, R2, R6, R2 ;  /* 0x0000000602097210 */ /* 0x000fc60007ffe002 */
[----:B------:R-:W-:Y:S01]  /*0df0*/  FFMA.FTZ R11, R11, R11, R10 ;  /* 0x0000000b0b0b7223 */ /* 0x000fe2000001000a */
[----:B------:R-:W-:-:S03]  /*0e00*/  IADD3 R6, PT, PT, R2, R9, R2 ;  /* 0x0000000902067210 */ /* 0x000fc60007ffe002 */
[----:B----4-:R-:W-:Y:S01]  /*0e10*/  FFMA.FTZ R24, R24, R24, R11 ;  /* 0x0000001818187223 */ /* 0x010fe2000001000b */
[----:B------:R-:W-:-:S03]  /*0e20*/  ISETP.GE.AND P0, PT, R6, R34, PT ;  /* 0x000000220600720c */ /* 0x000fc60003f06270 */
[----:B------:R-:W-:-:S04]  /*0e30*/  FFMA.FTZ R25, R25, R25, R24 ;  /* 0x0000001919197223 */ /* 0x000fc80000010018 */
[----:B------:R-:W-:-:S04]  /*0e40*/  FFMA.FTZ R26, R26, R26, R25 ;  /* 0x0000001a1a1a7223 */ /* 0x000fc80000010019 */
[----:B------:R-:W-:-:S04]  /*0e50*/  FFMA.FTZ R27, R27, R27, R26 ;  /* 0x0000001b1b1b7223 */ /* 0x000fc8000001001a */
[----:B------:R-:W-:-:S04]  /*0e60*/  FFMA.FTZ R28, R28, R28, R27 ;  /* 0x0000001c1c1c7223 */ /* 0x000fc8000001001b */
[----:B------:R-:W-:-:S04]  /*0e70*/  FFMA.FTZ R29, R29, R29, R28 ;  /* 0x0000001d1d1d7223 */ /* 0x000fc8000001001c */
[----:B------:R-:W-:-:S04]  /*0e80*/  FFMA.FTZ R30, R30, R30, R29 ;  /* 0x0000001e1e1e7223 */ /* 0x000fc8000001001d */
[----:B------:R-:W-:Y:S01]  /*0e90*/  FFMA.FTZ R35, R31, R31, R30 ;  /* 0x0000001f1f237223 */ /* 0x000fe2000001001e */
[----:B------:R-:W-:Y:S06]  /*0ea0*/  @!P0 BRA `(.L_x_464) ;  /* 0xfffffffc00448947 */ /* 0x000fec000383ffff */
[----:B------:R-:W-:Y:S05]  /*0eb0*/  BSYNC.RECONVERGENT B1 ;  /* 0x0000000000017941 */ /* 0x000fea0003800200 */
.L_x_463:
[----:B------:R-:W-:Y:S05]  /*0ec0*/  BRA `(.L_x_459) ;  /* 0x0000000c00c87947 */ /* 0x000fea0003800000 */
.L_x_458:
        /* <DEDUP_REMOVED lines=11> */
[----:B------:R-:W-:-:S03]  /*0f80*/  LEA.HI R3, R3, R6, RZ, 0x3 ;  /* 0x0000000603037211 */ /* 0x000fc600078f18ff */
[----:B------:R-:W-:Y:S01]  /*0f90*/  IMAD.X R11, R9, 0x1, R33, P2 ;  /* 0x00000001090b7824 */ /* 0x000fe200010e0621 */
[----:B------:R-:W-:-:S04]  /*0fa0*/  SHF.R.S32.HI R16, RZ, 0x3, R3 ;  /* 0x00000003ff107819 */ /* 0x000fc80000011403 */
        /* <DEDUP_REMOVED lines=9> */
.L_x_467:
[----:B------:R-:W-:Y:S02]  /*1040*/  MOV R14, R12 ;  /* 0x0000000c000e7202 */ /* 0x000fe40000000f00 */
[----:B------:R-:W-:-:S05]  /*1050*/  MOV R15, R13 ;  /* 0x0000000d000f7202 */ /* 0x000fca0000000f00 */
[----:B------:R-:W3:Y:S01]  /*1060*/  LDG.E R18, desc[UR8][R14.64] ;  /* 0x000000080e127981 */ /* 0x000ee2000c1e1900 */
[C---:B--2---:R-:W-:Y:S01]  /*1070*/  IADD3 R3, PT, PT, R2.reuse, R3, RZ ;  /* 0x0000000302037210 */ /* 0x044fe20007ffe0ff */
[----:B------:R-:W-:-:S03]  /*1080*/  IMAD.WIDE.U32 R12, R2, 0x4, R14 ;  /* 0x00000004020c7825 */ /* 0x000fc600078e000e */
[----:B------:R-:W-:Y:S01]  /*1090*/  ISETP.GE.AND P0, PT, R3, R20, PT ;  /* 0x000000140300720c */ /* 0x000fe20003f06270 */
[----:B---3--:R-:W-:-:S12]  /*10a0*/  FFMA.FTZ R35, R18, R18, R35 ;  /* 0x0000001212237223 */ /* 0x008fd80000010023 */
[----:B------:R-:W-:Y:S05]  /*10b0*/  @!P0 BRA `(.L_x_467) ;  /* 0xfffffffc00e08947 */ /* 0x000fea000383ffff */
.L_x_466:
[----:B------:R-:W-:Y:S05]  /*10c0*/  BSYNC.RECONVERGENT B1 ;  /* 0x0000000000017941 */ /* 0x000fea0003800200 */
.L_x_465:
        /* <DEDUP_REMOVED lines=11> */
[----:B0-----:R-:W-:Y:S02]  /*1180*/  IADD3 R12, PT, PT, R17, 0xffffffe, RZ ;  /* 0x0ffffffe110c7810 */ /* 0x001fe40007ffe0ff */
[----:B------:R-:W-:-:S04]  /*1190*/  MOV R17, R7 ;  /* 0x0000000700117202 */ /* 0x000fc80000000f00 */
[----:B------:R0:W1:Y:S02]  /*11a0*/  F2I.FTZ.U32.TRUNC.NTZ R13, R12 ;  /* 0x0000000c000d7305 */ /* 0x000064000021f000 */
[----:B0-----:R-:W-:Y:S01]  /*11b0*/  IMAD.MOV.U32 R12, RZ, RZ, RZ ;  /* 0x000000ffff0c7224 */ /* 0x001fe200078e00ff */
        /* <DEDUP_REMOVED lines=19> */
[----:B------:R-:W-:Y:S02]  /*12f0*/  MOV R17, R7 ;  /* 0x0000000700117202 */ /* 0x000fe40000000f00 */
[----:B------:R-:W-:Y:S02]  /*1300*/  IADD3 R12, P1, P2, R12, UR4, R4 ;  /* 0x000000040c0c7c10 */ /* 0x000fe4000fa3e004 */
[----:B------:R-:W-:Y:S02]  /*1310*/  LOP3.LUT R3, R3, 0x3, RZ, 0xc0, !PT ;  /* 0x0000000303037812 */ /* 0x000fe400078ec0ff */
[----:B------:R-:W-:Y:S02]  /*1320*/  IADD3 R12, P3, PT, R12, 0x10, RZ ;  /* 0x000000100c0c7810 */ /* 0x000fe40007f7e0ff */
[----:B------:R-:W-:-:S02]  /*1330*/  IADD3.X R13, PT, PT, R13, UR5, R5, P1, P2 ;  /* 0x000000050d0d7c10 */ /* 0x000fc40008fe4405 */
[----:B------:R-:W-:Y:S02]  /*1340*/  IADD3 R3, PT, PT, -R3, RZ, RZ ;  /* 0x000000ff03037210 */ /* 0x000fe40007ffe1ff */
[----:B------:R-:W-:-:S07]  /*1350*/  IADD3.X R13, PT, PT, RZ, R13, RZ, P3, !PT ;  /* 0x0000000dff0d7210 */ /* 0x000fce0001ffe4ff */
.L_x_472:
[----:B------:R-:W2:Y:S04]  /*1360*/  LDG.E R14, desc[UR8][R12.64+-0x10] ;  /* 0xfffff0080c0e7981 */ /* 0x000ea8000c1e1900 */
[----:B------:R-:W3:Y:S04]  /*1370*/  LDG.E R15, desc[UR8][R12.64+-0xc] ;  /* 0xfffff4080c0f7981 */ /* 0x000ee8000c1e1900 */
[----:B------:R-:W4:Y:S04]  /*1380*/  LDG.E R19, desc[UR8][R12.64+-0x8] ;  /* 0xfffff8080c137981 */ /* 0x000f28000c1e1900 */
[----:B------:R-:W5:Y:S04]  /*1390*/  LDG.E R21, desc[UR8][R12.64+-0x4] ;  /* 0xfffffc080c157981 */ /* 0x000f68000c1e1900 */
[----:B------:R-:W5:Y:S04]  /*13a0*/  LDG.E R23, desc[UR8][R12.64] ;  /* 0x000000080c177981 */ /* 0x000f68000c1e1900 */
[----:B------:R-:W5:Y:S04]  /*13b0*/  LDG.E R25, desc[UR8][R12.64+0x4] ;  /* 0x000004080c197981 */ /* 0x000f68000c1e1900 */
[----:B------:R-:W5:Y:S04]  /*13c0*/  LDG.E R18, desc[UR8][R12.64+0x8] ;  /* 0x000008080c127981 */ /* 0x000f68000c1e1900 */
[----:B------:R0:W5:Y:S01]  /*13d0*/  LDG.E R20, desc[UR8][R12.64+0xc] ;  /* 0x00000c080c147981 */ /* 0x000162000c1e1900 */
[----:B------:R-:W-:-:S02]  /*13e0*/  IADD3 R3, PT, PT, R3, 0x1, RZ ;  /* 0x0000000103037810 */ /* 0x000fc40007ffe0ff */
[----:B------:R-:W-:Y:S02]  /*13f0*/  IADD3 R17, PT, PT, R2, R17, RZ ;  /* 0x0000001102117210 */ /* 0x000fe40007ffe0ff */
[----:B------:R-:W-:Y:S01]  /*1400*/  ISETP.NE.AND P1, PT, R3, RZ, PT ;  /* 0x000000ff0300720c */ /* 0x000fe20003f25270 */
[----:B--2---:R-:W-:-:S04]  /*1410*/  FFMA.FTZ R14, R14, R14, R35 ;  /* 0x0000000e0e0e7223 */ /* 0x004fc80000010023 */
[----:B---3--:R-:W-:-:S04]  /*1420*/  FFMA.FTZ R14, R15, R15, R14 ;  /* 0x0000000f0f0e7223 */ /* 0x008fc8000001000e */
[----:B----4-:R-:W-:-:S04]  /*1430*/  FFMA.FTZ R14, R19, R19, R14 ;  /* 0x00000013130e7223 */ /* 0x010fc8000001000e */
[----:B-----5:R-:W-:-:S04]  /*1440*/  FFMA.FTZ R14, R21, R21, R14 ;  /* 0x00000015150e7223 */ /* 0x020fc8000001000e */
[----:B------:R-:W-:-:S04]  /*1450*/  FFMA.FTZ R14, R23, R23, R14 ;  /* 0x00000017170e7223 */ /* 0x000fc8000001000e */
[----:B------:R-:W-:Y:S01]  /*1460*/  FFMA.FTZ R25, R25, R25, R14 ;  /* 0x0000001919197223 */ /* 0x000fe2000001000e */
[----:B------:R-:W-:-:S04]  /*1470*/  IMAD.WIDE.U32 R14, R2, 0x20, R12 ;  /* 0x00000020020e7825 */ /* 0x000fc800078e000c */
[----:B------:R-:W-:Y:S01]  /*1480*/  FFMA.FTZ R25, R18, R18, R25 ;  /* 0x0000001212197223 */ /* 0x000fe20000010019 */
[----:B0-----:R-:W-:Y:S01]  /*1490*/  IMAD.MOV.U32 R12, RZ, RZ, R14 ;  /* 0x000000ffff0c7224 */ /* 0x001fe200078e000e */
[----:B------:R-:W-:Y:S02]  /*14a0*/  MOV R13, R15 ;  /* 0x0000000f000d7202 */ /* 0x000fe40000000f00 */
[----:B------:R-:W-:Y:S01]  /*14b0*/  FFMA.FTZ R35, R20, R20, R25 ;  /* 0x0000001414237223 */ /* 0x000fe20000010019 */
[----:B------:R-:W-:Y:S06]  /*14c0*/  @P1 BRA `(.L_x_472) ;  /* 0xfffffffc00a41947 */ /* 0x000fec000383ffff */
.L_x_471:
[----:B------:R-:W-:Y:S05]  /*14d0*/  BSYNC.RECONVERGENT B2 ;  /* 0x0000000000027941 */ /* 0x000fea0003800200 */
.L_x_470:
[----:B------:R-:W-:Y:S05]  /*14e0*/  @!P0 BRA `(.L_x_469) ;  /* 0x0000000400388947 */ /* 0x000fea0003800000 */
[C---:B------:R-:W-:Y:S01]  /*14f0*/  LEA R3, R2.reuse, R17, 0x1 ;  /* 0x0000001102037211 */ /* 0x040fe200078e08ff */
[----:B------:R-:W-:Y:S01]  /*1500*/  IMAD R19, R2, 0x3, R17 ;  /* 0x0000000302137824 */ /* 0x000fe200078e0211 */
[----:B------:R-:W-:-:S07]  /*1510*/  IADD3 R21, PT, PT, R17, R2, RZ ;  /* 0x0000000211157210 */ /* 0x000fce0007ffe0ff */
.L_x_473:
[----:B------:R-:W-:-:S05]  /*1520*/  IMAD.WIDE.U32 R12, R17, 0x20, R10 ;  /* 0x00000020110c7825 */ /* 0x000fca00078e000a */
[----:B------:R-:W2:Y:S04]  /*1530*/  LDG.E R24, desc[UR8][R12.64] ;  /* 0x000000080c187981 */ /* 0x000ea8000c1e1900 */
[----:B------:R-:W3:Y:S04]  /*1540*/  LDG.E R25, desc[UR8][R12.64+0x4] ;  /* 0x000004080c197981 */ /* 0x000ee8000c1e1900 */
[----:B------:R-:W4:Y:S04]  /*1550*/  LDG.E R37, desc[UR8][R12.64+0x8] ;  /* 0x000008080c257981 */ /* 0x000f28000c1e1900 */
[----:B------:R-:W5:Y:S04]  /*1560*/  LDG.E R23, desc[UR8][R12.64+0xc] ;  /* 0x00000c080c177981 */ /* 0x000f68000c1e1900 */
[----:B------:R-:W5:Y:S04]  /*1570*/  LDG.E R18, desc[UR8][R12.64+0x10] ;  /* 0x000010080c127981 */ /* 0x000f68000c1e1900 */
[----:B------:R-:W5:Y:S04]  /*1580*/  LDG.E R22, desc[UR8][R12.64+0x14] ;  /* 0x000014080c167981 */ /* 0x000f68000c1e1900 */
[----:B------:R-:W5:Y:S01]  /*1590*/  LDG.E R20, desc[UR8][R12.64+0x18] ;  /* 0x000018080c147981 */ /* 0x000f62000c1e1900 */
[----:B------:R-:W-:-:S03]  /*15a0*/  IMAD.WIDE.U32 R14, R21, 0x20, R10 ;  /* 0x00000020150e7825 */ /* 0x000fc600078e000a */
[----:B------:R0:W5:Y:S04]  /*15b0*/  LDG.E R28, desc[UR8][R12.64+0x1c] ;  /* 0x00001c080c1c7981 */ /* 0x000168000c1e1900 */
[----:B------:R-:W5:Y:S04]  /*15c0*/  LDG.E R29, desc[UR8][R14.64] ;  /* 0x000000080e1d7981 */ /* 0x000f68000c1e1900 */
[----:B------:R-:W5:Y:S04]  /*15d0*/  LDG.E R30, desc[UR8][R14.64+0x4] ;  /* 0x000004080e1e7981 */ /* 0x000f68000c1e1900 */
[----:B------:R-:W5:Y:S04]  /*15e0*/  LDG.E R31, desc[UR8][R14.64+0x8] ;  /* 0x000008080e1f7981 */ /* 0x000f68000c1e1900 */
[----:B------:R-:W5:Y:S04]  /*15f0*/  LDG.E R27, desc[UR8][R14.64+0xc] ;  /* 0x00000c080e1b7981 */ /* 0x000f68000c1e1900 */
[----:B------:R-:W5:Y:S01]  /*1600*/  LDG.E R26, desc[UR8][R14.64+0x10] ;  /* 0x000010080e1a7981 */ /* 0x000f62000c1e1900 */
[----:B0-----:R-:W-:-:S04]  /*1610*/  IMAD.WIDE.U32 R12, R3, 0x20, R10 ;  /* 0x00000020030c7825 */ /* 0x001fc800078e000a */
[----:B--2---:R-:W-:-:S04]  /*1620*/  FFMA.FTZ R24, R24, R24, R35 ;  /* 0x0000001818187223 */ /* 0x004fc80000010023 */
[----:B---3--:R-:W-:Y:S02]  /*1630*/  FFMA.FTZ R24, R25, R25, R24 ;  /* 0x0000001919187223 */ /* 0x008fe40000010018 */
[----:B------:R-:W2:Y:S02]  /*1640*/  LDG.E R25, desc[UR8][R14.64+0x14] ;  /* 0x000014080e197981 */ /* 0x000ea4000c1e1900 */
[----:B----4-:R-:W-:-:S04]  /*1650*/  FFMA.FTZ R24, R37, R37, R24 ;  /* 0x0000002525187223 */ /* 0x010fc80000010018 */
[----:B-----5:R-:W-:Y:S02]  /*1660*/  FFMA.FTZ R23, R23, R23, R24 ;  /* 0x0000001717177223 */ /* 0x020fe40000010018 */
[----:B------:R-:W3:Y:S02]  /*1670*/  LDG.E R24, desc[UR8][R14.64+0x1c] ;  /* 0x00001c080e187981 */ /* 0x000ee4000c1e1900 */
[----:B------:R-:W-:Y:S02]  /*1680*/  FFMA.FTZ R23, R18, R18, R23 ;  /* 0x0000001212177223 */ /* 0x000fe40000010017 */
[----:B------:R0:W4:Y:S02]  /*1690*/  LDG.E R18, desc[UR8][R14.64+0x18] ;  /* 0x000018080e127981 */ /* 0x000124000c1e1900 */
[----:B------:R-:W-:Y:S02]  /*16a0*/  FFMA.FTZ R23, R22, R22, R23 ;  /* 0x0000001616177223 */ /* 0x000fe40000010017 */
[----:B------:R-:W5:Y:S02]  /*16b0*/  LDG.E R22, desc[UR8][R12.64+0x4] ;  /* 0x000004080c167981 */ /* 0x000f64000c1e1900 */
[----:B------:R-:W-:-:S02]  /*16c0*/  FFMA.FTZ R35, R20, R20, R23 ;  /* 0x0000001414237223 */ /* 0x000fc40000010017 */
[----:B------:R-:W5:Y:S04]  /*16d0*/  LDG.E R23, desc[UR8][R12.64] ;  /* 0x000000080c177981 */ /* 0x000f68000c1e1900 */
[----:B------:R-:W5:Y:S01]  /*16e0*/  LDG.E R20, desc[UR8][R12.64+0x8] ;  /* 0x000008080c147981 */ /* 0x000f62000c1e1900 */
[----:B------:R-:W-:-:S04]  /*16f0*/  FFMA.FTZ R28, R28, R28, R35 ;  /* 0x0000001c1c1c7223 */ /* 0x000fc80000010023 */
[----:B------:R-:W-:Y:S02]  /*1700*/  FFMA.FTZ R29, R29, R29, R28 ;  /* 0x0000001d1d1d7223 */ /* 0x000fe4000001001c */
[----:B------:R-:W5:Y:S02]  /*1710*/  LDG.E R28, desc[UR8][R12.64+0xc] ;  /* 0x00000c080c1c7981 */ /* 0x000f64000c1e1900 */
[----:B------:R-:W-:Y:S02]  /*1720*/  FFMA.FTZ R30, R30, R30, R29 ;  /* 0x0000001e1e1e7223 */ /* 0x000fe4000001001d */
[----:B------:R-:W5:Y:S02]  /*1730*/  LDG.E R29, desc[UR8][R12.64+0x10] ;  /* 0x000010080c1d7981 */ /* 0x000f64000c1e1900 */
[----:B------:R-:W-:-:S04]  /*1740*/  FFMA.FTZ R30, R31, R31, R30 ;  /* 0x0000001f1f1e7223 */ /* 0x000fc8000001001e */
[----:B0-----:R-:W-:Y:S02]  /*1750*/  FFMA.FTZ R15, R27, R27, R30 ;  /* 0x0000001b1b0f7223 */ /* 0x001fe4000001001e */
[----:B------:R-:W5:Y:S02]  /*1760*/  LDG.E R27, desc[UR8][R12.64+0x14] ;  /* 0x000014080c1b7981 */ /* 0x000f64000c1e1900 */
[----:B------:R-:W-:Y:S02]  /*1770*/  FFMA.FTZ R14, R26, R26, R15 ;  /* 0x0000001a1a0e7223 */ /* 0x000fe4000001000f */
[----:B------:R-:W5:Y:S04]  /*1780*/  LDG.E R26, desc[UR8][R12.64+0x18] ;  /* 0x000018080c1a7981 */ /* 0x000f68000c1e1900 */
[----:B------:R-:W5:Y:S01]  /*1790*/  LDG.E R30, desc[UR8][R12.64+0x1c] ;  /* 0x00001c080c1e7981 */ /* 0x000f62000c1e1900 */
[----:B--2---:R-:W-:Y:S01]  /*17a0*/  FFMA.FTZ R25, R25, R25, R14 ;  /* 0x0000001919197223 */ /* 0x004fe2000001000e */
[----:B------:R-:W-:-:S05]  /*17b0*/  IMAD.WIDE.U32 R14, R19, 0x20, R10 ;  /* 0x00000020130e7825 */ /* 0x000fca00078e000a */
[----:B------:R-:W2:Y:S04]  /*17c0*/  LDG.E R13, desc[UR8][R14.64+0x14] ;  /* 0x000014080e0d7981 */ /* 0x000ea8000c1e1900 */
[----:B------:R-:W2:Y:S01]  /*17d0*/  LDG.E R12, desc[UR8][R14.64+0x18] ;  /* 0x000018080e0c7981 */ /* 0x000ea2000c1e1900 */
[----:B----4-:R-:W-:-:S03]  /*17e0*/  FFMA.FTZ R25, R18, R18, R25 ;  /* 0x0000001212197223 */ /* 0x010fc60000010019 */
[----:B------:R-:W4:Y:S01]  /*17f0*/  LDG.E R18, desc[UR8][R14.64] ;  /* 0x000000080e127981 */ /* 0x000f22000c1e1900 */
[----:B---3--:R-:W-:-:S03]  /*1800*/  FFMA.FTZ R34, R24, R24, R25 ;  /* 0x0000001818227223 */ /* 0x008fc60000010019 */
[----:B------:R-:W3:Y:S01]  /*1810*/  LDG.E R24, desc[UR8][R14.64+0x4] ;  /* 0x000004080e187981 */ /* 0x000ee2000c1e1900 */
[----:B-----5:R-:W-:-:S03]  /*1820*/  FFMA.FTZ R25, R23, R23, R34 ;  /* 0x0000001717197223 */ /* 0x020fc60000010022 */
[----:B------:R-:W5:Y:S01]  /*1830*/  LDG.E R23, desc[UR8][R14.64+0x8] ;  /* 0x000008080e177981 */ /* 0x000f62000c1e1900 */
[----:B------:R-:W-:-:S03]  /*1840*/  FFMA.FTZ R25, R22, R22, R25 ;  /* 0x0000001616197223 */ /* 0x000fc60000010019 */
[----:B------:R-:W2:Y:S01]  /*1850*/  LDG.E R22, desc[UR8][R14.64+0xc] ;  /* 0x00000c080e167981 */ /* 0x000ea2000c1e1900 */
[----:B------:R-:W-:-:S03]  /*1860*/  FFMA.FTZ R25, R20, R20, R25 ;  /* 0x0000001414197223 */ /* 0x000fc60000010019 */
[----:B------:R-:W2:Y:S04]  /*1870*/  LDG.E R20, desc[UR8][R14.64+0x10] ;  /* 0x000010080e147981 */ /* 0x000ea8000c1e1900 */
[----:B------:R-:W2:Y:S01]  /*1880*/  LDG.E R35, desc[UR8][R14.64+0x1c] ;  /* 0x00001c080e237981 */ /* 0x000ea2000c1e1900 */
[----:B------:R-:W-:-:S04]  /*1890*/  FFMA.FTZ R28, R28, R28, R25 ;  /* 0x0000001c1c1c7223 */ /* 0x000fc80000010019 */
[----:B------:R-:W-:-:S04]  /*18a0*/  FFMA.FTZ R28, R29, R29, R28 ;  /* 0x0000001d1d1c7223 */ /* 0x000fc8000001001c */
[----:B------:R-:W-:-:S04]  /*18b0*/  FFMA.FTZ R27, R27, R27, R28 ;  /* 0x0000001b1b1b7223 */ /* 0x000fc8000001001c */
[----:B------:R-:W-:-:S04]  /*18c0*/  FFMA.FTZ R27, R26, R26, R27 ;  /* 0x0000001a1a1b7223 */ /* 0x000fc8000001001b */
[----:B------:R-:W-:Y:S01]  /*18d0*/  FFMA.FTZ R27, R30, R30, R27 ;  /* 0x0000001e1e1b7223 */ /* 0x000fe2000001001b */
[----:B------:R-:W-:-:S04]  /*18e0*/  IADD3 R17, PT, PT, R2, R17, R2 ;  /* 0x0000001102117210 */ /* 0x000fc80007ffe002 */
[----:B------:R-:W-:-:S04]  /*18f0*/  IADD3 R17, PT, PT, R2, R17, R2 ;  /* 0x0000001102117210 */ /* 0x000fc80007ffe002 */
[----:B------:R-:W-:Y:S02]  /*1900*/  ISETP.GE.AND P0, PT, R17, R16, PT ;  /* 0x000000101100720c */ /* 0x000fe40003f06270 */
[C---:B------:R-:W-:Y:S02]  /*1910*/  LEA R21, R2.reuse, R21, 0x2 ;  /* 0x0000001502157211 */ /* 0x040fe400078e10ff */
[C---:B------:R-:W-:Y:S02]  /*1920*/  LEA R3, R2.reuse, R3, 0x2 ;  /* 0x0000000302037211 */ /* 0x040fe400078e10ff */
[----:B------:R-:W-:Y:S01]  /*1930*/  LEA R19, R2, R19, 0x2 ;  /* 0x0000001302137211 */ /* 0x000fe200078e10ff */
[----:B----4-:R-:W-:-:S04]  /*1940*/  FFMA.FTZ R27, R18, R18, R27 ;  /* 0x00000012121b7223 */ /* 0x010fc8000001001b */
[----:B---3--:R-:W-:-:S04]  /*1950*/  FFMA.FTZ R24, R24, R24, R27 ;  /* 0x0000001818187223 */ /* 0x008fc8000001001b */
[----:B-----5:R-:W-:-:S04]  /*1960*/  FFMA.FTZ R23, R23, R23, R24 ;  /* 0x0000001717177223 */ /* 0x020fc80000010018 */
[----:B--2---:R-:W-:-:S04]  /*1970*/  FFMA.FTZ R23, R22, R22, R23 ;  /* 0x0000001616177223 */ /* 0x004fc80000010017 */
[----:B------:R-:W-:-:S04]  /*1980*/  FFMA.FTZ R20, R20, R20, R23 ;  /* 0x0000001414147223 */ /* 0x000fc80000010017 */
[----:B------:R-:W-:-:S04]  /*1990*/  FFMA.FTZ R13, R13, R13, R20 ;  /* 0x0000000d0d0d7223 */ /* 0x000fc80000010014 */
[----:B------:R-:W-:-:S04]  /*19a0*/  FFMA.FTZ R12, R12, R12, R13 ;  /* 0x0000000c0c0c7223 */ /* 0x000fc8000001000d */
[----:B------:R-:W-:Y:S01]  /*19b0*/  FFMA.FTZ R35, R35, R35, R12 ;  /* 0x0000002323237223 */ /* 0x000fe2000001000c */
[----:B------:R-:W-:Y:S06]  /*19c0*/  @!P0 BRA `(.L_x_473) ;  /* 0xfffffff800d48947 */ /* 0x000fec000383ffff */
.L_x_469:
[----:B------:R-:W-:Y:S05]  /*19d0*/  BSYNC.RECONVERGENT B1 ;  /* 0x0000000000017941 */ /* 0x000fea0003800200 */
.L_x_468:
        /* <DEDUP_REMOVED lines=37> */
.L_x_476:
[----:B------:R-:W-:-:S06]  /*1c30*/  IMAD.WIDE R4, R3, 0x4, R8 ;  /* 0x0000000403047825 */ /* 0x000fcc00078e0208 */
[----:B------:R-:W2:Y:S01]  /*1c40*/  LDG.E R4, desc[UR8][R4.64] ;  /* 0x0000000804047981 */ /* 0x000ea2000c1e1900 */
[----:B------:R-:W-:Y:S02]  /*1c50*/  IADD3 R12, PT, PT, R12, 0x1, RZ ;  /* 0x000000010c0c7810 */ /* 0x000fe40007ffe0ff */
[----:B------:R-:W-:Y:S02]  /*1c60*/  IADD3 R3, PT, PT, R2, R3, RZ ;  /* 0x0000000302037210 */ /* 0x000fe40007ffe0ff */
[----:B------:R-:W-:Y:S01]  /*1c70*/  ISETP.NE.AND P0, PT, R12, RZ, PT ;  /* 0x000000ff0c00720c */ /* 0x000fe20003f05270 */
[----:B--2---:R-:W-:-:S12]  /*1c80*/  FFMA.FTZ R35, R4, R4, R35 ;  /* 0x0000000404237223 */ /* 0x004fd80000010023 */
[----:B------:R-:W-:Y:S05]  /*1c90*/  @P0 BRA `(.L_x_476) ;  /* 0xfffffffc00e40947 */ /* 0x000fea000383ffff */
.L_x_475:
[----:B------:R-:W-:Y:S05]  /*1ca0*/  BSYNC.RECONVERGENT B1 ;  /* 0x0000000000017941 */ /* 0x000fea0003800200 */
.L_x_474:
[----:B------:R-:W-:Y:S05]  /*1cb0*/  @!P1 BRA `(.L_x_459) ;  /* 0x00000000004c9947 */ /* 0x000fea0003800000 */
[----:B------:R-:W-:-:S07]  /*1cc0*/  SHF.L.U32 R17, R2, 0x2, RZ ;  /* 0x0000000202117819 */ /* 0x000fce00000006ff */
.L_x_477:
        /* <DEDUP_REMOVED lines=18> */
.L_x_459:
[----:B------:R-:W-:Y:S05]  /*1df0*/  BSYNC.RECONVERGENT B0 ;  /* 0x0000000000007941 */ /* 0x000fea0003800200 */
.L_x_457:
        /* <DEDUP_REMOVED lines=33> */
[----:B------:R-:W-:Y:S01]  /*2010*/  LDS.128 R16, [R3+0x60] ;  /* 0x0000600003107984 */ /* 0x000fe20000000c00 */
[----:B0-----:R-:W-:-:S03]  /*2020*/  FADD.FTZ R4, R8, R4 ;  /* 0x0000000408047221 */ /* 0x001fc60000010000 */
[----:B-1----:R-:W0:Y:S01]  /*2030*/  LDS.128 R8, [R3+0x50] ;  /* 0x0000500003087984 */ /* 0x002e220000000c00 */
[----:B------:R-:W-:-:S04]  /*2040*/  FADD.FTZ R5, R4, R5 ;  /* 0x0000000504057221 */ /* 0x000fc80000010000 */
[----:B--2---:R-:W-:Y:S02]  /*2050*/  FADD.FTZ R12, R5, R12 ;  /* 0x0000000c050c7221 */ /* 0x004fe40000010000 */
[----:B------:R-:W-:Y:S02]  /*2060*/  LDS R5, [R3+0xa0] ;  /* 0x0000a00003057984 */ /* 0x000fe40000000800 */
[----:B------:R-:W-:-:S04]  /*2070*/  FADD.FTZ R13, R12, R13 ;  /* 0x0000000d0c0d7221 */ /* 0x000fc80000010000 */
[----:B------:R-:W-:-:S04]  /*2080*/  FADD.FTZ R14, R13, R14 ;  /* 0x0000000e0d0e7221 */ /* 0x000fc80000010000 */
[----:B------:R-:W-:-:S04]  /*2090*/  FADD.FTZ R15, R14, R15 ;  /* 0x0000000f0e0f7221 */ /* 0x000fc80000010000 */
[----:B---3--:R-:W-:Y:S02]  /*20a0*/  FADD.FTZ R20, R15, R20 ;  /* 0x000000140f147221 */ /* 0x008fe40000010000 */
        /* <DEDUP_REMOVED lines=9> */
[----:B------:R-:W-:Y:S02]  /*2140*/  FADD.FTZ R16, R11, R16 ;  /* 0x000000100b107221 */ /* 0x000fe40000010000 */
[----:B------:R-:W2:Y:S02]  /*2150*/  LDS.128 R8, [R3+0x90] ;  /* 0x0000900003087984 */ /* 0x000ea40000000c00 */
[----:B------:R-:W-:-:S04]  /*2160*/  FADD.FTZ R17, R16, R17 ;  /* 0x0000001110117221 */ /* 0x000fc80000010000 */
[----:B------:R-:W-:-:S04]  /*2170*/  FADD.FTZ R18, R17, R18 ;  /* 0x0000001211127221 */ /* 0x000fc80000010000 */
        /* <DEDUP_REMOVED lines=9> */
[----:B--2---:R-:W-:-:S04]  /*2210*/  FADD.FTZ R8, R23, R8 ;  /* 0x0000000817087221 */ /* 0x004fc80000010000 */
[----:B------:R-:W-:-:S04]  /*2220*/  FADD.FTZ R9, R8, R9 ;  /* 0x0000000908097221 */ /* 0x000fc80000010000 */
[----:B------:R-:W-:-:S04]  /*2230*/  FADD.FTZ R10, R9, R10 ;  /* 0x0000000a090a7221 */ /* 0x000fc80000010000 */
[----:B------:R-:W-:-:S04]  /*2240*/  FADD.FTZ R10, R10, R11 ;  /* 0x0000000b0a0a7221 */ /* 0x000fc80000010000 */
[----:B------:R-:W-:Y:S01]  /*2250*/  FADD.FTZ R4, R10, R5 ;  /* 0x000000050a047221 */ /* 0x000fe20000010000 */
[----:B------:R-:W-:Y:S06]  /*2260*/  BRA `(.L_x_481) ;  /* 0x0000000400a07947 */ /* 0x000fec0003800000 */
.L_x_479:
        /* <DEDUP_REMOVED lines=40> */
[----:B------:R-:W3:Y:S04]  /*24f0*/  LDS.128 R8, [R3+0x50] ;  /* 0x0000500003087984 */ /* 0x000ee80000000c00 */
[----:B------:R-:W-:Y:S01]  /*2500*/  LDS R5, [R3+0xa0] ;  /* 0x0000a00003057984 */ /* 0x000fe20000000800 */
        /* <DEDUP_REMOVED lines=61> */
[----:B------:R-:W-:-:S07]  /*28e0*/  @P1 FADD.FTZ R4, R4, R5 ;  /* 0x0000000504041221 */ /* 0x000fce0000010000 */
.L_x_481:
[----:B------:R-:W-:Y:S01]  /*28f0*/  I2FP.F32.S32 R5, R0 ;  /* 0x0000000000057245 */ /* 0x000fe20000201400 */
[----:B------:R-:W0:Y:S05]  /*2900*/  LDCU UR4, c[0x0][0x3c0] ;  /* 0x00007800ff0477ac */ /* 0x000e2a0008000800 */
[----:B------:R-:W0:Y:S02]  /*2910*/  MUFU.RCP R5, R5 ;  /* 0x0000000500057308 */ /* 0x000e240000001000 */
[----:B0-----:R-:W-:-:S06]  /*2920*/  FFMA.FTZ R4, R5, R4, UR4 ;  /* 0x0000000405047e23 */ /* 0x001fcc0008010004 */
[----:B------:R-:W0:Y:S02]  /*2930*/  MUFU.RSQ R4, R4 ;  /* 0x0000000400047308 */ /* 0x000e240000001400 */
[----:B0-----:R2:W-:Y:S02]  /*2940*/  STS [R3], R4 ;  /* 0x0000000403007388 */ /* 0x0015e40000000800 */
.L_x_480:
[----:B------:R-:W-:Y:S05]  /*2950*/  BSYNC.RECONVERGENT B0 ;  /* 0x0000000000007941 */ /* 0x000fea0003800200 */
.L_x_478:
[----:B0-2---:R-:W-:Y:S01]  /*2960*/  SHF.R.S32.HI R3, RZ, 0x1f, R0 ;  /* 0x0000001fff037819 */ /* 0x005fe20000011400 */
[----:B------:R-:W-:Y:S03]  /*2970*/  BAR.SYNC.DEFER_BLOCKING 0x0 ;  /* 0x0000000000007b1d */ /* 0x000fe60000010000 */
[----:B------:R-:W-:-:S04]  /*2980*/  LEA.HI R3, R3, R0, RZ, 0x3 ;  /* 0x0000000003037211 */ /* 0x000fc800078f18ff */
[----:B------:R-:W-:Y:S01]  /*2990*/  SHF.R.S32.HI R6, RZ, 0x3, R3 ;  /* 0x00000003ff067819 */ /* 0x000fe20000011403 */
[----:B------:R-:W-:-:S03]  /*29a0*/  IMAD R3, R0, UR6, RZ ;  /* 0x0000000600037c24 */ /* 0x000fc6000f8e02ff */
        /* <DEDUP_REMOVED lines=11> */
[----:B------:R-:W2:Y:S01]  /*2a60*/  LDC.64 R24, c[0x0][0x380] ;  /* 0x0000e000ff187b82 */ /* 0x000ea20000000a00 */
[----:B0-----:R-:W0:Y:S01]  /*2a70*/  MUFU.RCP R8, R8 ;  /* 0x0000000800087308 */ /* 0x001e220000001000 */
[----:B-1----:R-:W-:Y:S01]  /*2a80*/  ULEA UR4, UR5, UR4, 0x18 ;  /* 0x0000000405047291 */ /* 0x002fe2000f8ec0ff */
[----:B0-----:R-:W-:Y:S01]  /*2a90*/  IADD3 R4, PT, PT, R8, 0xffffffe, RZ ;  /* 0x0ffffffe08047810 */ /* 0x001fe20007ffe0ff */
[----:B--2---:R-:W-:-:S05]  /*2aa0*/  IMAD.WIDE.U32 R24, R3, 0x4, R24 ;  /* 0x0000000403187825 */ /* 0x004fca00078e0018 */
[----:B------:R0:W1:Y:S02]  /*2ab0*/  F2I.FTZ.U32.TRUNC.NTZ R5, R4 ;  /* 0x0000000400057305 */ /* 0x000064000021f000 */
[----:B0-----:R-:W-:Y:S02]  /*2ac0*/  HFMA2 R4, -RZ, RZ, 0, 0 ;  /* 0x00000000ff047431 */ /* 0x001fe400000001ff */
        /* <DEDUP_REMOVED lines=10> */
[----:B------:R-:W-:Y:S02]  /*2b70*/  ISETP.GE.U32.AND P1, PT, R5, R2, PT ;  /* 0x000000020500720c */ /* 0x000fe40003f26070 */
[----:B------:R-:W0:Y:S01]  /*2b80*/  LDS R5, [UR4] ;  /* 0x00000004ff057984 */ /* 0x000e220008000800 */
[----:B------:R-:W1:Y:S10]  /*2b90*/  LDCU.64 UR4, c[0x0][0x3b8] ;  /* 0x00007700ff0477ac */ /* 0x000e740008000a00 */
[----:B------:R-:W-:-:S02]  /*2ba0*/  @P1 IADD3 R0, PT, PT, R0, 0x1, RZ ;  /* 0x0000000100001810 */ /* 0x000fc40007ffe0ff */
[----:B------:R-:W-:-:S04]  /*2bb0*/  @!P2 LOP3.LUT R0, RZ, R2, RZ, 0x33, !PT ;  /* 0x00000002ff00a212 */ /* 0x000fc800078e33ff */
[----:B------:R-:W-:-:S04]  /*2bc0*/  IADD3 R0, PT, PT, R9, R0, RZ ;  /* 0x0000000009007210 */ /* 0x000fc80007ffe0ff */
[C---:B------:R-:W-:Y:S02]  /*2bd0*/  LOP3.LUT R4, R0.reuse, 0x3, RZ, 0xc0, !PT ;  /* 0x0000000300047812 */ /* 0x040fe400078ec0ff */
[----:B------:R-:W-:Y:S02]  /*2be0*/  ISETP.GE.U32.AND P0, PT, R0, 0x3, PT ;  /* 0x000000030000780c */ /* 0x000fe40003f06070 */
[----:B------:R-:W-:-:S13]  /*2bf0*/  ISETP.NE.AND P1, PT, R4, 0x3, PT ;  /* 0x000000030400780c */ /* 0x000fda0003f25270 */
[----:B-1----:R-:W-:Y:S05]  /*2c00*/  @!P1 BRA `(.L_x_483) ;  /* 0x0000000000889947 */ /* 0x002fea0003800000 */
[----:B------:R-:W-:Y:S01]  /*2c10*/  IADD3 R0, PT, PT, R0, 0x1, RZ ;  /* 0x0000000100007810 */ /* 0x000fe20007ffe0ff */
[----:B------:R-:W-:-:S03]  /*2c20*/  IMAD.WIDE.U32 R26, R7, 0x20, RZ ;  /* 0x00000020071a7825 */ /* 0x000fc600078e00ff */
[----:B------:R-:W-:-:S05]  /*2c30*/  LOP3.LUT R0, R0, 0x3, RZ, 0xc0, !PT ;  /* 0x0000000300007812 */ /* 0x000fca00078ec0ff */
[C---:B------:R-:W-:Y:S01]  /*2c40*/  IMAD R7, R0.reuse, R2, R7 ;  /* 0x0000000200077224 */ /* 0x040fe200078e0207 */
[----:B------:R-:W-:-:S07]  /*2c50*/  IADD3 R0, PT, PT, -R0, RZ, RZ ;  /* 0x000000ff00007210 */ /* 0x000fce0007ffe1ff */
.L_x_484:
[----:B-1----:R-:W-:-:S04]  /*2c60*/  IADD3 R8, P1, PT, R26, R32, RZ ;  /* 0x000000201a087210 */ /* 0x002fc80007f3e0ff */
[----:B------:R-:W-:Y:S02]  /*2c70*/  IADD3.X R9, PT, PT, R27, R33, RZ, P1, !PT ;  /* 0x000000211b097210 */ /* 0x000fe40000ffe4ff */
[----:B------:R-:W-:-:S04]  /*2c80*/  IADD3 R18, P1, PT, R26, UR4, RZ ;  /* 0x000000041a127c10 */ /* 0x000fc8000ff3e0ff */
[----:B------:R-:W0:Y:S01]  /*2c90*/  LDG.E.ENL2.256 R12, R8, desc[UR8][R8.64] ;  /* 0xfe0000080808797e */ /* 0x000e22000812190c */
[----:B------:R-:W-:-:S06]  /*2ca0*/  IADD3.X R19, PT, PT, R27, UR5, RZ, P1, !PT ;  /* 0x000000051b137c10 */ /* 0x000fcc0008ffe4ff */
[----:B------:R-:W2:Y:S01]  /*2cb0*/  LDG.E.ENL2.256.CONSTANT R20, R16, desc[UR8][R18.64] ;  /* 0xfe0000081210797e */ /* 0x000ea20008129914 */
[----:B------:R-:W-:Y:S02]  /*2cc0*/  VIADD R0, R0, 0x1 ;  /* 0x0000000100007836 */ /* 0x000fe40000000000 */
[C---:B0-----:R-:W-:Y:S01]  /*2cd0*/  FMUL.FTZ R29, R5.reuse, R10 ;  /* 0x0000000a051d7220 */ /* 0x041fe20000410000 */
[C---:B------:R-:W-:Y:S01]  /*2ce0*/  FMUL.FTZ R10, R5.reuse, R11 ;  /* 0x0000000b050a7220 */ /* 0x040fe20000410000 */
[C---:B------:R-:W-:Y:S01]  /*2cf0*/  FMUL.FTZ R11, R5.reuse, R12 ;  /* 0x0000000c050b7220 */ /* 0x040fe20000410000 */
[C---:B------:R-:W-:Y:S01]  /*2d00*/  FMUL.FTZ R12, R5.reuse, R13 ;  /* 0x0000000d050c7220 */ /* 0x040fe20000410000 */
[C---:B------:R-:W-:Y:S01]  /*2d10*/  FMUL.FTZ R3, R5.reuse, R8 ;  /* 0x0000000805037220 */ /* 0x040fe20000410000 */
[C---:B------:R-:W-:Y:S01]  /*2d20*/  FMUL.FTZ R13, R5.reuse, R14 ;  /* 0x0000000e050d7220 */ /* 0x040fe20000410000 */
[C---:B------:R-:W-:Y:S01]  /*2d30*/  FMUL.FTZ R4, R5.reuse, R9 ;  /* 0x0000000905047220 */ /* 0x040fe20000410000 */
[----:B------:R-:W-:Y:S01]  /*2d40*/  FMUL.FTZ R14, R5, R15 ;  /* 0x0000000f050e7220 */ /* 0x000fe20000410000 */
[----:B------:R-:W-:Y:S01]  /*2d50*/  IADD3 R8, P1, PT, R24, R26, RZ ;  /* 0x0000001a18087210 */ /* 0x000fe20007f3e0ff */
[----:B--2---:R-:W-:Y:S01]  /*2d60*/  FMUL.FTZ R16, R16, R3 ;  /* 0x0000000310107220 */ /* 0x004fe20000410000 */
[----:B------:R-:W-:Y:S01]  /*2d70*/  FMUL.FTZ R17, R17, R4 ;  /* 0x0000000411117220 */ /* 0x000fe20000410000 */
[----:B------:R-:W-:Y:S01]  /*2d80*/  FMUL.FTZ R18, R18, R29 ;  /* 0x0000001d12127220 */ /* 0x000fe20000410000 */
[----:B------:R-:W-:Y:S01]  /*2d90*/  FMUL.FTZ R19, R19, R10 ;  /* 0x0000000a13137220 */ /* 0x000fe20000410000 */
[----:B------:R-:W-:Y:S01]  /*2da0*/  FMUL.FTZ R20, R20, R11 ;  /* 0x0000000b14147220 */ /* 0x000fe20000410000 */
[----:B------:R-:W-:Y:S01]  /*2db0*/  FMUL.FTZ R21, R21, R12 ;  /* 0x0000000c15157220 */ /* 0x000fe20000410000 */
[----:B------:R-:W-:Y:S01]  /*2dc0*/  FMUL.FTZ R22, R22, R13 ;  /* 0x0000000d16167220 */ /* 0x000fe20000410000 */
[----:B------:R-:W-:Y:S01]  /*2dd0*/  IADD3.X R9, PT, PT, R25, R27, RZ, P1, !PT ;  /* 0x0000001b19097210 */ /* 0x000fe20000ffe4ff */
[----:B------:R-:W-:Y:S01]  /*2de0*/  FMUL.FTZ R23, R23, R14 ;  /* 0x0000000e17177220 */ /* 0x000fe20000410000 */
[----:B------:R-:W-:Y:S01]  /*2df0*/  ISETP.NE.AND P1, PT, R0, RZ, PT ;  /* 0x000000ff0000720c */ /* 0x000fe20003f25270 */
[----:B------:R-:W-:-:S03]  /*2e00*/  IMAD.WIDE.U32 R26, R2, 0x20, R26 ;  /* 0x00000020021a7825 */ /* 0x000fc600078e001a */
[----:B------:R1:W-:Y:S09]  /*2e10*/  STG.E.ENL2.256 desc[UR8][R8.64], R16, R20 ;  /* 0xf80000100814797f */ /* 0x0003f2000f121808 */
[----:B------:R-:W-:Y:S05]  /*2e20*/  @P1 BRA `(.L_x_484) ;  /* 0xfffffffc008c1947 */ /* 0x000fea000383ffff */
.L_x_483:
[----:B------:R-:W-:Y:S05]  /*2e30*/  BSYNC.RECONVERGENT B0 ;  /* 0x0000000000007941 */ /* 0x000fea0003800200 */
.L_x_482:
[----:B------:R-:W-:Y:S05]  /*2e40*/  @!P0 EXIT ;  /* 0x000000000000894d */ /* 0x000fea0003800000 */
[C---:B------:R-:W-:Y:S01]  /*2e50*/  LEA R0, R2.reuse, R7, 0x1 ;  /* 0x0000000702007211 */ /* 0x040fe200078e08ff */
[----:B------:R-:W-:Y:S01]  /*2e60*/  IMAD R3, R2, 0x3, R7 ;  /* 0x0000000302037824 */ /* 0x000fe200078e0207 */
[----:B------:R-:W-:-:S07]  /*2e70*/  IADD3 R4, PT, PT, R7, R2, RZ ;  /* 0x0000000207047210 */ /* 0x000fce0007ffe0ff */
.L_x_485:
[----:B--2---:R-:W2:Y:S01]  /*2e80*/  LDC.64 R26, c[0x0][0x3b8] ;  /* 0x0000ee00ff1a7b82 */ /* 0x004ea20000000a00 */
[----:B-1----:R-:W-:-:S06]  /*2e90*/  IMAD.WIDE.U32 R8, R7, 0x20, R32 ;  /* 0x0000002007087825 */ /* 0x002fcc00078e0020 */
[----:B------:R-:W0:Y:S01]  /*2ea0*/  LDG.E.ENL2.256 R12, R8, desc[UR8][R8.64] ;  /* 0xfe0000080808797e */ /* 0x000e22000812190c */
[----:B--2---:R-:W-:-:S06]  /*2eb0*/  IMAD.WIDE.U32 R18, R7, 0x20, R26 ;  /* 0x0000002007127825 */ /* 0x004fcc00078e001a */
[----:B------:R-:W2:Y:S01]  /*2ec0*/  LDG.E.ENL2.256.CONSTANT R20, R16, desc[UR8][R18.64] ;  /* 0xfe0000081210797e */ /* 0x000ea20008129914 */
        /* <DEDUP_REMOVED lines=8> */
[----:B------:R-:W-:-:S04]  /*2f50*/  IMAD.WIDE.U32 R8, R4, 0x20, R32 ;  /* 0x0000002004087825 */ /* 0x000fc800078e0020 */
[----:B--2---:R-:W-:Y:S01]  /*2f60*/  FMUL.FTZ R16, R16, R29 ;  /* 0x0000001d10107220 */ /* 0x004fe20000410000 */
[----:B------:R-:W-:Y:S01]  /*2f70*/  FMUL.FTZ R17, R17, R28 ;  /* 0x0000001c11117220 */ /* 0x000fe20000410000 */
[----:B------:R-:W-:Y:S01]  /*2f80*/  FMUL.FTZ R18, R18, R31 ;  /* 0x0000001f12127220 */ /* 0x000fe20000410000 */
[----:B------:R-:W-:Y:S01]  /*2f90*/  FMUL.FTZ R19, R19, R10 ;  /* 0x0000000a13137220 */ /* 0x000fe20000410000 */
[----:B------:R-:W-:Y:S01]  /*2fa0*/  FMUL.FTZ R20, R20, R11 ;  /* 0x0000000b14147220 */ /* 0x000fe20000410000 */
[----:B------:R-:W-:Y:S01]  /*2fb0*/  FMUL.FTZ R21, R21, R12 ;  /* 0x0000000c15157220 */ /* 0x000fe20000410000 */
[----:B------:R-:W-:Y:S01]  /*2fc0*/  FMUL.FTZ R22, R22, R13 ;  /* 0x0000000d16167220 */ /* 0x000fe20000410000 */
[----:B------:R-:W-:Y:S01]  /*2fd0*/  FMUL.FTZ R23, R23, R14 ;  /* 0x0000000e17177220 */ /* 0x000fe20000410000 */
[----:B------:R-:W-:-:S05]  /*2fe0*/  IMAD.WIDE.U32 R28, R7, 0x20, R24 ;  /* 0x00000020071c7825 */ /* 0x000fca00078e0018 */
[----:B------:R0:W-:Y:S04]  /*2ff0*/  STG.E.ENL2.256 desc[UR8][R28.64], R16, R20 ;  /* 0xf80000101c14797f */ /* 0x0001e8000f121808 */
[----:B------:R-:W2:Y:S01]  /*3000*/  LDG.E.ENL2.256 R12, R8, desc[UR8][R8.64] ;  /* 0xfe0000080808797e */ /* 0x000ea2000812190c */
[----:B------:R-:W-:-:S05]  /*3010*/  IMAD.WIDE.U32 R30, R4, 0x20, R26 ;  /* 0x00000020041e7825 */ /* 0x000fca00078e001a */
[----:B0-----:R0:W3:Y:S01]  /*3020*/  LDG.E.ENL2.256.CONSTANT R20, R16, desc[UR8][R30.64] ;  /* 0xfe0000081e10797e */ /* 0x0010e20008129914 */
[----:B------:R-:W-:-:S04]  /*3030*/  IMAD.WIDE.U32 R28, R4, 0x20, R24 ;  /* 0x00000020041c7825 */ /* 0x000fc800078e0018 */
[----:B0-----:R-:W-:-:S04]  /*3040*/  IMAD.WIDE.U32 R30, R0, 0x20, R26 ;  /* 0x00000020001e7825 */ /* 0x001fc800078e001a */
[C---:B--2---:R-:W-:Y:S01]  /*3050*/  FMUL.FTZ R37, R5.reuse, R10 ;  /* 0x0000000a05257220 */ /* 0x044fe20000410000 */
        /* <DEDUP_REMOVED lines=8> */
[----:B---3--:R-:W-:Y:S01]  /*30e0*/  FMUL.FTZ R16, R16, R35 ;  /* 0x0000002310107220 */ /* 0x008fe20000410000 */
[----:B------:R-:W-:Y:S01]  /*30f0*/  FMUL.FTZ R17, R17, R34 ;  /* 0x0000002211117220 */ /* 0x000fe20000410000 */
[----:B------:R-:W-:Y:S01]  /*3100*/  FMUL.FTZ R18, R18, R37 ;  /* 0x0000002512127220 */ /* 0x000fe20000410000 */
[----:B------:R-:W-:Y:S01]  /*3110*/  FMUL.FTZ R19, R19, R10 ;  /* 0x0000000a13137220 */ /* 0x000fe20000410000 */
[----:B------:R-:W-:Y:S01]  /*3120*/  FMUL.FTZ R20, R20, R11 ;  /* 0x0000000b14147220 */ /* 0x000fe20000410000 */
[----:B------:R-:W-:Y:S01]  /*3130*/  FMUL.FTZ R21, R21, R12 ;  /* 0x0000000c15157220 */ /* 0x000fe20000410000 */
[----:B------:R-:W-:Y:S01]  /*3140*/  FMUL.FTZ R22, R22, R13 ;  /* 0x0000000d16167220 */ /* 0x000fe20000410000 */
[----:B------:R-:W-:-:S05]  /*3150*/  FMUL.FTZ R23, R23, R14 ;  /* 0x0000000e17177220 */ /* 0x000fca0000410000 */
[----:B------:R0:W-:Y:S04]  /*3160*/  STG.E.ENL2.256 desc[UR8][R28.64], R16, R20 ;  /* 0xf80000101c14797f */ /* 0x0001e8000f121808 */
[----:B------:R-:W2:Y:S04]  /*3170*/  LDG.E.ENL2.256 R12, R8, desc[UR8][R8.64] ;  /* 0xfe0000080808797e */ /* 0x000ea8000812190c */
[----:B0-----:R-:W3:Y:S01]  /*3180*/  LDG.E.ENL2.256.CONSTANT R20, R16, desc[UR8][R30.64] ;  /* 0xfe0000081e10797e */ /* 0x001ee20008129914 */
[----:B------:R-:W-:-:S04]  /*3190*/  IMAD.WIDE.U32 R28, R0, 0x20, R24 ;  /* 0x00000020001c7825 */ /* 0x000fc800078e0018 */
[----:B------:R-:W-:-:S04]  /*31a0*/  IMAD.WIDE.U32 R26, R3, 0x20, R26 ;  /* 0x00000020031a7825 */ /* 0x000fc800078e001a */
        /* <DEDUP_REMOVED lines=20> */
[C---:B------:R-:W-:Y:S02]  /*32f0*/  IADD3 R7, PT, PT, R2.reuse, R7, R2 ;  /* 0x0000000702077210 */ /* 0x040fe40007ffe002 */
[----:B------:R-:W-:-:S02]  /*3300*/  LEA R0, R2, R0, 0x2 ;  /* 0x0000000002007211 */ /* 0x000fc400078e10ff */
[C---:B------:R-:W-:Y:S02]  /*3310*/  IADD3 R7, PT, PT, R2.reuse, R7, R2 ;  /* 0x0000000702077210 */ /* 0x040fe40007ffe002 */
[C---:B------:R-:W-:Y:S02]  /*3320*/  LEA R4, R2.reuse, R4, 0x2 ;  /* 0x0000000402047211 */ /* 0x040fe400078e10ff */
[----:B------:R-:W-:Y:S01]  /*3330*/  ISETP.GE.AND P0, PT, R7, R6, PT ;  /* 0x000000060700720c */ /* 0x000fe20003f06270 */
        /* <DEDUP_REMOVED lines=8> */
[----:B------:R-:W-:Y:S01]  /*33c0*/  IMAD.WIDE.U32 R8, R3, 0x20, R24 ;  /* 0x0000002003087825 */ /* 0x000fe200078e0018 */
[----:B------:R-:W-:-:S03]  /*33d0*/  LEA R3, R2, R3, 0x2 ;  /* 0x0000000302037211 */ /* 0x000fc600078e10ff */
        /* <DEDUP_REMOVED lines=8> */
[----:B------:R2:W-:Y:S01]  /*3460*/  STG.E.ENL2.256 desc[UR8][R8.64], R16, R20 ;  /* 0xf80000100814797f */ /* 0x0005e2000f121808 */
[----:B------:R-:W-:Y:S05]  /*3470*/  @!P0 BRA `(.L_x_485) ;  /* 0xfffffff800808947 */ /* 0x000fea000383ffff */
[----:B------:R-:W-:Y:S05]  /*3480*/  EXIT ;  /* 0x000000000000794d */ /* 0x000fea0003800000 */
        .weak           $__internal_13_$__cuda_sm20_div_s64
        .type           $__internal_13_$__cuda_sm20_div_s64,@function
        .size           $__internal_13_$__cuda_sm20_div_s64,(.L_x_1362 - $__internal_13_$__cuda_sm20_div_s64)
$__internal_13_$__cuda_sm20_div_s64:
[-C--:B------:R-:W-:Y:S02]  /*3490*/  IADD3 R3, P1, PT, RZ, -R8.reuse, RZ ;  /* 0x80000008ff037210 */ /* 0x080fe40007f3e0ff */
[----:B------:R-:W-:Y:S02]  /*34a0*/  ISETP.GE.AND P0, PT, R9, RZ, PT ;  /* 0x000000ff0900720c */ /* 0x000fe40003f06270 */
[-C--:B------:R-:W-:Y:S02]  /*34b0*/  IADD3.X R10, PT, PT, RZ, ~R9.reuse, RZ, P1, !PT ;  /* 0x80000009ff0a7210 */ /* 0x080fe40000ffe4ff */
        /* <DEDUP_REMOVED lines=11> */
[----:B------:R-:W-:Y:S01]  /*3570*/  IMAD R15, R10, R3, R15 ;  /* 0x000000030a0f7224 */ /* 0x000fe200078e020f */
[----:B------:R-:W-:-:S03]  /*3580*/  IADD3 R17, P0, PT, RZ, -R14, RZ ;  /* 0x8000000eff117210 */ /* 0x000fc60007f1e0ff */
[----:B------:R-:W-:Y:S02]  /*3590*/  IMAD R15, R11, R2, R15 ;  /* 0x000000020b0f7224 */ /* 0x000fe400078e020f */
[----:B------:R-:W-:-:S03]  /*35a0*/  IMAD.HI.U32 R14, R10, R17, RZ ;  /* 0x000000110a0e7227 */ /* 0x000fc600078e00ff */
[----:B------:R-:W-:Y:S02]  /*35b0*/  IADD3.X R19, PT, PT, RZ, ~R15, RZ, P0, !PT ;  /* 0x8000000fff137210 */ /* 0x000fe400007fe4ff */
[----:B------:R-:W-:-:S03]  /*35c0*/  MOV R15, R10 ;  /* 0x0000000a000f7202 */ /* 0x000fc60000000f00 */
[-C--:B------:R-:W-:Y:S02]  /*35d0*/  IMAD R21, R11, R19.reuse, RZ ;  /* 0x000000130b157224 */ /* 0x080fe400078e02ff */
[----:B------:R-:W-:-:S04]  /*35e0*/  IMAD.WIDE.U32 R14, P0, R10, R19, R14 ;  /* 0x000000130a0e7225 */ /* 0x000fc8000780000e */
[----:B------:R-:W-:Y:S01]  /*35f0*/  IMAD.HI.U32 R13, R11, R19, RZ ;  /* 0x000000130b0d7227 */ /* 0x000fe200078e00ff */
[----:B------:R-:W-:-:S03]  /*3600*/  IADD3 R19, P4, PT, RZ, -R12, RZ ;  /* 0x8000000cff137210 */ /* 0x000fc60007f9e0ff */
[----:B------:R-:W-:Y:S01]  /*3610*/  IMAD.HI.U32 R14, P1, R11, R17, R14 ;  /* 0x000000110b0e7227 */ /* 0x000fe2000782000e */
[----:B------:R-:W-:Y:S02]  /*3620*/  IADD3.X R13, PT, PT, R13, R11, RZ, P0, !PT ;  /* 0x0000000b0d0d7210 */ /* 0x000fe400007fe4ff */
[----:B------:R-:W-:Y:S02]  /*3630*/  SEL R19, R19, R12, !P3 ;  /* 0x0000000c13137207 */ /* 0x000fe40005800000 */
[----:B------:R-:W-:-:S04]  /*3640*/  IADD3 R15, P2, PT, R21, R14, RZ ;  /* 0x0000000e150f7210 */ /* 0x000fc80007f5e0ff */
[----:B------:R-:W-:Y:S01]  /*3650*/  IADD3.X R13, PT, PT, RZ, RZ, R13, P2, P1 ;  /* 0x000000ffff0d7210 */ /* 0x000fe200017e240d */
[----:B------:R-:W-:-:S04]  /*3660*/  IMAD.WIDE.U32 R10, R15, R2, RZ ;  /* 0x000000020f0a7225 */ /* 0x000fc800078e00ff */
[----:B------:R-:W-:Y:S01]  /*3670*/  IMAD R11, R15, R3, R11 ;  /* 0x000000030f0b7224 */ /* 0x000fe200078e020b */
[----:B------:R-:W-:-:S03]  /*3680*/  IADD3 R17, P0, PT, RZ, -R10, RZ ;  /* 0x8000000aff117210 */ /* 0x000fc60007f1e0ff */
[----:B------:R-:W-:Y:S02]  /*3690*/  IMAD R11, R13, R2, R11 ;  /* 0x000000020d0b7224 */ /* 0x000fe400078e020b */
[----:B------:R-:W-:-:S03]  /*36a0*/  IMAD.HI.U32 R14, R15, R17, RZ ;  /* 0x000000110f0e7227 */ /* 0x000fc600078e00ff */
[----:B------:R-:W-:Y:S01]  /*36b0*/  IADD3.X R10, PT, PT, RZ, ~R11, RZ, P0, !PT ;  /* 0x8000000bff0a7210 */ /* 0x000fe200007fe4ff */
[----:B------:R-:W-:-:S04]  /*36c0*/  HFMA2 R11, -RZ, RZ, 0, 0 ;  /* 0x00000000ff0b7431 */ /* 0x000fc800000001ff */
[----:B------:R-:W-:-:S04]  /*36d0*/  IMAD.WIDE.U32 R14, P0, R15, R10, R14 ;  /* 0x0000000a0f0e7225 */ /* 0x000fc8000780000e */
[----:B------:R-:W-:-:S04]  /*36e0*/  IMAD.HI.U32 R15, P1, R13, R17, R14 ;  /* 0x000000110d0f7227 */ /* 0x000fc8000782000e */
[CC--:B------:R-:W-:Y:S02]  /*36f0*/  IMAD R14, R13.reuse, R10.reuse, RZ ;  /* 0x0000000a0d0e7224 */ /* 0x0c0fe400078e02ff */
[----:B------:R-:W-:-:S03]  /*3700*/  IMAD.HI.U32 R10, R13, R10, RZ ;  /* 0x0000000a0d0a7227 */ /* 0x000fc600078e00ff */
[----:B------:R-:W-:Y:S01]  /*3710*/  IADD3 R15, P2, PT, R14, R15, RZ ;  /* 0x0000000f0e0f7210 */ /* 0x000fe20007f5e0ff */
[----:B------:R-:W-:Y:S01]  /*3720*/  IMAD.X R14, RZ, RZ, ~R7, P4 ;  /* 0x000000ffff0e7224 */ /* 0x000fe200020e0e07 */
[----:B------:R-:W-:-:S03]  /*3730*/  IADD3.X R13, PT, PT, R10, R13, RZ, P0, !PT ;  /* 0x0000000d0a0d7210 */ /* 0x000fc600007fe4ff */
[----:B------:R-:W-:Y:S01]  /*3740*/  IMAD.HI.U32 R10, R15, R19, RZ ;  /* 0x000000130f0a7227 */ /* 0x000fe200078e00ff */
[----:B------:R-:W-:Y:S02]  /*3750*/  SEL R14, R14, R7, !P3 ;  /* 0x000000070e0e7207 */ /* 0x000fe40005800000 */
[----:B------:R-:W-:-:S03]  /*3760*/  IADD3.X R13, PT, PT, RZ, RZ, R13, P2, P1 ;  /* 0x000000ffff0d7210 */ /* 0x000fc600017e240d */
[----:B------:R-:W-:-:S04]  /*3770*/  IMAD.WIDE.U32 R10, R15, R14, R10 ;  /* 0x0000000e0f0a7225 */ /* 0x000fc800078e000a */
[C---:B------:R-:W-:Y:S02]  /*3780*/  IMAD R15, R13.reuse, R14, RZ ;  /* 0x0000000e0d0f7224 */ /* 0x040fe400078e02ff */
[----:B------:R-:W-:-:S04]  /*3790*/  IMAD.HI.U32 R10, P0, R13, R19, R10 ;  /* 0x000000130d0a7227 */ /* 0x000fc8000780000a */
[----:B------:R-:W-:Y:S01]  /*37a0*/  IMAD.HI.U32 R12, R13, R14, RZ ;  /* 0x0000000e0d0c7227 */ /* 0x000fe200078e00ff */
[----:B------:R-:W-:-:S04]  /*37b0*/  IADD3 R13, P1, PT, R15, R10, RZ ;  /* 0x0000000a0f0d7210 */ /* 0x000fc80007f3e0ff */
[----:B------:R-:W-:Y:S01]  /*37c0*/  IADD3.X R12, PT, PT, R12, RZ, RZ, P0, !PT ;  /* 0x000000ff0c0c7210 */ /* 0x000fe200007fe4ff */
[----:B------:R-:W-:-:S03]  /*37d0*/  IMAD.WIDE.U32 R10, R13, R2, RZ ;  /* 0x000000020d0a7225 */ /* 0x000fc600078e00ff */
[----:B------:R-:W-:Y:S01]  /*37e0*/  IADD3.X R15, PT, PT, RZ, R12, RZ, P1, !PT ;  /* 0x0000000cff0f7210 */ /* 0x000fe20000ffe4ff */
[C---:B------:R-:W-:Y:S01]  /*37f0*/  IMAD R11, R13.reuse, R3, R11 ;  /* 0x000000030d0b7224 */ /* 0x040fe200078e020b */
[----:B------:R-:W-:Y:S02]  /*3800*/  IADD3 R19, P1, PT, -R10, R19, RZ ;  /* 0x000000130a137210 */ /* 0x000fe40007f3e1ff */
[----:B------:R-:W-:Y:S01]  /*3810*/  IADD3 R10, P2, PT, R13, 0x1, RZ ;  /* 0x000000010d0a7810 */ /* 0x000fe20007f5e0ff */
[-C--:B------:R-:W-:Y:S01]  /*3820*/  IMAD R11, R15, R2.reuse, R11 ;  /* 0x000000020f0b7224 */ /* 0x080fe200078e020b */
[----:B------:R-:W-:Y:S02]  /*3830*/  ISETP.GE.U32.AND P0, PT, R19, R2, PT ;  /* 0x000000021300720c */ /* 0x000fe40003f06070 */
[----:B------:R-:W-:Y:S02]  /*3840*/  IADD3.X R12, PT, PT, RZ, R15, RZ, P2, !PT ;  /* 0x0000000fff0c7210 */ /* 0x000fe400017fe4ff */
[----:B------:R-:W-:-:S02]  /*3850*/  IADD3.X R21, PT, PT, ~R11, R14, RZ, P1, !PT ;  /* 0x0000000e0b157210 */ /* 0x000fc40000ffe5ff */
[----:B------:R-:W-:Y:S02]  /*3860*/  IADD3 R11, P1, PT, R19, -R2, RZ ;  /* 0x80000002130b7210 */ /* 0x000fe40007f3e0ff */
[CC--:B------:R-:W-:Y:S02]  /*3870*/  ISETP.GE.U32.AND.EX P0, PT, R21.reuse, R3.reuse, PT, P0 ;  /* 0x000000031500720c */ /* 0x0c0fe40003f06100 */
[----:B------:R-:W-:Y:S02]  /*3880*/  IADD3.X R17, PT, PT, R21, ~R3, RZ, P1, !PT ;  /* 0x8000000315117210 */ /* 0x000fe40000ffe4ff */
[----:B------:R-:W-:Y:S02]  /*3890*/  SEL R11, R11, R19, P0 ;  /* 0x000000130b0b7207 */ /* 0x000fe40000000000 */
[----:B------:R-:W-:Y:S02]  /*38a0*/  SEL R17, R17, R21, P0 ;  /* 0x0000001511117207 */ /* 0x000fe40000000000 */
[----:B------:R-:W-:-:S02]  /*38b0*/  SEL R13, R10, R13, P0 ;  /* 0x0000000d0a0d7207 */ /* 0x000fc40000000000 */
[----:B------:R-:W-:Y:S02]  /*38c0*/  ISETP.GE.U32.AND P1, PT, R11, R2, PT ;  /* 0x000000020b00720c */ /* 0x000fe40003f26070 */
[----:B------:R-:W-:Y:S02]  /*38d0*/  SEL R10, R12, R15, P0 ;  /* 0x0000000f0c0a7207 */ /* 0x000fe40000000000 */
[----:B------:R-:W-:Y:S02]  /*38e0*/  IADD3 R2, P2, PT, R13, 0x1, RZ ;  /* 0x000000010d027810 */ /* 0x000fe40007f5e0ff */
[----:B------:R-:W-:Y:S02]  /*38f0*/  ISETP.GE.U32.AND.EX P0, PT, R17, R3, PT, P1 ;  /* 0x000000031100720c */ /* 0x000fe40003f06110 */
[----:B------:R-:W-:Y:S02]  /*3900*/  IADD3.X R3, PT, PT, RZ, R10, RZ, P2, !PT ;  /* 0x0000000aff037210 */ /* 0x000fe400017fe4ff */
[----:B------:R-:W-:-:S02]  /*3910*/  SEL R2, R2, R13, P0 ;  /* 0x0000000d02027207 */ /* 0x000fc40000000000 */
[----:B------:R-:W-:Y:S02]  /*3920*/  LOP3.LUT R12, R9, R7, RZ, 0x3c, !PT ;  /* 0x00000007090c7212 */ /* 0x000fe400078e3cff */
[----:B------:R-:W-:Y:S02]  /*3930*/  SEL R3, R3, R10, P0 ;  /* 0x0000000a03037207 */ /* 0x000fe40000000000 */
[----:B------:R-:W-:Y:S02]  /*3940*/  IADD3 R11, P2, PT, RZ, -R2, RZ ;  /* 0x80000002ff0b7210 */ /* 0x000fe40007f5e0ff */
[----:B------:R-:W-:Y:S02]  /*3950*/  ISETP.NE.U32.AND P0, PT, R8, RZ, PT ;  /* 0x000000ff0800720c */ /* 0x000fe40003f05070 */
[----:B------:R-:W-:Y:S02]  /*3960*/  ISETP.GE.AND P1, PT, R12, RZ, PT ;  /* 0x000000ff0c00720c */ /* 0x000fe40003f26270 */
[----:B------:R-:W-:-:S02]  /*3970*/  IADD3.X R10, PT, PT, RZ, ~R3, RZ, P2, !PT ;  /* 0x80000003ff0a7210 */ /* 0x000fc400017fe4ff */
[----:B------:R-:W-:Y:S02]  /*3980*/  ISETP.NE.AND.EX P0, PT, R9, RZ, PT, P0 ;  /* 0x000000ff0900720c */ /* 0x000fe40003f05300 */
[----:B------:R-:W-:Y:S02]  /*3990*/  SEL R8, R11, R2, !P1 ;  /* 0x000000020b087207 */ /* 0x000fe40004800000 */
[----:B------:R-:W-:Y:S01]  /*39a0*/  SEL R9, R10, R3, !P1 ;  /* 0x000000030a097207 */ /* 0x000fe20004800000 */
[----:B------:R-:W-:Y:S01]  /*39b0*/  HFMA2 R3, -RZ, RZ, 0, 0 ;  /* 0x00000000ff037431 */ /* 0x000fe200000001ff */
[----:B------:R-:W-:Y:S02]  /*39c0*/  MOV R2, R6 ;  /* 0x0000000600027202 */ /* 0x000fe40000000f00 */
[----:B------:R-:W-:Y:S02]  /*39d0*/  SEL R8, R8, 0xffffffff, P0 ;  /* 0xffffffff08087807 */ /* 0x000fe40000000000 */
[----:B------:R-:W-:Y:S01]  /*39e0*/  SEL R9, R9, 0xffffffff, P0 ;  /* 0xffffffff09097807 */ /* 0x000fe20000000000 */
[----:B------:R-:W-:Y:S06]  /*39f0*/  RET.REL.NODEC R2 `(_ZN4vllm15rms_norm_kernelIfLi8ELi4EEEvPT_PKS1_lllllS4_fii) ;  /* 0xffffffc402807950 */ /* 0x000fec0003c3ffff */
.L_x_486:
        /* <DEDUP_REMOVED lines=16> */
.L_x_1362:


//--------------------- .text._ZN4vllm15rms_norm_kernelIfLi16ELi4EEEvPT_PKS1_lllllS4_fii --------------------------
	.section	.text._ZN4vllm15rms_norm_kernelIfLi16ELi4EEEvPT_PKS1_lllllS4_fii,"ax",@progbits
	.align	128
        .global         _ZN4vllm15rms_norm_kernelIfLi16ELi4EEEvPT_PKS1_lllllS4_fii
        .type           _ZN4vllm15rms_norm_kernelIfLi16ELi4EEEvPT_PKS1_lllllS4_fii,@function
        .size           _ZN4vllm15rms_norm_kernelIfLi16ELi4EEEvPT_PKS1_lllllS4_fii,(.L_x_1363 - _ZN4vllm15rms_norm_kernelIfLi16ELi4EEEvPT_PKS1_lllllS4_fii)
        .other          _ZN4vllm15rms_norm_kernelIfLi16ELi4EEEvPT_PKS1_lllllS4_fii,@"STO_CUDA_ENTRY STV_DEFAULT"
_ZN4vllm15rms_norm_kernelIfLi16ELi4EEEvPT_PKS1_lllllS4_fii:
.text._ZN4vllm15rms_norm_kernelIfLi16ELi4EEEvPT_PKS1_lllllS4_fii:
        /* <DEDUP_REMOVED lines=34> */
.L_x_487:
[----:B------:R-:W-:Y:S02]  /*0220*/  MOV R12, UR6 ;  /* 0x00000006000c7c02 */ /* 0x000fe40008000f00 */
[----:B------:R-:W-:Y:S02]  /*0230*/  MOV R7, RZ ;  /* 0x000000ff00077202 */ /* 0x000fe40000000f00 */
[----:B------:R-:W-:Y:S02]  /*0240*/  MOV R8, R4 ;  /* 0x0000000400087202 */ /* 0x000fe40000000f00 */
[----:B------:R-:W-:Y:S02]  /*0250*/  MOV R9, R0 ;  /* 0x0000000000097202 */ /* 0x000fe40000000f00 */
[----:B------:R-:W-:-:S07]  /*0260*/  MOV R6, 0x280 ;  /* 0x0000028000067802 */ /* 0x000fce0000000f00 */
[----:B------:R-:W-:Y:S05]  /*0270*/  CALL.REL.NOINC `($__internal_14_$__cuda_sm20_div_s64) ;  /* 0x0000003000387944 */ /* 0x000fea0003c00000 */
        /* <DEDUP_REMOVED lines=11> */
.L_x_488:
        /* <DEDUP_REMOVED lines=28> */
.L_x_489:
[----:B------:R-:W0:Y:S01]  /*04f0*/  LDC R8, c[0x0][0x3a8] ;  /* 0x0000ea00ff087b82 */ /* 0x000e220000000800 */
[----:B------:R-:W-:Y:S02]  /*0500*/  MOV R12, R0 ;  /* 0x00000000000c7202 */ /* 0x000fe40000000f00 */
[----:B------:R-:W-:-:S05]  /*0510*/  MOV R6, 0x540 ;  /* 0x0000054000067802 */ /* 0x000fca0000000f00 */
[----:B------:R-:W1:Y:S02]  /*0520*/  LDC R9, c[0x0][0x3ac] ;  /* 0x0000eb00ff097b82 */ /* 0x000e640000000800 */
[----:B01----:R-:W-:Y:S05]  /*0530*/  CALL.REL.NOINC `($__internal_14_$__cuda_sm20_div_s64) ;  /* 0x0000002c00887944 */ /* 0x003fea0003c00000 */
[----:B------:R-:W0:Y:S01]  /*0540*/  LDC.64 R12, c[0x0][0x3a8] ;  /* 0x0000ea00ff0c7b82 */ /* 0x000e220000000a00 */
[----:B------:R-:W-:Y:S02]  /*0550*/  IADD3 R11, P0, PT, RZ, -R8, RZ ;  /* 0x80000008ff0b7210 */ /* 0x000fe40007f1e0ff */
[----:B------:R-:W-:Y:S02]  /*0560*/  MOV R6, R0 ;  /* 0x0000000000067202 */ /* 0x000fe40000000f00 */
        /* <DEDUP_REMOVED lines=8> */
.L_x_490:
[----:B------:R-:W0:Y:S01]  /*05f0*/  LDCU.64 UR4, c[0x0][0x3a0] ;  /* 0x00007400ff0477ac */ /* 0x000e220008000a00 */
[----:B------:R-:W1:Y:S01]  /*0600*/  LDC R36, c[0x0][0x3c8] ;  /* 0x0000f200ff247b82 */ /* 0x000e620000000800 */
[----:B------:R-:W2:Y:S01]  /*0610*/  S2R R37, SR_TID.X ;  /* 0x0000000000257919 */ /* 0x000ea20000002100 */
[----:B------:R-:W-:Y:S01]  /*0620*/  BSSY.RECONVERGENT B0, `(.L_x_491) ;  /* 0x000016b000007945 */ /* 0x000fe20003800200 */
[----:B------:R-:W3:Y:S05]  /*0630*/  LDCU.128 UR8, c[0x0][0x390] ;  /* 0x00007200ff0877ac */ /* 0x000eea0008000c00 */
[----:B------:R-:W4:Y:S01]  /*0640*/  LDC R0, c[0x0][0x360] ;  /* 0x0000d800ff007b82 */ /* 0x000f220000000800 */
[----:B0-----:R-:W-:-:S02]  /*0650*/  IMAD R5, R5, UR4, RZ ;  /* 0x0000000405057c24 */ /* 0x001fc4000f8e02ff */
[----:B------:R-:W-:-:S04]  /*0660*/  IMAD.WIDE.U32 R6, R4, UR4, RZ ;  /* 0x0000000404067c25 */ /* 0x000fc8000f8e00ff */
[----:B------:R-:W-:Y:S01]  /*0670*/  IMAD R5, R4, UR5, R5 ;  /* 0x0000000504057c24 */ /* 0x000fe2000f8e0205 */
[----:B------:R-:W0:Y:S01]  /*0680*/  LDCU.64 UR4, c[0x0][0x388] ;  /* 0x00007100ff0477ac */ /* 0x000e220008000a00 */
[----:B---3--:R-:W-:Y:S01]  /*0690*/  IMAD R3, R3, UR10, RZ ;  /* 0x0000000a03037c24 */ /* 0x008fe2000f8e02ff */
[----:B-1----:R-:W-:Y:S01]  /*06a0*/  LOP3.LUT P1, RZ, R36, 0xf, RZ, 0xc0, !PT ;  /* 0x0000000f24ff7812 */ /* 0x002fe2000782c0ff */
[----:B------:R-:W-:Y:S01]  /*06b0*/  IMAD R10, R10, UR8, RZ ;  /* 0x000000080a0a7c24 */ /* 0x000fe2000f8e02ff */
[----:B------:R-:W-:Y:S01]  /*06c0*/  IADD3 R7, PT, PT, R7, R5, RZ ;  /* 0x0000000507077210 */ /* 0x000fe20007ffe0ff */
[C---:B------:R-:W-:Y:S02]  /*06d0*/  IMAD R5, R2.reuse, UR11, R3 ;  /* 0x0000000b02057c24 */ /* 0x040fe4000f8e0203 */
[----:B------:R-:W-:Y:S01]  /*06e0*/  IMAD.WIDE.U32 R2, R2, UR10, R6 ;  /* 0x0000000a02027c25 */ /* 0x000fe2000f8e0006 */
[----:B--2---:R-:W-:-:S04]  /*06f0*/  MOV R33, R37 ;  /* 0x0000002500217202 */ /* 0x004fc80000000f00 */
[----:B------:R-:W-:-:S03]  /*0700*/  IADD3 R3, PT, PT, R3, R5, RZ ;  /* 0x0000000503037210 */ /* 0x000fc60007ffe0ff */
[----:B------:R-:W-:-:S04]  /*0710*/  IMAD.WIDE.U32 R4, R11, UR8, R2 ;  /* 0x000000080b047c25 */ /* 0x000fc8000f8e0002 */
[----:B------:R-:W-:Y:S01]  /*0720*/  IMAD R3, R11, UR9, R10 ;  /* 0x000000090b037c24 */ /* 0x000fe2000f8e020a */
[----:B------:R-:W-:Y:S01]  /*0730*/  SHF.L.U32 R2, R4, 0x2, RZ ;  /* 0x0000000204027819 */ /* 0x000fe200000006ff */
[----:B------:R-:W1:Y:S03]  /*0740*/  LDCU.64 UR8, c[0x0][0x358] ;  /* 0x00006b00ff0877ac */ /* 0x000e660008000a00 */
[----:B0-----:R-:W-:Y:S02]  /*0750*/  IADD3 R38, P2, PT, R2, UR4, RZ ;  /* 0x0000000402267c10 */ /* 0x001fe4000ff5e0ff */
[----:B------:R-:W-:Y:S02]  /*0760*/  IADD3 R3, PT, PT, R5, R3, RZ ;  /* 0x0000000305037210 */ /* 0x000fe40007ffe0ff */
[----:B------:R-:W-:Y:S02]  /*0770*/  LOP3.LUT P0, RZ, R38, 0x3f, RZ, 0xc0, !PT ;  /* 0x0000003f26ff7812 */ /* 0x000fe4000780c0ff */
[----:B------:R-:W-:-:S02]  /*0780*/  SHF.L.U64.HI R3, R4, 0x2, R3 ;  /* 0x0000000204037819 */ /* 0x000fc40000010203 */
[----:B------:R-:W-:Y:S02]  /*0790*/  PLOP3.LUT P0, PT, P1, P0, PT, 0xf8, 0x8f ;  /* 0x00000000008f781c */ /* 0x000fe40000f01f70 */
[----:B------:R-:W-:-:S03]  /*07a0*/  IADD3.X R39, PT, PT, R3, UR5, RZ, P2, !PT ;  /* 0x0000000503277c10 */ /* 0x000fc600097fe4ff */
[----:B------:R-:W-:-:S08]  /*07b0*/  IMAD.WIDE.U32 R40, R37, 0x40, R38 ;  /* 0x0000004025287825 */ /* 0x000fd000078e0026 */
[----:B-1--4-:R-:W-:Y:S05]  /*07c0*/  @P0 BRA `(.L_x_492) ;  /* 0x0000000400980947 */ /* 0x012fea0003800000 */
[----:B------:R-:W-:Y:S01]  /*07d0*/  SHF.R.S32.HI R2, RZ, 0x4, R36 ;  /* 0x00000004ff027819 */ /* 0x000fe20000011424 */
[----:B------:R-:W-:Y:S01]  /*07e0*/  BSSY.RECONVERGENT B1, `(.L_x_493) ;  /* 0x0000063000017945 */ /* 0x000fe20003800200 */
[----:B------:R-:W-:Y:S02]  /*07f0*/  HFMA2 R31, -RZ, RZ, 0, 0 ;  /* 0x00000000ff1f7431 */ /* 0x000fe400000001ff */
[----:B------:R-:W-:-:S13]  /*0800*/  ISETP.GE.AND P0, PT, R33, R2, PT ;  /* 0x000000022100720c */ /* 0x000fda0003f06270 */
[----:B------:R-:W-:Y:S05]  /*0810*/  @P0 BRA `(.L_x_494) ;  /* 0x00000004007c0947 */ /* 0x000fea0003800000 */
[----:B------:R-:W0:Y:S01]  /*0820*/  I2F.U32.RP R7, R0 ;  /* 0x0000000000077306 */ /* 0x000e220000209000 */
[----:B------:R-:W-:Y:S01]  /*0830*/  IADD3 R21, PT, PT, R33, R0, RZ ;  /* 0x0000000021157210 */ /* 0x000fe20007ffe0ff */
[----:B------:R-:W-:Y:S01]  /*0840*/  BSSY.RECONVERGENT B2, `(.L_x_495) ;  /* 0x0000030000027945 */ /* 0x000fe20003800200 */
[----:B------:R-:W-:Y:S02]  /*0850*/  ISETP.NE.U32.AND P2, PT, R0, RZ, PT ;  /* 0x000000ff0000720c */ /* 0x000fe40003f45070 */
[----:B------:R-:W-:Y:S02]  /*0860*/  ISETP.GE.U32.AND P0, PT, R21, R2, PT ;  /* 0x000000021500720c */ /* 0x000fe40003f06070 */
[----:B------:R-:W-:Y:S02]  /*0870*/  VIMNMX.U32 R6, PT, PT, R2, R21, !PT ;  /* 0x0000001502067248 */ /* 0x000fe40007fe0000 */
[----:B------:R-:W-:Y:S02]  /*0880*/  SEL R3, RZ, 0x1, P0 ;  /* 0x00000001ff037807 */ /* 0x000fe40000000000 */
[----:B------:R-:W-:Y:S01]  /*0890*/  MOV R31, RZ ;  /* 0x000000ff001f7202 */ /* 0x000fe20000000f00 */
        /* <DEDUP_REMOVED lines=21> */
[----:B------:R-:W-:-:S11]  /*09f0*/  MOV R3, R33 ;  /* 0x0000002100037202 */ /* 0x000fd60000000f00 */
[----:B------:R-:W-:Y:S05]  /*0a00*/  @!P0 BRA `(.L_x_496) ;  /* 0x00000000004c8947 */ /* 0x000fea0003800000 */
[----:B------:R-:W2:Y:S04]  /*0a10*/  LDG.E.ENL2.256 R8, R4, desc[UR8][R40.64] ;  /* 0xfe0000082804797e */ /* 0x000ea80008121908 */
[----:B------:R-:W3:Y:S01]  /*0a20*/  LDG.E.ENL2.256 R16, R12, desc[UR8][R40.64+0x20] ;  /* 0xfe000108280c797e */ /* 0x000ee20008121910 */
[----:B------:R-:W-:Y:S01]  /*0a30*/  MOV R3, R21 ;  /* 0x0000001500037202 */ /* 0x000fe20000000f00 */
[----:B--2---:R-:W-:-:S04]  /*0a40*/  FFMA.FTZ R4, R4, R4, RZ ;  /* 0x0000000404047223 */ /* 0x004fc800000100ff */
[----:B------:R-:W-:-:S04]  /*0a50*/  FFMA.FTZ R5, R5, R5, R4 ;  /* 0x0000000505057223 */ /* 0x000fc80000010004 */
[----:B------:R-:W-:-:S04]  /*0a60*/  FFMA.FTZ R6, R6, R6, R5 ;  /* 0x0000000606067223 */ /* 0x000fc80000010005 */
[----:B------:R-:W-:-:S04]  /*0a70*/  FFMA.FTZ R7, R7, R7, R6 ;  /* 0x0000000707077223 */ /* 0x000fc80000010006 */
[----:B------:R-:W-:-:S04]  /*0a80*/  FFMA.FTZ R8, R8, R8, R7 ;  /* 0x0000000808087223 */ /* 0x000fc80000010007 */
[----:B------:R-:W-:-:S04]  /*0a90*/  FFMA.FTZ R9, R9, R9, R8 ;  /* 0x0000000909097223 */ /* 0x000fc80000010008 */
[----:B------:R-:W-:-:S04]  /*0aa0*/  FFMA.FTZ R10, R10, R10, R9 ;  /* 0x0000000a0a0a7223 */ /* 0x000fc80000010009 */
[----:B------:R-:W-:-:S04]  /*0ab0*/  FFMA.FTZ R11, R11, R11, R10 ;  /* 0x0000000b0b0b7223 */ /* 0x000fc8000001000a */
[----:B---3--:R-:W-:-:S04]  /*0ac0*/  FFMA.FTZ R12, R12, R12, R11 ;  /* 0x0000000c0c0c7223 */ /* 0x008fc8000001000b */
[----:B------:R-:W-:-:S04]  /*0ad0*/  FFMA.FTZ R13, R13, R13, R12 ;  /* 0x0000000d0d0d7223 */ /* 0x000fc8000001000c */
[----:B------:R-:W-:-:S04]  /*0ae0*/  FFMA.FTZ R14, R14, R14, R13 ;  /* 0x0000000e0e0e7223 */ /* 0x000fc8000001000d */
[----:B------:R-:W-:-:S04]  /*0af0*/  FFMA.FTZ R15, R15, R15, R14 ;  /* 0x0000000f0f0f7223 */ /* 0x000fc8000001000e */
[----:B------:R-:W-:-:S04]  /*0b00*/  FFMA.FTZ R16, R16, R16, R15 ;  /* 0x0000001010107223 */ /* 0x000fc8000001000f */
[----:B------:R-:W-:-:S04]  /*0b10*/  FFMA.FTZ R17, R17, R17, R16 ;  /* 0x0000001111117223 */ /* 0x000fc80000010010 */
[----:B------:R-:W-:-:S04]  /*0b20*/  FFMA.FTZ R18, R18, R18, R17 ;  /* 0x0000001212127223 */ /* 0x000fc80000010011 */
[----:B------:R-:W-:-:S07]  /*0b30*/  FFMA.FTZ R31, R19, R19, R18 ;  /* 0x00000013131f7223 */ /* 0x000fce0000010012 */
.L_x_496:
[----:B------:R-:W-:Y:S05]  /*0b40*/  BSYNC.RECONVERGENT B2 ;  /* 0x0000000000027941 */ /* 0x000fea0003800200 */
.L_x_495:
[----:B------:R-:W-:Y:S05]  /*0b50*/  @!P1 BRA `(.L_x_494) ;  /* 0x0000000000ac9947 */ /* 0x000fea0003800000 */
[----:B------:R-:W-:-:S07]  /*0b60*/  IADD3 R35, PT, PT, R3, R0, RZ ;  /* 0x0000000003237210 */ /* 0x000fce0007ffe0ff */
.L_x_497:
[----:B------:R-:W-:-:S05]  /*0b70*/  IMAD.WIDE.U32 R44, R3, 0x40, R38 ;  /* 0x00000040032c7825 */ /* 0x000fca00078e0026 */
[----:B------:R-:W2:Y:S04]  /*0b80*/  LDG.E.ENL2.256 R4, R16, desc[UR8][R44.64] ;  /* 0xfe0000082c10797e */ /* 0x000ea80008121904 */
[----:B------:R-:W3:Y:S01]  /*0b90*/  LDG.E.ENL2.256 R12, R8, desc[UR8][R44.64+0x20] ;  /* 0xfe0001082c08797e */ /* 0x000ee2000812190c */
[----:B------:R-:W-:-:S04]  /*0ba0*/  IMAD.WIDE.U32 R42, R35, 0x40, R38 ;  /* 0x00000040232a7825 */ /* 0x000fc800078e0026 */
[----:B--2---:R-:W-:-:S04]  /*0bb0*/  FFMA.FTZ R16, R16, R16, R31 ;  /* 0x0000001010107223 */ /* 0x004fc8000001001f */
[----:B------:R-:W-:-:S04]  /*0bc0*/  FFMA.FTZ R17, R17, R17, R16 ;  /* 0x0000001111117223 */ /* 0x000fc80000010010 */
[----:B------:R-:W-:-:S04]  /*0bd0*/  FFMA.FTZ R18, R18, R18, R17 ;  /* 0x0000001212127223 */ /* 0x000fc80000010011 */
[----:B------:R-:W-:Y:S02]  /*0be0*/  FFMA.FTZ R25, R19, R19, R18 ;  /* 0x0000001313197223 */ /* 0x000fe40000010012 */
[----:B------:R-:W2:Y:S02]  /*0bf0*/  LDG.E.ENL2.256 R20, R16, desc[UR8][R42.64] ;  /* 0xfe0000082a10797e */ /* 0x000ea40008121914 */
[----:B------:R-:W-:Y:S02]  /*0c00*/  FFMA.FTZ R4, R4, R4, R25 ;  /* 0x0000000404047223 */ /* 0x000fe40000010019 */
[----:B------:R-:W4:Y:S02]  /*0c10*/  LDG.E.ENL2.256 R28, R24, desc[UR8][R42.64+0x20] ;  /* 0xfe0001082a18797e */ /* 0x000f24000812191c */
        /* <DEDUP_REMOVED lines=10> */
[----:B------:R-:W-:Y:S01]  /*0cc0*/  FFMA.FTZ R15, R15, R15, R14 ;  /* 0x0000000f0f0f7223 */ /* 0x000fe2000001000e */
[----:B------:R-:W-:-:S04]  /*0cd0*/  IADD3 R3, PT, PT, R0, R3, R0 ;  /* 0x0000000300037210 */ /* 0x000fc80007ffe000 */
[----:B------:R-:W-:Y:S02]  /*0ce0*/  ISETP.GE.AND P0, PT, R3, R2, PT ;  /* 0x000000020300720c */ /* 0x000fe40003f06270 */
[----:B------:R-:W-:Y:S01]  /*0cf0*/  LEA R35, R0, R35, 0x1 ;  /* 0x0000002300237211 */ /* 0x000fe200078e08ff */
[----:B--2---:R-:W-:-:S04]  /*0d00*/  FFMA.FTZ R16, R16, R16, R15 ;  /* 0x0000001010107223 */ /* 0x004fc8000001000f */
[----:B------:R-:W-:-:S04]  /*0d10*/  FFMA.FTZ R17, R17, R17, R16 ;  /* 0x0000001111117223 */ /* 0x000fc80000010010 */
[----:B------:R-:W-:-:S04]  /*0d20*/  FFMA.FTZ R18, R18, R18, R17 ;  /* 0x0000001212127223 */ /* 0x000fc80000010011 */
[----:B------:R-:W-:-:S04]  /*0d30*/  FFMA.FTZ R19, R19, R19, R18 ;  /* 0x0000001313137223 */ /* 0x000fc80000010012 */
[----:B------:R-:W-:-:S04]  /*0d40*/  FFMA.FTZ R20, R20, R20, R19 ;  /* 0x0000001414147223 */ /* 0x000fc80000010013 */
[----:B------:R-:W-:-:S04]  /*0d50*/  FFMA.FTZ R21, R21, R21, R20 ;  /* 0x0000001515157223 */ /* 0x000fc80000010014 */
[----:B------:R-:W-:-:S04]  /*0d60*/  FFMA.FTZ R22, R22, R22, R21 ;  /* 0x0000001616167223 */ /* 0x000fc80000010015 */
[----:B------:R-:W-:-:S04]  /*0d70*/  FFMA.FTZ R23, R23, R23, R22 ;  /* 0x0000001717177223 */ /* 0x000fc80000010016 */
[----:B----4-:R-:W-:-:S04]  /*0d80*/  FFMA.FTZ R24, R24, R24, R23 ;  /* 0x0000001818187223 */ /* 0x010fc80000010017 */
        /* <DEDUP_REMOVED lines=8> */
.L_x_494:
[----:B------:R-:W-:Y:S05]  /*0e10*/  BSYNC.RECONVERGENT B1 ;  /* 0x0000000000017941 */ /* 0x000fea0003800200 */
.L_x_493:
[----:B------:R-:W-:Y:S05]  /*0e20*/  BRA `(.L_x_498) ;  /* 0x0000000c00a87947 */ /* 0x000fea0003800000 */
.L_x_492:
[----:B------:R-:W-:Y:S01]  /*0e30*/  IADD3 R4, PT, PT, -R38, RZ, RZ ;  /* 0x000000ff26047210 */ /* 0x000fe20007ffe1ff */
[----:B------:R-:W-:Y:S01]  /*0e40*/  BSSY.RECONVERGENT B1, `(.L_x_499) ;  /* 0x0000019000017945 */ /* 0x000fe20003800200 */
[----:B------:R-:W-:Y:S02]  /*0e50*/  HFMA2 R31, -RZ, RZ, 0, 0 ;  /* 0x00000000ff1f7431 */ /* 0x000fe400000001ff */
[----:B------:R-:W-:-:S04]  /*0e60*/  SHF.R.U32.HI R4, RZ, 0x2, R4 ;  /* 0x00000002ff047819 */ /* 0x000fc80000011604 */
[----:B------:R-:W-:-:S04]  /*0e70*/  LOP3.LUT R11, R4, 0xf, RZ, 0xc0, !PT ;  /* 0x0000000f040b7812 */ /* 0x000fc800078ec0ff */
[----:B------:R-:W-:-:S04]  /*0e80*/  VIMNMX R11, PT, PT, R11, R36, PT ;  /* 0x000000240b0b7248 */ /* 0x000fc80003fe0100 */
[----:B------:R-:W-:Y:S02]  /*0e90*/  IADD3 R10, PT, PT, -R11, R36, RZ ;  /* 0x000000240b0a7210 */ /* 0x000fe40007ffe1ff */
[----:B------:R-:W-:Y:S02]  /*0ea0*/  ISETP.GE.AND P0, PT, R33, R11, PT ;  /* 0x0000000b2100720c */ /* 0x000fe40003f06270 */
[----:B------:R-:W-:-:S04]  /*0eb0*/  SHF.R.S32.HI R5, RZ, 0x1f, R10 ;  /* 0x0000001fff057819 */ /* 0x000fc8000001140a */
[----:B------:R-:W-:-:S04]  /*0ec0*/  LEA.HI R5, R5, R10, RZ, 0x4 ;  /* 0x0000000a05057211 */ /* 0x000fc800078f20ff */
[----:B------:R-:W-:-:S04]  /*0ed0*/  SHF.R.S32.HI R12, RZ, 0x4, R5 ;  /* 0x00000004ff0c7819 */ /* 0x000fc80000011405 */
[----:B------:R-:W-:Y:S01]  /*0ee0*/  ISETP.GE.AND P1, PT, R33, R12, PT ;  /* 0x0000000c2100720c */ /* 0x000fe20003f26270 */
[----:B------:R-:W-:-:S12]  /*0ef0*/  @P0 BRA `(.L_x_500) ;  /* 0x0000000000340947 */ /* 0x000fd80003800000 */
[----:B------:R-:W-:Y:S01]  /*0f00*/  IMAD.WIDE.U32 R4, R33, 0x4, R2 ;  /* 0x0000000421047825 */ /* 0x000fe200078e0002 */
[----:B------:R-:W-:Y:S02]  /*0f10*/  MOV R31, RZ ;  /* 0x000000ff001f7202 */ /* 0x000fe40000000f00 */
[----:B------:R-:W-:Y:S02]  /*0f20*/  MOV R8, R33 ;  /* 0x0000002100087202 */ /* 0x000fe40000000f00 */
[----:B------:R-:W-:-:S04]  /*0f30*/  IADD3 R4, P0, PT, R4, UR4, RZ ;  /* 0x0000000404047c10 */ /* 0x000fc8000ff1e0ff */
[----:B------:R-:W-:-:S09]  /*0f40*/  IADD3.X R5, PT, PT, R5, UR5, RZ, P0, !PT ;  /* 0x0000000505057c10 */ /* 0x000fd200087fe4ff */
.L_x_501:
[----:B------:R-:W-:Y:S02]  /*0f50*/  MOV R6, R4 ;  /* 0x0000000400067202 */ /* 0x000fe40000000f00 */
[----:B------:R-:W-:-:S05]  /*0f60*/  MOV R7, R5 ;  /* 0x0000000500077202 */ /* 0x000fca0000000f00 */
[----:B------:R-:W2:Y:S01]  /*0f70*/  LDG.E R14, desc[UR8][R6.64] ;  /* 0x00000008060e7981 */ /* 0x000ea2000c1e1900 */
[C---:B------:R-:W-:Y:S01]  /*0f80*/  IADD3 R8, PT, PT, R0.reuse, R8, RZ ;  /* 0x0000000800087210 */ /* 0x040fe20007ffe0ff */
[----:B------:R-:W-:-:S03]  /*0f90*/  IMAD.WIDE.U32 R4, R0, 0x4, R6 ;  /* 0x0000000400047825 */ /* 0x000fc600078e0006 */
[----:B------:R-:W-:Y:S01]  /*0fa0*/  ISETP.GE.AND P0, PT, R8, R11, PT ;  /* 0x0000000b0800720c */ /* 0x000fe20003f06270 */
[----:B--2---:R-:W-:-:S12]  /*0fb0*/  FFMA.FTZ R31, R14, R14, R31 ;  /* 0x0000000e0e1f7223 */ /* 0x004fd8000001001f */
[----:B------:R-:W-:Y:S05]  /*0fc0*/  @!P0 BRA `(.L_x_501) ;  /* 0xfffffffc00e08947 */ /* 0x000fea000383ffff */
.L_x_500:
[----:B------:R-:W-:Y:S05]  /*0fd0*/  BSYNC.RECONVERGENT B1 ;  /* 0x0000000000017941 */ /* 0x000fea0003800200 */
.L_x_499:
[----:B------:R-:W-:Y:S01]  /*0fe0*/  BSSY.RECONVERGENT B1, `(.L_x_502) ;  /* 0x000008c000017945 */ /* 0x000fe20003800200 */
[----:B------:R-:W-:-:S03]  /*0ff0*/  IMAD.WIDE R4, R11, 0x4, R38 ;  /* 0x000000040b047825 */ /* 0x000fc600078e0226 */
[----:B------:R-:W-:Y:S05]  /*1000*/  @P1 BRA `(.L_x_503) ;  /* 0x0000000800241947 */ /* 0x000fea0003800000 */
[----:B------:R-:W0:Y:S01]  /*1010*/  I2F.U32.RP R14, R0 ;  /* 0x00000000000e7306 */ /* 0x000e220000209000 */
[----:B------:R-:W-:Y:S01]  /*1020*/  IADD3 R9, PT, PT, R33, R0, RZ ;  /* 0x0000000021097210 */ /* 0x000fe20007ffe0ff */
[----:B------:R-:W-:Y:S01]  /*1030*/  BSSY.RECONVERGENT B2, `(.L_x_504) ;  /* 0x000003e000027945 */ /* 0x000fe20003800200 */
[----:B------:R-:W-:Y:S02]  /*1040*/  ISETP.NE.U32.AND P2, PT, R0, RZ, PT ;  /* 0x000000ff0000720c */ /* 0x000fe40003f45070 */
[----:B------:R-:W-:Y:S02]  /*1050*/  ISETP.GE.U32.AND P0, PT, R9, R12, PT ;  /* 0x0000000c0900720c */ /* 0x000fe40003f06070 */
        /* <DEDUP_REMOVED lines=26> */
[----:B------:R-:W2:Y:S04]  /*1200*/  LDG.E R26, desc[UR8][R6.64] ;  /* 0x00000008061a7981 */ /* 0x000ea8000c1e1900 */
[----:B------:R-:W3:Y:S04]  /*1210*/  LDG.E R25, desc[UR8][R6.64+0x4] ;  /* 0x0000040806197981 */ /* 0x000ee8000c1e1900 */
[----:B------:R-:W4:Y:S04]  /*1220*/  LDG.E R27, desc[UR8][R6.64+0x8] ;  /* 0x00000808061b7981 */ /* 0x000f28000c1e1900 */
[----:B------:R-:W5:Y:S04]  /*1230*/  LDG.E R23, desc[UR8][R6.64+0xc] ;  /* 0x00000c0806177981 */ /* 0x000f68000c1e1900 */
        /* <DEDUP_REMOVED lines=11> */
[----:B------:R-:W5:Y:S01]  /*12f0*/  LDG.E R24, desc[UR8][R6.64+0x3c] ;  /* 0x00003c0806187981 */ /* 0x000f62000c1e1900 */
[----:B--2---:R-:W-:-:S04]  /*1300*/  FFMA.FTZ R26, R26, R26, R31 ;  /* 0x0000001a1a1a7223 */ /* 0x004fc8000001001f */
[----:B---3--:R-:W-:-:S04]  /*1310*/  FFMA.FTZ R26, R25, R25, R26 ;  /* 0x00000019191a7223 */ /* 0x008fc8000001001a */
[----:B----4-:R-:W-:-:S04]  /*1320*/  FFMA.FTZ R26, R27, R27, R26 ;  /* 0x0000001b1b1a7223 */ /* 0x010fc8000001001a */
[----:B-----5:R-:W-:-:S04]  /*1330*/  FFMA.FTZ R23, R23, R23, R26 ;  /* 0x0000001717177223 */ /* 0x020fc8000001001a */
[----:B------:R-:W-:-:S04]  /*1340*/  FFMA.FTZ R22, R22, R22, R23 ;  /* 0x0000001616167223 */ /* 0x000fc80000010017 */
[----:B------:R-:W-:-:S04]  /*1350*/  FFMA.FTZ R21, R21, R21, R22 ;  /* 0x0000001515157223 */ /* 0x000fc80000010016 */
[----:B------:R-:W-:-:S04]  /*1360*/  FFMA.FTZ R20, R20, R20, R21 ;  /* 0x0000001414147223 */ /* 0x000fc80000010015 */
[----:B------:R-:W-:-:S04]  /*1370*/  FFMA.FTZ R19, R19, R19, R20 ;  /* 0x0000001313137223 */ /* 0x000fc80000010014 */
[----:B------:R-:W-:-:S04]  /*1380*/  FFMA.FTZ R18, R18, R18, R19 ;  /* 0x0000001212127223 */ /* 0x000fc80000010013 */
[----:B------:R-:W-:-:S04]  /*1390*/  FFMA.FTZ R17, R17, R17, R18 ;  /* 0x0000001111117223 */ /* 0x000fc80000010012 */
[----:B------:R-:W-:-:S04]  /*13a0*/  FFMA.FTZ R16, R16, R16, R17 ;  /* 0x0000001010107223 */ /* 0x000fc80000010011 */
[----:B------:R-:W-:-:S04]  /*13b0*/  FFMA.FTZ R15, R15, R15, R16 ;  /* 0x0000000f0f0f7223 */ /* 0x000fc80000010010 */
[----:B------:R-:W-:Y:S01]  /*13c0*/  FFMA.FTZ R14, R14, R14, R15 ;  /* 0x0000000e0e0e7223 */ /* 0x000fe2000001000f */
[----:B------:R-:W-:-:S03]  /*13d0*/  MOV R15, R9 ;  /* 0x00000009000f7202 */ /* 0x000fc60000000f00 */
[----:B------:R-:W-:-:S04]  /*13e0*/  FFMA.FTZ R13, R13, R13, R14 ;  /* 0x0000000d0d0d7223 */ /* 0x000fc8000001000e */
[----:B------:R-:W-:-:S04]  /*13f0*/  FFMA.FTZ R13, R8, R8, R13 ;  /* 0x00000008080d7223 */ /* 0x000fc8000001000d */
[----:B------:R-:W-:-:S07]  /*1400*/  FFMA.FTZ R31, R24, R24, R13 ;  /* 0x00000018181f7223 */ /* 0x000fce000001000d */
.L_x_505:
[----:B------:R-:W-:Y:S05]  /*1410*/  BSYNC.RECONVERGENT B2 ;  /* 0x0000000000027941 */ /* 0x000fea0003800200 */
.L_x_504:
[----:B------:R-:W-:Y:S05]  /*1420*/  @!P1 BRA `(.L_x_503) ;  /* 0x00000004001c9947 */ /* 0x000fea0003800000 */
[----:B------:R-:W-:-:S07]  /*1430*/  IADD3 R13, PT, PT, R15, R0, RZ ;  /* 0x000000000f0d7210 */ /* 0x000fce0007ffe0ff */
.L_x_506:
        /* <DEDUP_REMOVED lines=17> */
[----:B---3--:R-:W-:Y:S02]  /*1550*/  FFMA.FTZ R9, R9, R9, R18 ;  /* 0x0000000909097223 */ /* 0x008fe40000010012 */
[----:B------:R-:W2:Y:S02]  /*1560*/  LDG.E R18, desc[UR8][R6.64+0x38] ;  /* 0x0000380806127981 */ /* 0x000ea4000c1e1900 */
[----:B----4-:R-:W-:Y:S01]  /*1570*/  FFMA.FTZ R29, R8, R8, R9 ;  /* 0x00000008081d7223 */ /* 0x010fe20000010009 */
[----:B------:R-:W-:-:S05]  /*1580*/  IMAD.WIDE.U32 R8, R13, 0x40, R4 ;  /* 0x000000400d087825 */ /* 0x000fca00078e0004 */
[----:B------:R-:W3:Y:S01]  /*1590*/  LDG.E R21, desc[UR8][R8.64] ;  /* 0x0000000808157981 */ /* 0x000ee2000c1e1900 */
[----:B-----5:R-:W-:-:S03]  /*15a0*/  FFMA.FTZ R20, R20, R20, R29 ;  /* 0x0000001414147223 */ /* 0x020fc6000001001d */
[----:B------:R-:W4:Y:S01]  /*15b0*/  LDG.E R6, desc[UR8][R8.64+0xc] ;  /* 0x00000c0808067981 */ /* 0x000f22000c1e1900 */
[----:B------:R-:W-:-:S03]  /*15c0*/  FFMA.FTZ R27, R27, R27, R20 ;  /* 0x0000001b1b1b7223 */ /* 0x000fc60000010014 */
[----:B------:R-:W5:Y:S01]  /*15d0*/  LDG.E R20, desc[UR8][R8.64+0x4] ;  /* 0x0000040808147981 */ /* 0x000f62000c1e1900 */
[----:B------:R-:W-:-:S03]  /*15e0*/  FFMA.FTZ R27, R28, R28, R27 ;  /* 0x0000001c1c1b7223 */ /* 0x000fc6000001001b */
[----:B------:R-:W4:Y:S01]  /*15f0*/  LDG.E R7, desc[UR8][R8.64+0x10] ;  /* 0x0000100808077981 */ /* 0x000f22000c1e1900 */
[----:B------:R-:W-:-:S03]  /*1600*/  FFMA.FTZ R28, R26, R26, R27 ;  /* 0x0000001a1a1c7223 */ /* 0x000fc6000001001b */
[----:B------:R-:W4:Y:S01]  /*1610*/  LDG.E R26, desc[UR8][R8.64+0x8] ;  /* 0x00000808081a7981 */ /* 0x000f22000c1e1900 */
[----:B------:R-:W-:-:S03]  /*1620*/  FFMA.FTZ R25, R25, R25, R28 ;  /* 0x0000001919197223 */ /* 0x000fc6000001001c */
[----:B------:R-:W4:Y:S01]  /*1630*/  LDG.E R31, desc[UR8][R8.64+0x3c] ;  /* 0x00003c08081f7981 */ /* 0x000f22000c1e1900 */
[----:B------:R-:W-:-:S04]  /*1640*/  FFMA.FTZ R24, R24, R24, R25 ;  /* 0x0000001818187223 */ /* 0x000fc80000010019 */
[----:B------:R-:W-:Y:S02]  /*1650*/  FFMA.FTZ R24, R23, R23, R24 ;  /* 0x0000001717187223 */ /* 0x000fe40000010018 */
[----:B------:R-:W4:Y:S02]  /*1660*/  LDG.E R23, desc[UR8][R8.64+0x14] ;  /* 0x0000140808177981 */ /* 0x000f24000c1e1900 */
[----:B------:R-:W-:Y:S02]  /*1670*/  FFMA.FTZ R25, R17, R17, R24 ;  /* 0x0000001111197223 */ /* 0x000fe40000010018 */
[----:B------:R-:W4:Y:S02]  /*1680*/  LDG.E R17, desc[UR8][R8.64+0x18] ;  /* 0x0000180808117981 */ /* 0x000f24000c1e1900 */
[----:B------:R-:W-:Y:S02]  /*1690*/  FFMA.FTZ R25, R16, R16, R25 ;  /* 0x0000001010197223 */ /* 0x000fe40000010019 */
[----:B------:R-:W4:Y:S02]  /*16a0*/  LDG.E R16, desc[UR8][R8.64+0x1c] ;  /* 0x00001c0808107981 */ /* 0x000f24000c1e1900 */
[----:B------:R-:W-:-:S02]  /*16b0*/  FFMA.FTZ R24, R14, R14, R25 ;  /* 0x0000000e0e187223 */ /* 0x000fc40000010019 */
[----:B------:R-:W4:Y:S02]  /*16c0*/  LDG.E R14, desc[UR8][R8.64+0x20] ;  /* 0x00002008080e7981 */ /* 0x000f24000c1e1900 */
[----:B------:R-:W-:Y:S02]  /*16d0*/  FFMA.FTZ R25, R19, R19, R24 ;  /* 0x0000001313197223 */ /* 0x000fe40000010018 */
[----:B------:R-:W4:Y:S04]  /*16e0*/  LDG.E R19, desc[UR8][R8.64+0x24] ;  /* 0x0000240808137981 */ /* 0x000f28000c1e1900 */
[----:B------:R-:W4:Y:S01]  /*16f0*/  LDG.E R24, desc[UR8][R8.64+0x2c] ;  /* 0x00002c0808187981 */ /* 0x000f22000c1e1900 */
[----:B--2---:R-:W-:-:S03]  /*1700*/  FFMA.FTZ R25, R18, R18, R25 ;  /* 0x0000001212197223 */ /* 0x004fc60000010019 */
[----:B------:R-:W2:Y:S01]  /*1710*/  LDG.E R18, desc[UR8][R8.64+0x28] ;  /* 0x0000280808127981 */ /* 0x000ea2000c1e1900 */
[----:B------:R-:W-:-:S03]  /*1720*/  FFMA.FTZ R28, R22, R22, R25 ;  /* 0x00000016161c7223 */ /* 0x000fc60000010019 */
[----:B------:R-:W2:Y:S04]  /*1730*/  LDG.E R22, desc[UR8][R8.64+0x30] ;  /* 0x0000300808167981 */ /* 0x000ea8000c1e1900 */
[----:B------:R-:W2:Y:S01]  /*1740*/  LDG.E R25, desc[UR8][R8.64+0x34] ;  /* 0x0000340808197981 */ /* 0x000ea2000c1e1900 */
[----:B---3--:R-:W-:-:S03]  /*1750*/  FFMA.FTZ R27, R21, R21, R28 ;  /* 0x00000015151b7223 */ /* 0x008fc6000001001c */
[----:B------:R-:W3:Y:S01]  /*1760*/  LDG.E R21, desc[UR8][R8.64+0x38] ;  /* 0x0000380808157981 */ /* 0x000ee2000c1e1900 */
[----:B-----5:R-:W-:-:S04]  /*1770*/  FFMA.FTZ R27, R20, R20, R27 ;  /* 0x00000014141b7223 */ /* 0x020fc8000001001b */
        /* <DEDUP_REMOVED lines=15> */
[----:B---3--:R-:W-:-:S04]  /*1870*/  FFMA.FTZ R22, R21, R21, R22 ;  /* 0x0000001515167223 */ /* 0x008fc80000010016 */
[----:B------:R-:W-:Y:S01]  /*1880*/  FFMA.FTZ R31, R31, R31, R22 ;  /* 0x0000001f1f1f7223 */ /* 0x000fe20000010016 */
[----:B------:R-:W-:Y:S06]  /*1890*/  @!P0 BRA `(.L_x_506) ;  /* 0xfffffff800e88947 */ /* 0x000fec000383ffff */
.L_x_503:
[----:B------:R-:W-:Y:S05]  /*18a0*/  BSYNC.RECONVERGENT B1 ;  /* 0x0000000000017941 */ /* 0x000fea0003800200 */
.L_x_502:
[----:B------:R-:W-:-:S04]  /*18b0*/  LEA R7, R12, R33, 0x4 ;  /* 0x000000210c077211 */ /* 0x000fc800078e20ff */
[----:B------:R-:W-:-:S13]  /*18c0*/  ISETP.GE.AND P0, PT, R7, R10, PT ;  /* 0x0000000a0700720c */ /* 0x000fda0003f06270 */
[----:B------:R-:W-:Y:S05]  /*18d0*/  @P0 BRA `(.L_x_498) ;  /* 0x0000000000fc0947 */ /* 0x000fea0003800000 */
[----:B------:R-:W0:Y:S01]  /*18e0*/  I2F.U32.RP R14, R0 ;  /* 0x00000000000e7306 */ /* 0x000e220000209000 */
        /* <DEDUP_REMOVED lines=34> */
.L_x_509:
[----:B------:R-:W-:-:S06]  /*1b10*/  IMAD.WIDE R2, R7, 0x4, R8 ;  /* 0x0000000407027825 */ /* 0x000fcc00078e0208 */
[----:B------:R-:W2:Y:S01]  /*1b20*/  LDG.E R2, desc[UR8][R2.64] ;  /* 0x0000000802027981 */ /* 0x000ea2000c1e1900 */
[----:B------:R-:W-:Y:S02]  /*1b30*/  IADD3 R6, PT, PT, R6, 0x1, RZ ;  /* 0x0000000106067810 */ /* 0x000fe40007ffe0ff */
[----:B------:R-:W-:Y:S02]  /*1b40*/  IADD3 R7, PT, PT, R0, R7, RZ ;  /* 0x0000000700077210 */ /* 0x000fe40007ffe0ff */
[----:B------:R-:W-:Y:S01]  /*1b50*/  ISETP.NE.AND P0, PT, R6, RZ, PT ;  /* 0x000000ff0600720c */ /* 0x000fe20003f05270 */
[----:B--2---:R-:W-:-:S12]  /*1b60*/  FFMA.FTZ R31, R2, R2, R31 ;  /* 0x00000002021f7223 */ /* 0x004fd8000001001f */
[----:B------:R-:W-:Y:S05]  /*1b70*/  @P0 BRA `(.L_x_509) ;  /* 0xfffffffc00e40947 */ /* 0x000fea000383ffff */
.L_x_508:
[----:B------:R-:W-:Y:S05]  /*1b80*/  BSYNC.RECONVERGENT B1 ;  /* 0x0000000000017941 */ /* 0x000fea0003800200 */
.L_x_507:
[----:B------:R-:W-:Y:S05]  /*1b90*/  @!P1 BRA `(.L_x_498) ;  /* 0x00000000004c9947 */ /* 0x000fea0003800000 */
[----:B------:R-:W-:-:S07]  /*1ba0*/  SHF.L.U32 R11, R0, 0x2, RZ ;  /* 0x00000002000b7819 */ /* 0x000fce00000006ff */
.L_x_510:
[----:B------:R-:W-:-:S03]  /*1bb0*/  IMAD.WIDE R2, R7, 0x4, R4 ;  /* 0x0000000407027825 */ /* 0x000fc600078e0204 */
[----:B------:R-:W-:-:S03]  /*1bc0*/  IADD3 R8, P0, PT, R11, R2, RZ ;  /* 0x000000020b087210 */ /* 0x000fc60007f1e0ff */
[----:B------:R-:W2:Y:S01]  /*1bd0*/  LDG.E R2, desc[UR8][R2.64] ;  /* 0x0000000802027981 */ /* 0x000ea2000c1e1900 */
[----:B------:R-:W-:Y:S02]  /*1be0*/  IADD3.X R9, PT, PT, RZ, R3, RZ, P0, !PT ;  /* 0x00000003ff097210 */ /* 0x000fe400007fe4ff */
[----:B------:R-:W-:-:S03]  /*1bf0*/  IADD3 R12, P0, PT, R11, R8, RZ ;  /* 0x000000080b0c7210 */ /* 0x000fc60007f1e0ff */
[----:B------:R-:W3:Y:S01]  /*1c00*/  LDG.E R8, desc[UR8][R8.64] ;  /* 0x0000000808087981 */ /* 0x000ee2000c1e1900 */
[----:B------:R-:W-:Y:S02]  /*1c10*/  IADD3.X R13, PT, PT, RZ, R9, RZ, P0, !PT ;  /* 0x00000009ff0d7210 */ /* 0x000fe400007fe4ff */
[----:B------:R-:W-:-:S03]  /*1c20*/  IADD3 R14, P0, PT, R11, R12, RZ ;  /* 0x0000000c0b0e7210 */ /* 0x000fc60007f1e0ff */
[----:B------:R-:W4:Y:S01]  /*1c30*/  LDG.E R12, desc[UR8][R12.64] ;  /* 0x000000080c0c7981 */ /* 0x000f22000c1e1900 */
[----:B------:R-:W-:-:S05]  /*1c40*/  IADD3.X R15, PT, PT, RZ, R13, RZ, P0, !PT ;  /* 0x0000000dff0f7210 */ /* 0x000fca00007fe4ff */
        /* <DEDUP_REMOVED lines=8> */
.L_x_498:
[----:B------:R-:W-:Y:S05]  /*1cd0*/  BSYNC.RECONVERGENT B0 ;  /* 0x0000000000007941 */ /* 0x000fea0003800200 */
.L_x_491:
[----:B------:R-:W-:Y:S01]  /*1ce0*/  ISETP.GE.U32.AND P0, PT, R0, 0x400, PT ;  /* 0x000004000000780c */ /* 0x000fe20003f06070 */
        /* <DEDUP_REMOVED lines=28> */
[----:B------:R-:W-:-:S05]  /*1eb0*/  MOV R2, UR4 ;  /* 0x0000000400027c02 */ /* 0x000fca0008000f00 */
[----:B------:R-:W1:Y:S04]  /*1ec0*/  LDS.64 R12, [R2+0x28] ;  /* 0x00002800020c7984 */ /* 0x000e680000000a00 */
[----:B------:R-:W2:Y:S04]  /*1ed0*/  LDS.128 R8, [R2+0x30] ;  /* 0x0000300002087984 */ /* 0x000ea80000000c00 */
[----:B------:R-:W3:Y:S04]  /*1ee0*/  LDS.128 R16, [R2+0x40] ;  /* 0x0000400002107984 */ /* 0x000ee80000000c00 */
[----:B------:R-:W-:Y:S01]  /*1ef0*/  LDS R3, [R2+0xa0] ;  /* 0x0000a00002037984 */ /* 0x000fe20000000800 */
[----:B-1----:R-:W-:-:S03]  /*1f00*/  FADD.FTZ R12, R6, R12 ;  /* 0x0000000c060c7221 */ /* 0x002fc60000010000 */
[----:B0-----:R-:W0:Y:S01]  /*1f10*/  LDS.128 R4, [R2+0x50] ;  /* 0x0000500002047984 */ /* 0x001e220000000c00 */
        /* <DEDUP_REMOVED lines=33> */
[----:B------:R-:W-:Y:S01]  /*2130*/  FADD.FTZ R3, R6, R3 ;  /* 0x0000000306037221 */ /* 0x000fe20000010000 */
[----:B------:R-:W-:Y:S06]  /*2140*/  BRA `(.L_x_514) ;  /* 0x0000000400a07947 */ /* 0x000fec0003800000 */
.L_x_512:
[----:B------:R-:W-:-:S04]  /*2150*/  LOP3.LUT R2, R33, 0x3e0, RZ, 0xc0, !PT ;  /* 0x000003e021027812 */ /* 0x000fc800078ec0ff */
[----:B------:R-:W-:Y:S02]  /*2160*/  IADD3 R3, PT, PT, R2, 0x20, RZ ;  /* 0x0000002002037810 */ /* 0x000fe40007ffe0ff */
[----:B------:R-:W-:Y:S02]  /*2170*/  LOP3.LUT R5, RZ, R2, RZ, 0x33, !PT ;  /* 0x00000002ff057212 */ /* 0x000fe400078e33ff */
[-C--:B------:R-:W-:Y:S02]  /*2180*/  ISETP.GT.U32.AND P0, PT, R3, R0.reuse, PT ;  /* 0x000000000300720c */ /* 0x080fe40003f04070 */
[----:B------:R-:W-:Y:S01]  /*2190*/  IADD3 R5, PT, PT, R5, R0, RZ ;  /* 0x0000000005057210 */ /* 0x000fe20007ffe0ff */
[----:B------:R-:W0:Y:S03]  /*21a0*/  S2R R3, SR_LANEID ;  /* 0x0000000000037919 */ /* 0x000e260000000000 */
[----:B------:R-:W-:-:S06]  /*21b0*/  SEL R2, R5, 0x1f, P0 ;  /* 0x0000001f05027807 */ /* 0x000fcc0000000000 */
[----:B------:R-:W1:Y:S01]  /*21c0*/  SHFL.DOWN P0, R4, R31, 0x1, R2 ;  /* 0x082000001f047989 */ /* 0x000e620000000002 */
[----:B0-----:R-:W-:Y:S01]  /*21d0*/  ISETP.NE.AND P1, PT, R3, RZ, PT ;  /* 0x000000ff0300720c */ /* 0x001fe20003f25270 */
[----:B-1----:R-:W-:-:S05]  /*21e0*/  @P0 FADD R4, R4, R31 ;  /* 0x0000001f04040221 */ /* 0x002fca0000000000 */
[----:B------:R-:W0:Y:S07]  /*21f0*/  SHFL.DOWN P0, R5, R4, 0x2, R2 ;  /* 0x0840000004057989 */ /* 0x000e2e0000000002 */
[----:B------:R-:W1:Y:S01]  /*2200*/  @!P1 S2R R9, SR_CgaCtaId ;  /* 0x0000000000099919 */ /* 0x000e620000008800 */
[----:B------:R-:W-:-:S04]  /*2210*/  @!P1 MOV R8, 0x400 ;  /* 0x0000040000089802 */ /* 0x000fc80000000f00 */
[----:B------:R-:W-:Y:S01]  /*2220*/  @!P1 IADD3 R8, PT, PT, R8, 0x4, RZ ;  /* 0x0000000408089810 */ /* 0x000fe20007ffe0ff */
[----:B0-----:R-:W-:Y:S01]  /*2230*/  @P0 FADD R5, R4, R5 ;  /* 0x0000000504050221 */ /* 0x001fe20000000000 */
[----:B------:R-:W-:-:S04]  /*2240*/  @!P1 SHF.R.U32.HI R4, RZ, 0x3, R33 ;  /* 0x00000003ff049819 */ /* 0x000fc80000011621 */
[----:B------:R-:W0:Y:S01]  /*2250*/  SHFL.DOWN P0, R6, R5, 0x4, R2 ;  /* 0x0880000005067989 */ /* 0x000e220000000002 */
[----:B------:R-:W-:Y:S02]  /*2260*/  @!P1 LOP3.LUT R4, R4, 0x7c, RZ, 0xc0, !PT ;  /* 0x0000007c04049812 */ /* 0x000fe400078ec0ff */
[----:B-1----:R-:W-:-:S04]  /*2270*/  @!P1 LEA R9, R9, R8, 0x18 ;  /* 0x0000000809099211 */ /* 0x002fc800078ec0ff */
        /* <DEDUP_REMOVED lines=17> */
[----:B------:R-:W-:-:S05]  /*2390*/  MOV R2, UR4 ;  /* 0x0000000400027c02 */ /* 0x000fca0008000f00 */
[----:B------:R-:W0:Y:S04]  /*23a0*/  LDS.64 R12, [R2+0x28] ;  /* 0x00002800020c7984 */ /* 0x000e280000000a00 */
[----:B------:R-:W2:Y:S04]  /*23b0*/  LDS.128 R8, [R2+0x30] ;  /* 0x0000300002087984 */ /* 0x000ea80000000c00 */
[----:B------:R-:W3:Y:S04]  /*23c0*/  LDS.128 R16, [R2+0x40] ;  /* 0x0000400002107984 */ /* 0x000ee80000000c00 */
[----:B-1----:R-:W1:Y:S01]  /*23d0*/  LDS.128 R4, [R2+0x50] ;  /* 0x0000500002047984 */ /* 0x002e620000000c00 */
[----:B0-----:R-:W-:Y:S01]  /*23e0*/  @P1 FADD.FTZ R3, R3, R12 ;  /* 0x0000000c03031221 */ /* 0x001fe20000010000 */
[----:B------:R-:W-:-:S03]  /*23f0*/  ISETP.GT.U32.AND P1, PT, R0, 0xa0, PT ;  /* 0x000000a00000780c */ /* 0x000fc60003f24070 */
[----:B------:R-:W-:Y:S01]  /*2400*/  @P2 FADD.FTZ R3, R3, R13 ;  /* 0x0000000d03032221 */ /* 0x000fe20000010000 */
[C---:B------:R-:W-:Y:S01]  /*2410*/  ISETP.GT.U32.AND P2, PT, R0.reuse, 0xc0, PT ;  /* 0x000000c00000780c */ /* 0x040fe20003f44070 */
[----:B------:R-:W0:Y:S02]  /*2420*/  LDS.128 R12, [R2+0x60] ;  /* 0x00006000020c7984 */ /* 0x000e240000000c00 */
        /* <DEDUP_REMOVED lines=18> */
[----:B-1----:R-:W-:Y:S01]  /*2550*/  @P0 FADD.FTZ R3, R3, R4 ;  /* 0x0000000403030221 */ /* 0x002fe20000010000 */
[----:B------:R-:W-:-:S03]  /*2560*/  ISETP.GT.U32.AND P0, PT, R0, 0x1e0, PT ;  /* 0x000001e00000780c */ /* 0x000fc60003f04070 */
[----:B------:R-:W-:Y:S01]  /*2570*/  @P1 FADD.FTZ R3, R3, R5 ;  /* 0x0000000503031221 */ /* 0x000fe20000010000 */
[----:B------:R-:W-:-:S03]  /*2580*/  ISETP.GT.U32.AND P1, PT, R0, 0x200, PT ;  /* 0x000002000000780c */ /* 0x000fc60003f24070 */
[----:B------:R-:W-:Y:S01]  /*2590*/  @P3 FADD.FTZ R3, R3, R6 ;  /* 0x0000000603033221 */ /* 0x000fe20000010000 */
[----:B------:R-:W-:-:S03]  /*25a0*/  ISETP.GT.U32.AND P3, PT, R0, 0x220, PT ;  /* 0x000002200000780c */ /* 0x000fc60003f64070 */
[----:B------:R-:W-:Y:S01]  /*25b0*/  @P2 FADD.FTZ R3, R3, R7 ;  /* 0x0000000703032221 */ /* 0x000fe20000010000 */
[C---:B------:R-:W-:Y:S01]  /*25c0*/  ISETP.GT.U32.AND P2, PT, R0.reuse, 0x240, PT ;  /* 0x000002400000780c */ /* 0x040fe20003f44070 */
        /* <DEDUP_REMOVED lines=11> */
[----:B------:R-:W0:Y:S02]  /*2680*/  LDS R8, [R2+0xa0] ;  /* 0x0000a00002087984 */ /* 0x000e240000000800 */
        /* <DEDUP_REMOVED lines=16> */
[----:B------:R-:W-:-:S04]  /*2790*/  @P3 FADD.FTZ R3, R3, R5 ;  /* 0x0000000503033221 */ /* 0x000fc80000010000 */
[----:B------:R-:W-:-:S04]  /*27a0*/  @P2 FADD.FTZ R3, R3, R6 ;  /* 0x0000000603032221 */ /* 0x000fc80000010000 */
[----:B------:R-:W-:-:S04]  /*27b0*/  @P0 FADD.FTZ R3, R3, R7 ;  /* 0x0000000703030221 */ /* 0x000fc80000010000 */
[----:B0-----:R-:W-:-:S07]  /*27c0*/  @P1 FADD.FTZ R3, R3, R8 ;  /* 0x0000000803031221 */ /* 0x001fce0000010000 */
.L_x_514:
[----:B------:R-:W-:Y:S01]  /*27d0*/  I2FP.F32.S32 R4, R36 ;  /* 0x0000002400047245 */ /* 0x000fe20000201400 */
[----:B------:R-:W0:Y:S05]  /*27e0*/  LDCU UR4, c[0x0][0x3c0] ;  /* 0x00007800ff0477ac */ /* 0x000e2a0008000800 */
[----:B------:R-:W0:Y:S02]  /*27f0*/  MUFU.RCP R4, R4 ;  /* 0x0000000400047308 */ /* 0x000e240000001000 */
[----:B0-----:R-:W-:-:S06]  /*2800*/  FFMA.FTZ R3, R4, R3, UR4 ;  /* 0x0000000404037e23 */ /* 0x001fcc0008010003 */
[----:B------:R-:W0:Y:S02]  /*2810*/  MUFU.RSQ R3, R3 ;  /* 0x0000000300037308 */ /* 0x000e240000001400 */
[----:B0-----:R2:W-:Y:S02]  /*2820*/  STS [R2], R3 ;  /* 0x0000000302007388 */ /* 0x0015e40000000800 */
.L_x_513:
[----:B------:R-:W-:Y:S05]  /*2830*/  BSYNC.RECONVERGENT B0 ;  /* 0x0000000000007941 */ /* 0x000fea0003800200 */
.L_x_511:
[----:B-12---:R-:W-:Y:S01]  /*2840*/  SHF.R.S32.HI R3, RZ, 0x1f, R36 ;  /* 0x0000001fff037819 */ /* 0x006fe20000011424 */
[----:B------:R-:W-:Y:S03]  /*2850*/  BAR.SYNC.DEFER_BLOCKING 0x0 ;  /* 0x0000000000007b1d */ /* 0x000fe60000010000 */
[----:B------:R-:W-:-:S04]  /*2860*/  LEA.HI R3, R3, R36, RZ, 0x4 ;  /* 0x0000002403037211 */ /* 0x000fc800078f20ff */
[----:B------:R-:W-:-:S04]  /*2870*/  SHF.R.S32.HI R3, RZ, 0x4, R3 ;  /* 0x00000004ff037819 */ /* 0x000fc80000011403 */
[----:B------:R-:W-:-:S13]  /*2880*/  ISETP.GE.AND P0, PT, R33, R3, PT ;  /* 0x000000032100720c */ /* 0x000fda0003f06270 */
[----:B------:R-:W-:Y:S05]  /*2890*/  @P0 EXIT ;  /* 0x000000000000094d */ /* 0x000fea0003800000 */
[----:B------:R-:W1:Y:S01]  /*28a0*/  I2F.U32.RP R8, R0 ;  /* 0x0000000000087306 */ /* 0x000e620000209000 */
[----:B0-----:R-:W-:Y:S01]  /*28b0*/  IADD3 R6, PT, PT, R33, R0, RZ ;  /* 0x0000000021067210 */ /* 0x001fe20007ffe0ff */
[----:B------:R-:W0:Y:S01]  /*28c0*/  S2UR UR5, SR_CgaCtaId ;  /* 0x00000000000579c3 */ /* 0x000e220000008800 */
[----:B------:R-:W-:Y:S01]  /*28d0*/  ISETP.NE.U32.AND P2, PT, R0, RZ, PT ;  /* 0x000000ff0000720c */ /* 0x000fe20003f45070 */
[----:B------:R-:W-:Y:S01]  /*28e0*/  UMOV UR4, 0x400 ;  /* 0x0000040000047882 */ /* 0x000fe20000000000 */
[----:B------:R-:W-:Y:S01]  /*28f0*/  ISETP.GE.U32.AND P0, PT, R6, R3, PT ;  /* 0x000000030600720c */ /* 0x000fe20003f06070 */
[----:B------:R-:W-:Y:S01]  /*2900*/  BSSY.RECONVERGENT B0, `(.L_x_515) ;  /* 0x0000048000007945 */ /* 0x000fe20003800200 */
[----:B------:R-:W-:Y:S02]  /*2910*/  VIMNMX.U32 R2, PT, PT, R3, R6, !PT ;  /* 0x0000000603027248 */ /* 0x000fe40007fe0000 */
[----:B------:R-:W-:Y:S01]  /*2920*/  SEL R7, RZ, 0x1, P0 ;  /* 0x00000001ff077807 */ /* 0x000fe20000000000 */
[----:B-1----:R-:W1:Y:S01]  /*2930*/  MUFU.RCP R8, R8 ;  /* 0x0000000800087308 */ /* 0x002e620000001000 */
[----:B0-----:R-:W-:Y:S01]  /*2940*/  ULEA UR4, UR5, UR4, 0x18 ;  /* 0x0000000405047291 */ /* 0x001fe2000f8ec0ff */
[----:B-1----:R-:W-:-:S06]  /*2950*/  IADD3 R4, PT, PT, R8, 0xffffffe, RZ ;  /* 0x0ffffffe08047810 */ /* 0x002fcc0007ffe0ff */
        /* <DEDUP_REMOVED lines=22> */
[----:B------:R-:W0:Y:S01]  /*2ac0*/  LDG.E.ENL2.256 R8, R4, desc[UR8][R40.64] ;  /* 0xfe0000082804797e */ /* 0x000e220008121908 */
[----:B-1----:R-:W-:-:S05]  /*2ad0*/  IMAD.WIDE.U32 R42, R37, 0x40, R42 ;  /* 0x00000040252a7825 */ /* 0x002fca00078e002a */
[----:B------:R-:W2:Y:S04]  /*2ae0*/  LDG.E.ENL2.256.CONSTANT R16, R12, desc[UR8][R42.64] ;  /* 0xfe0000082a0c797e */ /* 0x000ea80008129910 */
[----:B------:R-:W3:Y:S01]  /*2af0*/  LDG.E.ENL2.256.CONSTANT R32, R28, desc[UR8][R42.64+0x20] ;  /* 0xfe0001082a1c797e */ /* 0x000ee20008129920 */
[----:B0-----:R-:W-:-:S04]  /*2b00*/  FMUL.FTZ R21, R2, R4 ;  /* 0x0000000402157220 */ /* 0x001fc80000410000 */
[----:B--2---:R-:W-:Y:S02]  /*2b10*/  FMUL.FTZ R12, R12, R21 ;  /* 0x000000150c0c7220 */ /* 0x004fe40000410000 */
[----:B------:R-:W2:Y:S01]  /*2b20*/  LDG.E.ENL2.256 R24, R20, desc[UR8][R40.64+0x20] ;  /* 0xfe0001082814797e */ /* 0x000ea20008121918 */
[C---:B------:R-:W-:Y:S01]  /*2b30*/  FMUL.FTZ R4, R2.reuse, R5 ;  /* 0x0000000502047220 */ /* 0x040fe20000410000 */
[----:B------:R-:W-:-:S03]  /*2b40*/  FMUL.FTZ R5, R2, R6 ;  /* 0x0000000602057220 */ /* 0x000fc60000410000 */
[----:B------:R-:W-:Y:S01]  /*2b50*/  FMUL.FTZ R13, R13, R4 ;  /* 0x000000040d0d7220 */ /* 0x000fe20000410000 */
[----:B------:R-:W-:Y:S01]  /*2b60*/  FMUL.FTZ R14, R14, R5 ;  /* 0x000000050e0e7220 */ /* 0x000fe20000410000 */
[C---:B------:R-:W-:Y:S01]  /*2b70*/  FMUL.FTZ R4, R2.reuse, R7 ;  /* 0x0000000702047220 */ /* 0x040fe20000410000 */
[----:B------:R-:W-:-:S03]  /*2b80*/  FMUL.FTZ R5, R2, R8 ;  /* 0x0000000802057220 */ /* 0x000fc60000410000 */
[----:B------:R-:W-:Y:S01]  /*2b90*/  FMUL.FTZ R15, R15, R4 ;  /* 0x000000040f0f7220 */ /* 0x000fe20000410000 */
[----:B------:R-:W-:Y:S01]  /*2ba0*/  FMUL.FTZ R16, R16, R5 ;  /* 0x0000000510107220 */ /* 0x000fe20000410000 */
[C---:B------:R-:W-:Y:S01]  /*2bb0*/  FMUL.FTZ R4, R2.reuse, R9 ;  /* 0x0000000902047220 */ /* 0x040fe20000410000 */
[----:B------:R-:W-:-:S03]  /*2bc0*/  FMUL.FTZ R5, R2, R10 ;  /* 0x0000000a02057220 */ /* 0x000fc60000410000 */
[----:B------:R-:W-:Y:S01]  /*2bd0*/  FMUL.FTZ R17, R17, R4 ;  /* 0x0000000411117220 */ /* 0x000fe20000410000 */
[----:B------:R-:W-:Y:S02]  /*2be0*/  FMUL.FTZ R18, R18, R5 ;  /* 0x0000000512127220 */ /* 0x000fe40000410000 */
[----:B------:R-:W0:Y:S01]  /*2bf0*/  LDC.64 R4, c[0x0][0x380] ;  /* 0x0000e000ff047b82 */ /* 0x000e220000000a00 */
[----:B------:R-:W-:Y:S01]  /*2c00*/  FMUL.FTZ R6, R2, R11 ;  /* 0x0000000b02067220 */ /* 0x000fe20000410000 */
[----:B------:R-:W-:-:S03]  /*2c10*/  IMAD R9, R36, UR6, RZ ;  /* 0x0000000624097c24 */ /* 0x000fc6000f8e02ff */
[----:B------:R-:W-:Y:S01]  /*2c20*/  FMUL.FTZ R19, R19, R6 ;  /* 0x0000000613137220 */ /* 0x000fe20000410000 */
[----:B0-----:R-:W-:-:S04]  /*2c30*/  IMAD.WIDE.U32 R8, R9, 0x4, R4 ;  /* 0x0000000409087825 */ /* 0x001fc800078e0004 */
[----:B------:R-:W-:-:S05]  /*2c40*/  IMAD.WIDE.U32 R8, R37, 0x40, R8 ;  /* 0x0000004025087825 */ /* 0x000fca00078e0008 */
[----:B------:R1:W-:Y:S01]  /*2c50*/  STG.E.ENL2.256 desc[UR8][R8.64], R12, R16 ;  /* 0xf800000c0810797f */ /* 0x0003e2000f121808 */
[C---:B--2---:R-:W-:Y:S01]  /*2c60*/  FMUL.FTZ R7, R2.reuse, R20 ;  /* 0x0000001402077220 */ /* 0x044fe20000410000 */
[C---:B------:R-:W-:Y:S01]  /*2c70*/  FMUL.FTZ R6, R2.reuse, R21 ;  /* 0x0000001502067220 */ /* 0x040fe20000410000 */
[C---:B------:R-:W-:Y:S01]  /*2c80*/  FMUL.FTZ R5, R2.reuse, R22 ;  /* 0x0000001602057220 */ /* 0x040fe20000410000 */
[----:B------:R-:W-:Y:S01]  /*2c90*/  FMUL.FTZ R4, R2, R23 ;  /* 0x0000001702047220 */ /* 0x000fe20000410000 */
[----:B---3--:R-:W-:Y:S01]  /*2ca0*/  FMUL.FTZ R28, R28, R7 ;  /* 0x000000071c1c7220 */ /* 0x008fe20000410000 */
[----:B------:R-:W-:Y:S01]  /*2cb0*/  FMUL.FTZ R29, R29, R6 ;  /* 0x000000061d1d7220 */ /* 0x000fe20000410000 */
[C---:B------:R-:W-:Y:S01]  /*2cc0*/  FMUL.FTZ R7, R2.reuse, R24 ;  /* 0x0000001802077220 */ /* 0x040fe20000410000 */
[C---:B------:R-:W-:Y:S01]  /*2cd0*/  FMUL.FTZ R6, R2.reuse, R25 ;  /* 0x0000001902067220 */ /* 0x040fe20000410000 */
[C---:B------:R-:W-:Y:S01]  /*2ce0*/  FMUL.FTZ R11, R2.reuse, R26 ;  /* 0x0000001a020b7220 */ /* 0x040fe20000410000 */
        /* <DEDUP_REMOVED lines=8> */
[----:B------:R-:W-:-:S07]  /*2d70*/  IADD3 R33, PT, PT, R37, R0, RZ ;  /* 0x0000000025217210 */ /* 0x000fce0007ffe0ff */
.L_x_516:
[----:B------:R-:W-:Y:S05]  /*2d80*/  BSYNC.RECONVERGENT B0 ;  /* 0x0000000000007941 */ /* 0x000fea0003800200 */
.L_x_515:
[----:B------:R-:W-:Y:S05]  /*2d90*/  @!P1 EXIT ;  /* 0x000000000000994d */ /* 0x000fea0003800000 */
[----:B-1----:R-:W1:Y:S01]  /*2da0*/  LDC.64 R4, c[0x0][0x380] ;  /* 0x0000e000ff047b82 */ /* 0x002e620000000a00 */
[----:B------:R-:W-:Y:S01]  /*2db0*/  IMAD R37, R36, UR6, RZ ;  /* 0x0000000624257c24 */ /* 0x000fe2000f8e02ff */
[----:B------:R-:W-:-:S03]  /*2dc0*/  IADD3 R35, PT, PT, R33, R0, RZ ;  /* 0x0000000021237210 */ /* 0x000fc60007ffe0ff */
[----:B-1----:R-:W-:-:S07]  /*2dd0*/  IMAD.WIDE.U32 R36, R37, 0x4, R4 ;  /* 0x0000000425247825 */ /* 0x002fce00078e0004 */
.L_x_517:
[----:B-1----:R-:W1:Y:S01]  /*2de0*/  LDC.64 R44, c[0x0][0x3b8] ;  /* 0x0000ee00ff2c7b82 */ /* 0x002e620000000a00 */
[----:B------:R-:W-:-:S05]  /*2df0*/  IMAD.WIDE.U32 R20, R33, 0x40, R38 ;  /* 0x0000004021147825 */ /* 0x000fca00078e0026 */
[----:B------:R-:W0:Y:S01]  /*2e00*/  LDG.E.ENL2.256 R4, R12, desc[UR8][R20.64] ;  /* 0xfe000008140c797e */ /* 0x000e220008121904 */
[----:B-1----:R-:W-:-:S05]  /*2e10*/  IMAD.WIDE.U32 R24, R33, 0x40, R44 ;  /* 0x0000004021187825 */ /* 0x002fca00078e002c */
[----:B------:R-:W2:Y:S01]  /*2e20*/  LDG.E.ENL2.256.CONSTANT R8, R16, desc[UR8][R24.64] ;  /* 0xfe0000081810797e */ /* 0x000ea20008129908 */
        /* <DEDUP_REMOVED lines=8> */
[----:B------:R-:W-:Y:S01]  /*2eb0*/  FMUL.FTZ R27, R2, R4 ;  /* 0x00000004021b7220 */ /* 0x000fe20000410000 */
[----:B------:R-:W2:Y:S03]  /*2ec0*/  LDG.E.ENL2.256 R20, R16, desc[UR8][R20.64+0x20] ;  /* 0xfe0001081410797e */ /* 0x000ea60008121914 */
[----:B------:R-:W-:-:S02]  /*2ed0*/  FMUL.FTZ R8, R8, R27 ;  /* 0x0000001b08087220 */ /* 0x000fc40000410000 */
[----:B------:R-:W3:Y:S01]  /*2ee0*/  LDG.E.ENL2.256.CONSTANT R28, R24, desc[UR8][R24.64+0x20] ;  /* 0xfe0001081818797e */ /* 0x000ee2000812991c */
[C---:B------:R-:W-:Y:S01]  /*2ef0*/  FMUL.FTZ R4, R2.reuse, R5 ;  /* 0x0000000502047220 */ /* 0x040fe20000410000 */
[----:B------:R-:W-:-:S03]  /*2f00*/  FMUL.FTZ R5, R2, R6 ;  /* 0x0000000602057220 */ /* 0x000fc60000410000 */
[----:B------:R-:W-:Y:S01]  /*2f10*/  FMUL.FTZ R9, R9, R4 ;  /* 0x0000000409097220 */ /* 0x000fe20000410000 */
[----:B------:R-:W-:Y:S01]  /*2f20*/  FMUL.FTZ R4, R2, R7 ;  /* 0x0000000702047220 */ /* 0x000fe20000410000 */
[----:B------:R-:W-:-:S03]  /*2f30*/  FMUL.FTZ R10, R10, R5 ;  /* 0x000000050a0a7220 */ /* 0x000fc60000410000 */
[----:B------:R-:W-:Y:S01]  /*2f40*/  FMUL.FTZ R11, R11, R4 ;  /* 0x000000040b0b7220 */ /* 0x000fe20000410000 */
[----:B------:R-:W-:-:S05]  /*2f50*/  IMAD.WIDE.U32 R4, R33, 0x40, R36 ;  /* 0x0000004021047825 */ /* 0x000fca00078e0024 */
[----:B------:R0:W-:Y:S01]  /*2f60*/  STG.E.ENL2.256 desc[UR8][R4.64], R12, R8 ;  /* 0xf800000c0408797f */ /* 0x0001e2000f121808 */
        /* <DEDUP_REMOVED lines=10> */
[----:B---3--:R-:W-:Y:S01]  /*3010*/  FMUL.FTZ R40, R24, R7 ;  /* 0x0000000718287220 */ /* 0x008fe20000410000 */
[----:B------:R-:W-:Y:S01]  /*3020*/  FMUL.FTZ R41, R25, R6 ;  /* 0x0000000619297220 */ /* 0x000fe20000410000 */
[----:B------:R-:W-:Y:S01]  /*3030*/  FMUL.FTZ R42, R26, R17 ;  /* 0x000000111a2a7220 */ /* 0x000fe20000410000 */
[----:B------:R-:W-:Y:S01]  /*3040*/  FMUL.FTZ R43, R27, R16 ;  /* 0x000000101b2b7220 */ /* 0x000fe20000410000 */
[----:B------:R-:W-:Y:S01]  /*3050*/  FMUL.FTZ R28, R28, R19 ;  /* 0x000000131c1c7220 */ /* 0x000fe20000410000 */
[----:B------:R-:W-:Y:S01]  /*3060*/  FMUL.FTZ R29, R29, R18 ;  /* 0x000000121d1d7220 */ /* 0x000fe20000410000 */
[----:B------:R-:W-:Y:S01]  /*3070*/  FMUL.FTZ R30, R30, R21 ;  /* 0x000000151e1e7220 */ /* 0x000fe20000410000 */
[----:B------:R-:W-:Y:S01]  /*3080*/  FMUL.FTZ R31, R31, R20 ;  /* 0x000000141f1f7220 */ /* 0x000fe20000410000 */
[----:B------:R-:W2:Y:S04]  /*3090*/  LDG.E.ENL2.256.CONSTANT R8, R24, desc[UR8][R44.64] ;  /* 0xfe0000082c18797e */ /* 0x000ea80008129908 */
[----:B------:R0:W-:Y:S04]  /*30a0*/  STG.E.ENL2.256 desc[UR8][R4.64+0x20], R40, R28 ;  /* 0xf8000128041c797f */ /* 0x0001e8000f121808 */
[----:B0-----:R-:W3:Y:S02]  /*30b0*/  LDG.E.ENL2.256 R4, R20, desc[UR8][R12.64] ;  /* 0xfe0000080c14797e */ /* 0x001ee40008121904 */
[C---:B---3--:R-:W-:Y:S01]  /*30c0*/  FMUL.FTZ R15, R2.reuse, R20 ;  /* 0x00000014020f7220 */ /* 0x048fe20000410000 */
[----:B------:R-:W-:-:S03]  /*30d0*/  FMUL.FTZ R14, R2, R21 ;  /* 0x00000015020e7220 */ /* 0x000fc60000410000 */
[----:B--2---:R-:W-:Y:S01]  /*30e0*/  FMUL.FTZ R20, R24, R15 ;  /* 0x0000000f18147220 */ /* 0x004fe20000410000 */
[----:B------:R-:W-:Y:S01]  /*30f0*/  FMUL.FTZ R21, R25, R14 ;  /* 0x0000000e19157220 */ /* 0x000fe20000410000 */
[C---:B------:R-:W-:Y:S01]  /*3100*/  FMUL.FTZ R24, R2.reuse, R23 ;  /* 0x0000001702187220 */ /* 0x040fe20000410000 */
[----:B------:R-:W2:Y:S01]  /*3110*/  LDG.E.ENL2.256 R16, R12, desc[UR8][R12.64+0x20] ;  /* 0xfe0001080c0c797e */ /* 0x000ea20008121910 */
[----:B------:R-:W-:Y:S02]  /*3120*/  FMUL.FTZ R22, R2, R22 ;  /* 0x0000001602167220 */ /* 0x000fe40000410000 */
[----:B------:R-:W-:Y:S02]  /*3130*/  FMUL.FTZ R23, R27, R24 ;  /* 0x000000181b177220 */ /* 0x000fe40000410000 */
[----:B------:R-:W-:Y:S02]  /*3140*/  FMUL.FTZ R22, R26, R22 ;  /* 0x000000161a167220 */ /* 0x000fe40000410000 */
[----:B------:R-:W3:Y:S01]  /*3150*/  LDG.E.ENL2.256.CONSTANT R28, R24, desc[UR8][R44.64+0x20] ;  /* 0xfe0001082c18797e */ /* 0x000ee2000812991c */
[C---:B------:R-:W-:Y:S01]  /*3160*/  FMUL.FTZ R41, R2.reuse, R4 ;  /* 0x0000000402297220 */ /* 0x040fe20000410000 */
[C---:B------:R-:W-:Y:S01]  /*3170*/  FMUL.FTZ R4, R2.reuse, R5 ;  /* 0x0000000502047220 */ /* 0x040fe20000410000 */
[----:B------:R-:W-:-:S03]  /*3180*/  FMUL.FTZ R5, R2, R6 ;  /* 0x0000000602057220 */ /* 0x000fc60000410000 */
[----:B------:R-:W-:Y:S01]  /*3190*/  FMUL.FTZ R9, R9, R4 ;  /* 0x0000000409097220 */ /* 0x000fe20000410000 */
[----:B------:R-:W-:Y:S01]  /*31a0*/  FMUL.FTZ R4, R2, R7 ;  /* 0x0000000702047220 */ /* 0x000fe20000410000 */
[----:B------:R-:W-:Y:S01]  /*31b0*/  FMUL.FTZ R10, R10, R5 ;  /* 0x000000050a0a7220 */ /* 0x000fe20000410000 */
[----:B------:R-:W-:Y:S02]  /*31c0*/  FMUL.FTZ R8, R8, R41 ;  /* 0x0000002908087220 */ /* 0x000fe40000410000 */
[----:B------:R-:W-:Y:S01]  /*31d0*/  FMUL.FTZ R11, R11, R4 ;  /* 0x000000040b0b7220 */ /* 0x000fe20000410000 */
[----:B------:R-:W-:Y:S01]  /*31e0*/  IMAD.WIDE.U32 R4, R35, 0x40, R36 ;  /* 0x0000004023047825 */ /* 0x000fe200078e0024 */
[----:B------:R-:W-:-:S04]  /*31f0*/  IADD3 R33, PT, PT, R0, R33, R0 ;  /* 0x0000002100217210 */ /* 0x000fc80007ffe000 */
[----:B------:R1:W-:Y:S01]  /*3200*/  STG.E.ENL2.256 desc[UR8][R4.64], R20, R8 ;  /* 0xf80000140408797f */ /* 0x0003e2000f121808 */
[----:B------:R-:W-:Y:S02]  /*3210*/  ISETP.GE.AND P0, PT, R33, R3, PT ;  /* 0x000000032100720c */ /* 0x000fe40003f06270 */
[----:B------:R-:W-:Y:S01]  /*3220*/  LEA R35, R0, R35, 0x1 ;  /* 0x0000002300237211 */ /* 0x000fe200078e08ff */
        /* <DEDUP_REMOVED lines=19> */
        .weak           $__internal_14_$__cuda_sm20_div_s64
        .type           $__internal_14_$__cuda_sm20_div_s64,@function
        .size           $__internal_14_$__cuda_sm20_div_s64,(.L_x_1363 - $__internal_14_$__cuda_sm20_div_s64)
$__internal_14_$__cuda_sm20_div_s64:
        /* <DEDUP_REMOVED lines=40> */
[----:B------:R-:W-:Y:S02]  /*35e0*/  IADD3 R15, P2, PT, R14, R15, RZ ;  /* 0x0000000f0e0f7210 */ /* 0x000fe40007f5e0ff */
[----:B------:R-:W-:Y:S02]  /*35f0*/  IADD3.X R14, PT, PT, RZ, ~R7, RZ, P4, !PT ;  /* 0x80000007ff0e7210 */ /* 0x000fe400027fe4ff */
[----:B------:R-:W-:Y:S01]  /*3600*/  IADD3.X R13, PT, PT, R10, R13, RZ, P0, !PT ;  /* 0x0000000d0a0d7210 */ /* 0x000fe200007fe4ff */
        /* <DEDUP_REMOVED lines=43> */
[----:B------:R-:W-:Y:S06]  /*38c0*/  RET.REL.NODEC R2 `(_ZN4vllm15rms_norm_kernelIfLi16ELi4EEEvPT_PKS1_lllllS4_fii) ;  /* 0xffffffc402cc7950 */ /* 0x000fec0003c3ffff */
.L_x_518:
        /* <DEDUP_REMOVED lines=11> */
.L_x_1363:


//--------------------- .text._ZN4vllm15rms_norm_kernelIN3c108BFloat16ELi1ELi3EEEvPT_PKS3_lllllS6_fii --------------------------
	.section	.text._ZN4vllm15rms_norm_kernelIN3c108BFloat16ELi1ELi3EEEvPT_PKS3_lllllS6_fii,"ax",@progbits
	.align	128
        .global         _ZN4vllm15rms_norm_kernelIN3c108BFloat16ELi1ELi3EEEvPT_PKS3_lllllS6_fii
        .type           _ZN4vllm15rms_norm_kernelIN3c108BFloat16ELi1ELi3EEEvPT_PKS3_lllllS6_fii,@function
        .size           _ZN4vllm15rms_norm_kernelIN3c108BFloat16ELi1ELi3EEEvPT_PKS3_lllllS6_fii,(.L_x_1364 - _ZN4vllm15rms_norm_kernelIN3c108BFloat16ELi1ELi3EEEvPT_PKS3_lllllS6_fii)
        .other          _ZN4vllm15rms_norm_kernelIN3c108BFloat16ELi1ELi3EEEvPT_PKS3_lllllS6_fii,@"STO_CUDA_ENTRY STV_DEFAULT"
_ZN4vllm15rms_norm_kernelIN3c108BFloat16ELi1ELi3EEEvPT_PKS3_lllllS6_fii:
.text._ZN4vllm15rms_norm_kernelIN3c108BFloat16ELi1ELi3EEEvPT_PKS3_lllllS6_fii:
[----:B------:R-:W-:Y:S01]  /*0000*/  LDC R1, c[0x0][0x37c] ;  /* 0x0000df00ff017b82 */ /* 0x000fe20000000800 */
[----:B------:R-:W0:Y:S07]  /*0010*/  LDCU UR4, c[0x0][0x3ac] ;  /* 0x00007580ff0477ac */ /* 0x000e2e0008000800 */
[----:B------:R-:W1:Y:S01]  /*0020*/  S2UR UR6, SR_CTAID.X ;  /* 0x00000000000679c3 */ /* 0x000e620000002500 */
[----:B0-----:R-:W-:-:S09]  /*0030*/  UISETP.NE.U32.AND UP0, UPT, UR4, URZ, UPT ;  /* 0x000000ff0400728c */ /* 0x001fd2000bf05070 */
[----:B------:R-:W-:Y:S05]  /*0040*/  BRA.U UP0, `(.L_x_519) ;  /* 0x0000000100607547 */ /* 0x000fea000b800000 */
[----:B------:R-:W0:Y:S02]  /*0050*/  LDC R4, c[0x0][0x3a8] ;  /* 0x0000ea00ff047b82 */ /* 0x000e240000000800 */
[----:B0-----:R-:W0:Y:S01]  /*0060*/  I2F.U32.RP R0, R4 ;  /* 0x0000000400007306 */ /* 0x001e220000209000 */
[----:B------:R-:W-:-:S07]  /*0070*/  ISETP.NE.U32.AND P2, PT, R4, RZ, PT ;  /* 0x000000ff0400720c */ /* 0x000fce0003f45070 */
[----:B0-----:R-:W0:Y:S02]  /*0080*/  MUFU.RCP R0, R0 ;  /* 0x0000000000007308 */ /* 0x001e240000001000 */
[----:B0-----:R-:W-:Y:S02]  /*0090*/  IADD3 R2, PT, PT, R0, 0xffffffe, RZ ;  /* 0x0ffffffe00027810 */ /* 0x001fe40007ffe0ff */
[----:B------:R-:W-:-:S04]  /*00a0*/  MOV R0, RZ ;  /* 0x000000ff00007202 */ /* 0x000fc80000000f00 */
[----:B------:R0:W2:Y:S02]  /*00b0*/  F2I.FTZ.U32.TRUNC.NTZ R3, R2 ;  /* 0x0000000200037305 */ /* 0x0000a4000021f000 */
[----:B0-----:R-:W-:Y:S02]  /*00c0*/  HFMA2 R2, -RZ, RZ, 0, 0 ;  /* 0x00000000ff027431 */ /* 0x001fe400000001ff */
[----:B--2---:R-:W-:-:S04]  /*00d0*/  IMAD.MOV R5, RZ, RZ, -R3 ;  /* 0x000000ffff057224 */ /* 0x004fc800078e0a03 */
[----:B------:R-:W-:-:S04]  /*00e0*/  IMAD R5, R5, R4, RZ ;  /* 0x0000000405057224 */ /* 0x000fc800078e02ff */
[----:B------:R-:W-:-:S06]  /*00f0*/  IMAD.HI.U32 R3, R3, R5, R2 ;  /* 0x0000000503037227 */ /* 0x000fcc00078e0002 */
[----:B-1----:R-:W-:-:S04]  /*0100*/  IMAD.HI.U32 R2, R3, UR6, RZ ;  /* 0x0000000603027c27 */ /* 0x002fc8000f8e00ff */
[----:B------:R-:W-:-:S04]  /*0110*/  IMAD.MOV R3, RZ, RZ, -R2 ;  /* 0x000000ffff037224 */ /* 0x000fc800078e0a02 */
[----:B------:R-:W-:-:S05]  /*0120*/  IMAD R3, R4, R3, UR6 ;  /* 0x0000000604037e24 */ /* 0x000fca000f8e0203 */
[----:B------:R-:W-:-:S13]  /*0130*/  ISETP.GE.U32.AND P0, PT, R3, R4, PT ;  /* 0x000000040300720c */ /* 0x000fda0003f06070 */
[----:B------:R-:W-:Y:S01]  /*0140*/  @P0 IADD3 R3, PT, PT, R3, -R4, RZ ;  /* 0x8000000403030210 */ /* 0x000fe20007ffe0ff */
[----:B------:R-:W-:-:S03]  /*0150*/  @P0 VIADD R2, R2, 0x1 ;  /* 0x0000000102020836 */ /* 0x000fc60000000000 */
[----:B------:R-:W-:Y:S01]  /*0160*/  ISETP.GE.U32.AND P1, PT, R3, R4, PT ;  /* 0x000000040300720c */ /* 0x000fe20003f26070 */
[----:B------:R-:W-:-:S12]  /*0170*/  IMAD.MOV.U32 R3, RZ, RZ, RZ ;  /* 0x000000ffff037224 */ /* 0x000fd800078e00ff */
[----:B------:R-:W-:Y:S02]  /*0180*/  @P1 IADD3 R2, PT, PT, R2, 0x1, RZ ;  /* 0x0000000102021810 */ /* 0x000fe40007ffe0ff */
[----:B------:R-:W-:-:S05]  /*0190*/  @!P2 LOP3.LUT R2, RZ, R4, RZ, 0x33, !PT ;  /* 0x00000004ff02a212 */ /* 0x000fca00078e33ff */
[----:B------:R-:W-:-:S04]  /*01a0*/  IMAD.MOV R7, RZ, RZ, -R2 ;  /* 0x000000ffff077224 */ /* 0x000fc800078e0a02 */
[----:B------:R-:W-:Y:S01]  /*01b0*/  IMAD R7, R4, R7, UR6 ;  /* 0x0000000604077e24 */ /* 0x000fe2000f8e0207 */
[----:B------:R-:W-:Y:S06]  /*01c0*/  BRA `(.L_x_520) ;  /* 0x0000000000387947 */ /* 0x000fec0003800000 */
.L_x_519:
[----:B------:R-:W-:-:S07]  /*01d0*/  MOV R0, 0x1f0 ;  /* 0x000001f000007802 */ /* 0x000fce0000000f00 */
[----:B-1----:R-:W-:Y:S05]  /*01e0*/  CALL.REL.NOINC `($__internal_15_$__cuda_sm20_div_s64) ;  /* 0x0000001800587944 */ /* 0x002fea0003c00000 */
[----:B------:R-:W0:Y:S01]  /*01f0*/  LDC.64 R6, c[0x0][0x3a8] ;  /* 0x0000ea00ff067b82 */ /* 0x000e220000000a00 */
[----:B------:R-:W-:Y:S01]  /*0200*/  IADD3 R9, P0, PT, RZ, -R4, RZ ;  /* 0x80000004ff097210 */ /* 0x000fe20007f1e0ff */
[----:B------:R-:W-:-:S03]  /*0210*/  IMAD.U32 R2, RZ, RZ, UR6 ;  /* 0x00000006ff027e24 */ /* 0x000fc6000f8e00ff */
[----:B------:R-:W-:-:S05]  /*0220*/  IADD3.X R3, PT, PT, RZ, ~R5, RZ, P0, !PT ;  /* 0x80000005ff037210 */ /* 0x000fca00007fe4ff */
[----:B0-----:R-:W-:Y:S02]  /*0230*/  IMAD R0, R3, R6, RZ ;  /* 0x0000000603007224 */ /* 0x001fe400078e02ff */
[----:B------:R-:W-:-:S03]  /*0240*/  HFMA2 R3, -RZ, RZ, 0, 0 ;  /* 0x00000000ff037431 */ /* 0x000fc600000001ff */
[----:B------:R-:W-:-:S04]  /*0250*/  IMAD.WIDE.U32 R2, R9, R6, R2 ;  /* 0x0000000609027225 */ /* 0x000fc800078e0002 */
[----:B------:R-:W-:Y:S02]  /*0260*/  IMAD R9, R9, R7, R0 ;  /* 0x0000000709097224 */ /* 0x000fe400078e0200 */
[----:B------:R-:W-:Y:S02]  /*0270*/  IMAD.MOV.U32 R7, RZ, RZ, R2 ;  /* 0x000000ffff077224 */ /* 0x000fe400078e0002 */
[----:B------:R-:W-:Y:S01]  /*0280*/  IMAD.MOV.U32 R2, RZ, RZ, R4 ;  /* 0x000000ffff027224 */ /* 0x000fe200078e0004 */
[----:B------:R-:W-:Y:S02]  /*0290*/  IADD3 R0, PT, PT, R3, R9, RZ ;  /* 0x0000000903007210 */ /* 0x000fe40007ffe0ff */
[----:B------:R-:W-:-:S07]  /*02a0*/  MOV R3, R5 ;  /* 0x0000000500037202 */ /* 0x000fce0000000f00 */
.L_x_520:
[----:B------:R-:W0:Y:S01]  /*02b0*/  LDCU.128 UR8, c[0x0][0x390] ;  /* 0x00007200ff0877ac */ /* 0x000e220008000c00 */
[----:B------:R-:W1:Y:S01]  /*02c0*/  S2R R20, SR_TID.X ;  /* 0x0000000000147919 */ /* 0x000e620000002100 */
[----:B------:R-:W-:Y:S01]  /*02d0*/  BSSY.RECONVERGENT B0, `(.L_x_521) ;  /* 0x00000b5000007945 */ /* 0x000fe20003800200 */
[----:B------:R-:W2:Y:S01]  /*02e0*/  LDCU.64 UR4, c[0x0][0x388] ;  /* 0x00007100ff0477ac */ /* 0x000ea20008000a00 */
[----:B0-----:R-:W-:Y:S02]  /*02f0*/  IMAD R3, R3, UR10, RZ ;  /* 0x0000000a03037c24 */ /* 0x001fe4000f8e02ff */
[----:B------:R-:W-:-:S04]  /*0300*/  IMAD.WIDE.U32 R4, R2, UR10, RZ ;  /* 0x0000000a02047c25 */ /* 0x000fc8000f8e00ff */
[----:B------:R-:W-:Y:S01]  /*0310*/  IMAD R3, R2, UR11, R3 ;  /* 0x0000000b02037c24 */ /* 0x000fe2000f8e0203 */
[----:B------:R-:W-:Y:S01]  /*0320*/  MOV R2, RZ ;  /* 0x000000ff00027202 */ /* 0x000fe20000000f00 */
[----:B------:R-:W-:Y:S02]  /*0330*/  IMAD R0, R0, UR8, RZ ;  /* 0x0000000800007c24 */ /* 0x000fe4000f8e02ff */
[----:B------:R-:W-:Y:S02]  /*0340*/  IMAD.IADD R5, R5, 0x1, R3 ;  /* 0x0000000105057824 */ /* 0x000fe400078e0203 */
[----:B------:R-:W0:Y:S01]  /*0350*/  LDC R3, c[0x0][0x360] ;  /* 0x0000d800ff037b82 */ /* 0x000e220000000800 */
[----:B------:R-:W-:-:S04]  /*0360*/  IMAD.WIDE.U32 R4, R7, UR8, R4 ;  /* 0x0000000807047c25 */ /* 0x000fc8000f8e0004 */
[----:B------:R-:W-:Y:S01]  /*0370*/  IMAD R7, R7, UR9, R0 ;  /* 0x0000000907077c24 */ /* 0x000fe2000f8e0200 */
[----:B------:R-:W-:Y:S01]  /*0380*/  SHF.L.U32 R6, R4, 0x1, RZ ;  /* 0x0000000104067819 */ /* 0x000fe200000006ff */
[----:B------:R-:W3:Y:S02]  /*0390*/  LDCU.64 UR8, c[0x0][0x358] ;  /* 0x00006b00ff0877ac */ /* 0x000ee40008000a00 */
[----:B------:R-:W-:Y:S01]  /*03a0*/  IMAD.IADD R5, R5, 0x1, R7 ;  /* 0x0000000105057824 */ /* 0x000fe200078e0207 */
[----:B--2---:R-:W-:-:S04]  /*03b0*/  IADD3 R22, P1, PT, R6, UR4, RZ ;  /* 0x0000000406167c10 */ /* 0x004fc8000ff3e0ff */
[----:B------:R-:W-:Y:S02]  /*03c0*/  LOP3.LUT R0, R22, 0x1, RZ, 0xc0, !PT ;  /* 0x0000000116007812 */ /* 0x000fe400078ec0ff */
[----:B------:R-:W-:Y:S02]  /*03d0*/  SHF.L.U64.HI R7, R4, 0x1, R5 ;  /* 0x0000000104077819 */ /* 0x000fe40000010205 */
[----:B------:R-:W-:Y:S02]  /*03e0*/  ISETP.NE.U32.AND P0, PT, R0, 0x1, PT ;  /* 0x000000010000780c */ /* 0x000fe40003f05070 */
[----:B------:R-:W-:Y:S02]  /*03f0*/  IADD3.X R23, PT, PT, R7, UR5, RZ, P1, !PT ;  /* 0x0000000507177c10 */ /* 0x000fe40008ffe4ff */
[----:B------:R-:W-:-:S13]  /*0400*/  ISETP.NE.U32.AND.EX P0, PT, RZ, RZ, PT, P0 ;  /* 0x000000ffff00720c */ /* 0x000fda0003f05100 */
[----:B-1-3--:R-:W-:Y:S05]  /*0410*/  @!P0 BRA `(.L_x_522) ;  /* 0x0000000400408947 */ /* 0x00afea0003800000 */
[----:B------:R-:W1:Y:S02]  /*0420*/  LDCU UR7, c[0x0][0x3c8] ;  /* 0x00007900ff0777ac */ /* 0x000e640008000800 */
[----:B-1----:R-:W-:-:S05]  /*0430*/  IMAD.U32 R0, RZ, RZ, UR7 ;  /* 0x00000007ff007e24 */ /* 0x002fca000f8e00ff */
[----:B------:R-:W-:-:S13]  /*0440*/  ISETP.GE.AND P0, PT, R20, R0, PT ;  /* 0x000000001400720c */ /* 0x000fda0003f06270 */
[----:B------:R-:W-:Y:S05]  /*0450*/  @P0 BRA `(.L_x_523) ;  /* 0x0000000800700947 */ /* 0x000fea0003800000 */
[----:B0-----:R-:W0:Y:S01]  /*0460*/  I2F.U32.RP R10, R3 ;  /* 0x00000003000a7306 */ /* 0x001e220000209000 */
        /* <DEDUP_REMOVED lines=38> */
.L_x_526:
        /* <DEDUP_REMOVED lines=10> */
.L_x_525:
[----:B------:R-:W-:Y:S05]  /*0770*/  BSYNC.RECONVERGENT B1 ;  /* 0x0000000000017941 */ /* 0x000fea0003800200 */
.L_x_524:
[----:B------:R-:W-:Y:S05]  /*0780*/  @!P1 BRA `(.L_x_523) ;  /* 0x0000000400a49947 */ /* 0x000fea0003800000 */
[----:B------:R-:W-:Y:S01]  /*0790*/  BSSY.RECONVERGENT B1, `(.L_x_527) ;  /* 0x0000017000017945 */ /* 0x000fe20003800200 */
.L_x_528:
        /* <DEDUP_REMOVED lines=23> */
.L_x_527:
[----:B------:R-:W-:Y:S05]  /*0910*/  BRA `(.L_x_523) ;  /* 0x0000000400407947 */ /* 0x000fea0003800000 */
.L_x_522:
[----:B------:R-:W1:Y:S02]  /*0920*/  LDC R0, c[0x0][0x3c8] ;  /* 0x0000f200ff007b82 */ /* 0x000e640000000800 */
[----:B-1----:R-:W-:-:S04]  /*0930*/  VIMNMX R9, PT, PT, RZ, R0, PT ;  /* 0x00000000ff097248 */ /* 0x002fc80003fe0100 */
[----:B------:R-:W-:-:S04]  /*0940*/  IADD3 R5, PT, PT, -R9, R0, RZ ;  /* 0x0000000009057210 */ /* 0x000fc80007ffe1ff */
[----:B------:R-:W-:-:S13]  /*0950*/  ISETP.GE.AND P0, PT, R20, R5, PT ;  /* 0x000000051400720c */ /* 0x000fda0003f06270 */
[----:B------:R-:W-:Y:S05]  /*0960*/  @P0 BRA `(.L_x_523) ;  /* 0x00000004002c0947 */ /* 0x000fea0003800000 */
[----:B0-----:R-:W0:Y:S01]  /*0970*/  I2F.U32.RP R8, R3 ;  /* 0x0000000300087306 */ /* 0x001e220000209000 */
        /* <DEDUP_REMOVED lines=30> */
[----:B------:R-:W-:Y:S01]  /*0b60*/  IMAD.WIDE R6, R9, 0x2, R6 ;  /* 0x0000000209067825 */ /* 0x000fe200078e0206 */
[----:B------:R-:W-:Y:S02]  /*0b70*/  IADD3 R2, PT, PT, R13, 0x1, RZ ;  /* 0x000000010d027810 */ /* 0x000fe40007ffe0ff */
[----:B------:R-:W-:Y:S01]  /*0b80*/  MOV R4, R20 ;  /* 0x0000001400047202 */ /* 0x000fe20000000f00 */
[----:B------:R-:W-:-:S03]  /*0b90*/  IMAD.WIDE.U32 R6, R20, 0x2, R6 ;  /* 0x0000000214067825 */ /* 0x000fc600078e0006 */
[----:B------:R-:W-:Y:S02]  /*0ba0*/  IADD3 R10, P0, PT, R6, UR4, RZ ;  /* 0x00000004060a7c10 */ /* 0x000fe4000ff1e0ff */
[----:B------:R-:W-:Y:S01]  /*0bb0*/  LOP3.LUT R6, R2, 0x3, RZ, 0xc0, !PT ;  /* 0x0000000302067812 */ /* 0x000fe200078ec0ff */
[----:B------:R-:W-:Y:S01]  /*0bc0*/  IMAD.MOV.U32 R2, RZ, RZ, RZ ;  /* 0x000000ffff027224 */ /* 0x000fe200078e00ff */
[----:B------:R-:W-:Y:S02]  /*0bd0*/  IADD3.X R7, PT, PT, R7, UR5, RZ, P0, !PT ;  /* 0x0000000507077c10 */ /* 0x000fe400087fe4ff */
[----:B------:R-:W-:-:S07]  /*0be0*/  IADD3 R8, PT, PT, -R6, RZ, RZ ;  /* 0x000000ff06087210 */ /* 0x000fce0007ffe1ff */
.L_x_531:
[----:B------:R-:W-:-:S05]  /*0bf0*/  IMAD.MOV.U32 R11, RZ, RZ, R7 ;  /* 0x000000ffff0b7224 */ /* 0x000fca00078e0007 */
[----:B------:R0:W2:Y:S01]  /*0c00*/  LDG.E.U16 R12, desc[UR8][R10.64] ;  /* 0x000000080a0c7981 */ /* 0x0000a2000c1e1500 */
[----:B------:R-:W-:Y:S01]  /*0c10*/  IADD3 R8, PT, PT, R8, 0x1, RZ ;  /* 0x0000000108087810 */ /* 0x000fe20007ffe0ff */
[C---:B------:R-:W-:Y:S01]  /*0c20*/  IMAD.WIDE.U32 R6, R3.reuse, 0x2, R10 ;  /* 0x0000000203067825 */ /* 0x040fe200078e000a */
[----:B------:R-:W-:Y:S02]  /*0c30*/  IADD3 R4, PT, PT, R3, R4, RZ ;  /* 0x0000000403047210 */ /* 0x000fe40007ffe0ff */
[----:B------:R-:W-:Y:S01]  /*0c40*/  ISETP.NE.AND P0, PT, R8, RZ, PT ;  /* 0x000000ff0800720c */ /* 0x000fe20003f05270 */
[----:B0-----:R-:W-:Y:S01]  /*0c50*/  IMAD.MOV.U32 R10, RZ, RZ, R6 ;  /* 0x000000ffff0a7224 */ /* 0x001fe200078e0006 */
[----:B--2---:R-:W-:-:S05]  /*0c60*/  SHF.L.U32 R13, R12, 0x10, RZ ;  /* 0x000000100c0d7819 */ /* 0x004fca00000006ff */
[----:B------:R-:W-:-:S06]  /*0c70*/  FFMA.FTZ R2, R13, R13, R2 ;  /* 0x0000000d0d027223 */ /* 0x000fcc0000010002 */
[----:B------:R-:W-:Y:S05]  /*0c80*/  @P0 BRA `(.L_x_531) ;  /* 0xfffffffc00d80947 */ /* 0x000fea000383ffff */
.L_x_530:
[----:B------:R-:W-:Y:S05]  /*0c90*/  BSYNC.RECONVERGENT B1 ;  /* 0x0000000000017941 */ /* 0x000fea0003800200 */
.L_x_529:
[----:B------:R-:W-:Y:S05]  /*0ca0*/  @!P1 BRA `(.L_x_523) ;  /* 0x00000000005c9947 */ /* 0x000fea0003800000 */
[----:B------:R-:W-:-:S07]  /*0cb0*/  IMAD.WIDE R6, R9, 0x2, R22 ;  /* 0x0000000209067825 */ /* 0x000fce00078e0216 */
.L_x_532:
        /* <DEDUP_REMOVED lines=12> */
[----:B------:R-:W-:Y:S02]  /*0d80*/  ISETP.GE.AND P0, PT, R4, R5, PT ;  /* 0x000000050400720c */ /* 0x000fe40003f06270 */
[----:B--2---:R-:W-:Y:S01]  /*0d90*/  SHF.L.U32 R17, R8, 0x10, RZ ;  /* 0x0000001008117819 */ /* 0x004fe200000006ff */
[----:B---3--:R-:W-:-:S04]  /*0da0*/  IMAD.U32 R19, R10, 0x10000, RZ ;  /* 0x000100000a137824 */ /* 0x008fc800078e00ff */
[----:B------:R-:W-:Y:S01]  /*0db0*/  FFMA.FTZ R2, R17, R17, R2 ;  /* 0x0000001111027223 */ /* 0x000fe20000010002 */
[----:B----4-:R-:W-:-:S03]  /*0dc0*/  SHF.L.U32 R9, R12, 0x10, RZ ;  /* 0x000000100c097819 */ /* 0x010fc600000006ff */
[----:B------:R-:W-:Y:S01]  /*0dd0*/  FFMA.FTZ R2, R19, R19, R2 ;  /* 0x0000001313027223 */ /* 0x000fe20000010002 */
[----:B-----5:R-:W-:-:S03]  /*0de0*/  IMAD.U32 R11, R14, 0x10000, RZ ;  /* 0x000100000e0b7824 */ /* 0x020fc600078e00ff */
[----:B------:R-:W-:-:S04]  /*0df0*/  FFMA.FTZ R2, R9, R9, R2 ;  /* 0x0000000909027223 */ /* 0x000fc80000010002 */
[----:B------:R-:W-:Y:S01]  /*0e00*/  FFMA.FTZ R2, R11, R11, R2 ;  /* 0x0000000b0b027223 */ /* 0x000fe20000010002 */
[----:B------:R-:W-:Y:S06]  /*0e10*/  @!P0 BRA `(.L_x_532) ;  /* 0xfffffffc00a88947 */ /* 0x000fec000383ffff */
.L_x_523:
[----:B------:R-:W-:Y:S05]  /*0e20*/  BSYNC.RECONVERGENT B0 ;  /* 0x0000000000007941 */ /* 0x000fea0003800200 */
.L_x_521:
[----:B0-----:R-:W-:Y:S01]  /*0e30*/  ISETP.GE.U32.AND P0, PT, R3, 0x400, PT ;  /* 0x000004000300780c */ /* 0x001fe20003f06070 */
        /* <DEDUP_REMOVED lines=70> */
.L_x_534:
        /* <DEDUP_REMOVED lines=104> */
.L_x_536:
[----:B------:R-:W-:Y:S01]  /*1920*/  I2FP.F32.S32 R4, R0 ;  /* 0x0000000000047245 */ /* 0x000fe20000201400 */
[----:B------:R-:W0:Y:S05]  /*1930*/  LDCU UR4, c[0x0][0x3c0] ;  /* 0x00007800ff0477ac */ /* 0x000e2a0008000800 */
[----:B------:R-:W0:Y:S02]  /*1940*/  MUFU.RCP R4, R4 ;  /* 0x0000000400047308 */ /* 0x000e240000001000 */
[----:B0-----:R-:W-:-:S06]  /*1950*/  FFMA.FTZ R21, R4, R21, UR4 ;  /* 0x0000000404157e23 */ /* 0x001fcc0008010015 */
[----:B------:R-:W0:Y:S02]  /*1960*/  MUFU.RSQ R21, R21 ;  /* 0x0000001500157308 */ /* 0x000e240000001400 */
[----:B0-----:R2:W-:Y:S02]  /*1970*/  STS [R2], R21 ;  /* 0x0000001502007388 */ /* 0x0015e40000000800 */
.L_x_535:
[----:B------:R-:W-:Y:S05]  /*1980*/  BSYNC.RECONVERGENT B0 ;  /* 0x0000000000007941 */ /* 0x000fea0003800200 */
.L_x_533:
        /* <DEDUP_REMOVED lines=11> */
.L_x_537:
[----:B------:R-:W-:-:S06]  /*1a40*/  IMAD.WIDE R8, R20, 0x2, R22 ;  /* 0x0000000214087825 */ /* 0x000fcc00078e0216 */
[----:B------:R-:W2:Y:S01]  /*1a50*/  LDG.E.U16 R8, desc[UR8][R8.64] ;  /* 0x0000000808087981 */ /* 0x000ea2000c1e1500 */
[----:B------:R-:W-:-:S06]  /*1a60*/  IMAD.WIDE R10, R20, 0x2, R4 ;  /* 0x00000002140a7825 */ /* 0x000fcc00078e0204 */
[----:B------:R-:W3:Y:S01]  /*1a70*/  LDG.E.U16.CONSTANT R10, desc[UR8][R10.64] ;  /* 0x000000080a0a7981 */ /* 0x000ee2000c1e9500 */
[----:B--2---:R-:W-:-:S04]  /*1a80*/  IMAD.U32 R13, R8, 0x10000, RZ ;  /* 0x00010000080d7824 */ /* 0x004fc800078e00ff */
[----:B0-----:R-:W-:Y:S01]  /*1a90*/  FMUL.FTZ R14, R2, R13 ;  /* 0x0000000d020e7220 */ /* 0x001fe20000410000 */
[----:B---3--:R-:W-:-:S05]  /*1aa0*/  SHF.L.U32 R13, R10, 0x10, RZ ;  /* 0x000000100a0d7819 */ /* 0x008fca00000006ff */
[----:B------:R-:W0:Y:S02]  /*1ab0*/  F2F.BF16.F32 R14, R14 ;  /* 0x0000000e000e7304 */ /* 0x000e240000202000 */
[----:B0-----:R-:W-:-:S05]  /*1ac0*/  SHF.L.U32 R12, R14, 0x10, RZ ;  /* 0x000000100e0c7819 */ /* 0x001fca00000006ff */
[----:B------:R-:W-:-:S05]  /*1ad0*/  FMUL.FTZ R12, R12, R13 ;  /* 0x0000000d0c0c7220 */ /* 0x000fca0000410000 */
[----:B------:R-:W-:Y:S01]  /*1ae0*/  F2FP.BF16.F32.PACK_AB R9, RZ, R12 ;  /* 0x0000000cff09723e */ /* 0x000fe200000010ff */
[----:B------:R-:W-:-:S04]  /*1af0*/  IMAD.WIDE R12, R20, 0x2, R6 ;  /* 0x00000002140c7825 */ /* 0x000fc800078e0206 */
[----:B------:R-:W-:Y:S01]  /*1b00*/  IMAD.IADD R20, R3, 0x1, R20 ;  /* 0x0000000103147824 */ /* 0x000fe200078e0214 */
[----:B------:R1:W-:Y:S04]  /*1b10*/  STG.E.U16 desc[UR8][R12.64], R9 ;  /* 0x000000090c007986 */ /* 0x0003e8000c101508 */
[----:B------:R-:W-:-:S13]  /*1b20*/  ISETP.GE.AND P0, PT, R20, R0, PT ;  /* 0x000000001400720c */ /* 0x000fda0003f06270 */
[----:B-1----:R-:W-:Y:S05]  /*1b30*/  @!P0 BRA `(.L_x_537) ;  /* 0xfffffffc00c08947 */ /* 0x002fea000383ffff */
[----:B------:R-:W-:Y:S05]  /*1b40*/  EXIT ;  /* 0x000000000000794d */ /* 0x000fea0003800000 */
        .weak           $__internal_15_$__cuda_sm20_div_s64
        .type           $__internal_15_$__cuda_sm20_div_s64,@function
        .size           $__internal_15_$__cuda_sm20_div_s64,(.L_x_1364 - $__internal_15_$__cuda_sm20_div_s64)
$__internal_15_$__cuda_sm20_div_s64:
[----:B------:R-:W0:Y:S02]  /*1b50*/  LDC.64 R4, c[0x0][0x3a8] ;  /* 0x0000ea00ff047b82 */ /* 0x000e240000000a00 */
[-C--:B0-----:R-:W-:Y:S02]  /*1b60*/  IADD3 R3, P0, PT, RZ, -R4.reuse, RZ ;  /* 0x80000004ff037210 */ /* 0x081fe40007f1e0ff */
[----:B------:R-:W-:Y:S02]  /*1b70*/  ISETP.GE.AND P1, PT, R5, RZ, PT ;  /* 0x000000ff0500720c */ /* 0x000fe40003f26270 */
[-C--:B------:R-:W-:Y:S02]  /*1b80*/  IADD3.X R6, PT, PT, RZ, ~R5.reuse, RZ, P0, !PT ;  /* 0x80000005ff067210 */ /* 0x080fe400007fe4ff */
[----:B------:R-:W-:Y:S02]  /*1b90*/  SEL R2, R3, R4, !P1 ;  /* 0x0000000403027207 */ /* 0x000fe40004800000 */
        /* <DEDUP_REMOVED lines=12> */
[----:B------:R-:W-:-:S04]  /*1c60*/  IMAD.HI.U32 R8, R6, R11, RZ ;  /* 0x0000000b06087227 */ /* 0x000fc800078e00ff */
[----:B------:R-:W-:Y:S01]  /*1c70*/  IMAD.X R13, RZ, RZ, ~R9, P0 ;  /* 0x000000ffff0d7224 */ /* 0x000fe200000e0e09 */
[----:B------:R-:W-:-:S03]  /*1c80*/  MOV R9, R6 ;  /* 0x0000000600097202 */ /* 0x000fc60000000f00 */
[-C--:B------:R-:W-:Y:S02]  /*1c90*/  IMAD R15, R7, R13.reuse, RZ ;  /* 0x0000000d070f7224 */ /* 0x080fe400078e02ff */
[----:B------:R-:W-:-:S04]  /*1ca0*/  IMAD.WIDE.U32 R8, P0, R6, R13, R8 ;  /* 0x0000000d06087225 */ /* 0x000fc80007800008 */
[----:B------:R-:W-:-:S04]  /*1cb0*/  IMAD.HI.U32 R13, R7, R13, RZ ;  /* 0x0000000d070d7227 */ /* 0x000fc800078e00ff */
[----:B------:R-:W-:-:S05]  /*1cc0*/  IMAD.HI.U32 R8, P2, R7, R11, R8 ;  /* 0x0000000b07087227 */ /* 0x000fca0007840008 */
[----:B------:R-:W-:Y:S02]  /*1cd0*/  IADD3 R9, P3, PT, R15, R8, RZ ;  /* 0x000000080f097210 */ /* 0x000fe40007f7e0ff */
[----:B------:R-:W-:-:S03]  /*1ce0*/  IADD3.X R8, PT, PT, R13, R7, RZ, P0, !PT ;  /* 0x000000070d087210 */ /* 0x000fc600007fe4ff */
[----:B------:R-:W-:Y:S01]  /*1cf0*/  IMAD.WIDE.U32 R6, R9, R2, RZ ;  /* 0x0000000209067225 */ /* 0x000fe200078e00ff */
[----:B------:R-:W-:-:S03]  /*1d00*/  IADD3.X R11, PT, PT, RZ, RZ, R8, P3, P2 ;  /* 0x000000ffff0b7210 */ /* 0x000fc60001fe4408 */
[----:B------:R-:W-:Y:S01]  /*1d10*/  IMAD R7, R9, R3, R7 ;  /* 0x0000000309077224 */ /* 0x000fe200078e0207 */
[----:B------:R-:W-:-:S03]  /*1d20*/  IADD3 R13, P0, PT, RZ, -R6, RZ ;  /* 0x80000006ff0d7210 */ /* 0x000fc60007f1e0ff */
[----:B------:R-:W-:Y:S02]  /*1d30*/  IMAD R7, R11, R2, R7 ;  /* 0x000000020b077224 */ /* 0x000fe400078e0207 */
[----:B------:R-:W-:-:S04]  /*1d40*/  IMAD.HI.U32 R8, R9, R13, RZ ;  /* 0x0000000d09087227 */ /* 0x000fc800078e00ff */
[----:B------:R-:W-:Y:S02]  /*1d50*/  IMAD.X R6, RZ, RZ, ~R7, P0 ;  /* 0x000000ffff067224 */ /* 0x000fe400000e0e07 */
[----:B------:R-:W-:Y:S02]  /*1d60*/  HFMA2 R7, -RZ, RZ, 0, 0 ;  /* 0x00000000ff077431 */ /* 0x000fe400000001ff */
[----:B------:R-:W-:-:S04]  /*1d70*/  IMAD.WIDE.U32 R8, P0, R9, R6, R8 ;  /* 0x0000000609087225 */ /* 0x000fc80007800008 */
[C---:B------:R-:W-:Y:S02]  /*1d80*/  IMAD R10, R11.reuse, R6, RZ ;  /* 0x000000060b0a7224 */ /* 0x040fe400078e02ff */
[----:B------:R-:W-:-:S04]  /*1d90*/  IMAD.HI.U32 R9, P2, R11, R13, R8 ;  /* 0x0000000d0b097227 */ /* 0x000fc80007840008 */
[----:B------:R-:W-:Y:S01]  /*1da0*/  IMAD.HI.U32 R8, R11, R6, RZ ;  /* 0x000000060b087227 */ /* 0x000fe200078e00ff */
[----:B------:R-:W-:-:S04]  /*1db0*/  IADD3 R9, P3, PT, R10, R9, RZ ;  /* 0x000000090a097210 */ /* 0x000fc80007f7e0ff */
[----:B------:R-:W-:Y:S01]  /*1dc0*/  IADD3.X R11, PT, PT, R8, R11, RZ, P0, !PT ;  /* 0x0000000b080b7210 */ /* 0x000fe200007fe4ff */
[----:B------:R-:W-:-:S03]  /*1dd0*/  IMAD.HI.U32 R6, R9, UR6, RZ ;  /* 0x0000000609067c27 */ /* 0x000fc6000f8e00ff */
[----:B------:R-:W-:Y:S01]  /*1de0*/  IADD3.X R11, PT, PT, RZ, RZ, R11, P3, P2 ;  /* 0x000000ffff0b7210 */ /* 0x000fe20001fe440b */
[----:B------:R-:W-:-:S04]  /*1df0*/  IMAD.WIDE.U32 R6, RZ, R9, R6 ;  /* 0x00000009ff067225 */ /* 0x000fc800078e0006 */
[----:B------:R-:W-:-:S04]  /*1e00*/  IMAD.HI.U32 R6, P0, R11, UR6, R6 ;  /* 0x000000060b067c27 */ /* 0x000fc8000f800006 */
[----:B------:R-:W-:Y:S01]  /*1e10*/  IMAD.X R8, RZ, RZ, RZ, P0 ;  /* 0x000000ffff087224 */ /* 0x000fe200000e06ff */
[----:B------:R-:W-:-:S04]  /*1e20*/  IADD3 R9, P2, PT, RZ, R6, RZ ;  /* 0x00000006ff097210 */ /* 0x000fc80007f5e0ff */
[----:B------:R-:W-:Y:S01]  /*1e30*/  IADD3.X R11, PT, PT, RZ, R8, RZ, P2, !PT ;  /* 0x00000008ff0b7210 */ /* 0x000fe200017fe4ff */
[----:B------:R-:W-:-:S04]  /*1e40*/  IMAD.WIDE.U32 R6, R9, R2, RZ ;  /* 0x0000000209067225 */ /* 0x000fc800078e00ff */
[C---:B------:R-:W-:Y:S01]  /*1e50*/  IMAD R7, R9.reuse, R3, R7 ;  /* 0x0000000309077224 */ /* 0x040fe200078e0207 */
[----:B------:R-:W-:Y:S02]  /*1e60*/  IADD3 R15, P2, PT, -R6, UR6, RZ ;  /* 0x00000006060f7c10 */ /* 0x000fe4000ff5e1ff */
[----:B------:R-:W-:Y:S01]  /*1e70*/  IADD3 R6, P3, PT, R9, 0x1, RZ ;  /* 0x0000000109067810 */ /* 0x000fe20007f7e0ff */
[-C--:B------:R-:W-:Y:S01]  /*1e80*/  IMAD R7, R11, R2.reuse, R7 ;  /* 0x000000020b077224 */ /* 0x080fe200078e0207 */
[CC--:B------:R-:W-:Y:S02]  /*1e90*/  ISETP.GE.U32.AND P0, PT, R15.reuse, R2.reuse, PT ;  /* 0x000000020f00720c */ /* 0x0c0fe40003f06070 */
[----:B------:R-:W-:Y:S02]  /*1ea0*/  IADD3.X R8, PT, PT, RZ, R11, RZ, P3, !PT ;  /* 0x0000000bff087210 */ /* 0x000fe40001ffe4ff */
[----:B------:R-:W-:Y:S02]  /*1eb0*/  IADD3.X R17, PT, PT, RZ, ~R7, RZ, P2, !PT ;  /* 0x80000007ff117210 */ /* 0x000fe400017fe4ff */
[----:B------:R-:W-:-:S02]  /*1ec0*/  IADD3 R7, P2, PT, R15, -R2, RZ ;  /* 0x800000020f077210 */ /* 0x000fc40007f5e0ff */
[----:B------:R-:W-:-:S03]  /*1ed0*/  ISETP.GE.U32.AND.EX P0, PT, R17, R3, PT, P0 ;  /* 0x000000031100720c */ /* 0x000fc60003f06100 */
[----:B------:R-:W-:Y:S01]  /*1ee0*/  IMAD.X R13, R17, 0x1, ~R3, P2 ;  /* 0x00000001110d7824 */ /* 0x000fe200010e0e03 */
[----:B------:R-:W-:Y:S02]  /*1ef0*/  SEL R7, R7, R15, P0 ;  /* 0x0000000f07077207 */ /* 0x000fe40000000000 */
        /* <DEDUP_REMOVED lines=8> */
[----:B------:R-:W-:Y:S02]  /*1f80*/  SEL R3, R3, R6, P0 ;  /* 0x0000000603037207 */ /* 0x000fe40000000000 */
[----:B------:R-:W-:Y:S02]  /*1f90*/  IADD3 R7, P2, PT, RZ, -R2, RZ ;  /* 0x80000002ff077210 */ /* 0x000fe40007f5e0ff */
[----:B------:R-:W-:-:S02]  /*1fa0*/  ISETP.NE.U32.AND P0, PT, R4, RZ, PT ;  /* 0x000000ff0400720c */ /* 0x000fc40003f05070 */
[----:B------:R-:W-:Y:S01]  /*1fb0*/  SEL R4, R7, R2, !P1 ;  /* 0x0000000207047207 */ /* 0x000fe20004800000 */
[----:B------:R-:W-:Y:S01]  /*1fc0*/  IMAD.X R6, RZ, RZ, ~R3, P2 ;  /* 0x000000ffff067224 */ /* 0x000fe200010e0e03 */
[----:B------:R-:W-:Y:S02]  /*1fd0*/  ISETP.NE.AND.EX P0, PT, R5, RZ, PT, P0 ;  /* 0x000000ff0500720c */ /* 0x000fe40003f05300 */
[----:B------:R-:W-:Y:S02]  /*1fe0*/  MOV R2, R0 ;  /* 0x0000000000027202 */ /* 0x000fe40000000f00 */
[----:B------:R-:W-:Y:S01]  /*1ff0*/  SEL R5, R6, R3, !P1 ;  /* 0x0000000306057207 */ /* 0x000fe20004800000 */
[----:B------:R-:W-:Y:S01]  /*2000*/  HFMA2 R3, -RZ, RZ, 0, 0 ;  /* 0x00000000ff037431 */ /* 0x000fe200000001ff */
[----:B------:R-:W-:Y:S02]  /*2010*/  SEL R4, R4, 0xffffffff, P0 ;  /* 0xffffffff04047807 */ /* 0x000fe40000000000 */
[----:B------:R-:W-:Y:S01]  /*2020*/  SEL R5, R5, 0xffffffff, P0 ;  /* 0xffffffff05057807 */ /* 0x000fe20000000000 */
[----:B------:R-:W-:Y:S06]  /*2030*/  RET.REL.NODEC R2 `(_ZN4vllm15rms_norm_kernelIN3c108BFloat16ELi1ELi3EEEvPT_PKS3_lllllS6_fii) ;  /* 0xffffffdc02f07950 */ /* 0x000fec0003c3ffff */
.L_x_538:
        /* <DEDUP_REMOVED lines=12> */
.L_x_1364:


//--------------------- .text._ZN4vllm15rms_norm_kernelIN3c108BFloat16ELi2ELi3EEEvPT_PKS3_lllllS6_fii --------------------------
	.section	.text._ZN4vllm15rms_norm_kernelIN3c108BFloat16ELi2ELi3EEEvPT_PKS3_lllllS6_fii,"ax",@progbits
	.align	128
        .global         _ZN4vllm15rms_norm_kernelIN3c108BFloat16ELi2ELi3EEEvPT_PKS3_lllllS6_fii
        .type           _ZN4vllm15rms_norm_kernelIN3c108BFloat16ELi2ELi3EEEvPT_PKS3_lllllS6_fii,@function
        .size           _ZN4vllm15rms_norm_kernelIN3c108BFloat16ELi2ELi3EEEvPT_PKS3_lllllS6_fii,(.L_x_1365 - _ZN4vllm15rms_norm_kernelIN3c108BFloat16ELi2ELi3EEEvPT_PKS3_lllllS6_fii)
        .other          _ZN4vllm15rms_norm_kernelIN3c108BFloat16ELi2ELi3EEEvPT_PKS3_lllllS6_fii,@"STO_CUDA_ENTRY STV_DEFAULT"
_ZN4vllm15rms_norm_kernelIN3c108BFloat16ELi2ELi3EEEvPT_PKS3_lllllS6_fii:
.text._ZN4vllm15rms_norm_kernelIN3c108BFloat16ELi2ELi3EEEvPT_PKS3_lllllS6_fii:
[----:B------:R-:W-:Y:S01]  /*0000*/  LDC R1, c[0x0][0x37c] ;  /* 0x0000df00ff017b82 */ /* 0x000fe20000000800 */
[----:B------:R-:W0:Y:S07]  /*0010*/  LDCU UR4, c[0x0][0x3ac] ;  /* 0x00007580ff0477ac */ /* 0x000e2e0008000800 */
[----:B------:R-:W1:Y:S01]  /*0020*/  S2UR UR6, SR_CTAID.X ;  /* 0x00000000000679c3 */ /* 0x000e620000002500 */
[----:B0-----:R-:W-:-:S09]  /*0030*/  UISETP.NE.U32.AND UP0, UPT, UR4, URZ, UPT ;  /* 0x000000ff0400728c */ /* 0x001fd2000bf05070 */
[----:B------:R-:W-:Y:S05]  /*0040*/  BRA.U UP0, `(.L_x_539) ;  /* 0x0000000100607547 */ /* 0x000fea000b800000 */
[----:B------:R-:W0:Y:S01]  /*0050*/  LDC R4, c[0x0][0x3a8] ;  /* 0x0000ea00ff047b82 */ /* 0x000e220000000800 */
[----:B------:R-:W-:Y:S01]  /*0060*/  MOV R8, RZ ;  /* 0x000000ff00087202 */ /* 0x000fe20000000f00 */
[----:B0-----:R-:W0:Y:S01]  /*0070*/  I2F.U32.RP R0, R4 ;  /* 0x0000000400007306 */ /* 0x001e220000209000 */
[----:B------:R-:W-:-:S07]  /*0080*/  ISETP.NE.U32.AND P2, PT, R4, RZ, PT ;  /* 0x000000ff0400720c */ /* 0x000fce0003f45070 */
[----:B0-----:R-:W0:Y:S02]  /*0090*/  MUFU.RCP R0, R0 ;  /* 0x0000000000007308 */ /* 0x001e240000001000 */
[----:B0-----:R-:W-:-:S06]  /*00a0*/  IADD3 R2, PT, PT, R0, 0xffffffe, RZ ;  /* 0x0ffffffe00027810 */ /* 0x001fcc0007ffe0ff */
        /* <DEDUP_REMOVED lines=18> */
.L_x_539:
[----:B------:R-:W-:-:S07]  /*01d0*/  MOV R0, 0x1f0 ;  /* 0x000001f000007802 */ /* 0x000fce0000000f00 */
[----:B-1----:R-:W-:Y:S05]  /*01e0*/  CALL.REL.NOINC `($__internal_16_$__cuda_sm20_div_s64) ;  /* 0x0000002800807944 */ /* 0x002fea0003c00000 */
        /* <DEDUP_REMOVED lines=12> */
.L_x_540:
[----:B------:R-:W0:Y:S01]  /*02b0*/  LDCU.128 UR8, c[0x0][0x390] ;  /* 0x00007200ff0877ac */ /* 0x000e220008000c00 */
[----:B------:R-:W1:Y:S01]  /*02c0*/  LDC R0, c[0x0][0x3c8] ;  /* 0x0000f200ff007b82 */ /* 0x000e620000000800 */
[----:B------:R-:W2:Y:S01]  /*02d0*/  S2R R20, SR_TID.X ;  /* 0x0000000000147919 */ /* 0x000ea20000002100 */
[----:B------:R-:W-:Y:S01]  /*02e0*/  BSSY.RECONVERGENT B0, `(.L_x_541) ;  /* 0x000012d000007945 */ /* 0x000fe20003800200 */
[----:B------:R-:W3:Y:S01]  /*02f0*/  LDCU.64 UR4, c[0x0][0x388] ;  /* 0x00007100ff0477ac */ /* 0x000ee20008000a00 */
[----:B0-----:R-:W-:Y:S02]  /*0300*/  IMAD R3, R3, UR10, RZ ;  /* 0x0000000a03037c24 */ /* 0x001fe4000f8e02ff */
[----:B------:R-:W-:-:S04]  /*0310*/  IMAD.WIDE.U32 R4, R2, UR10, RZ ;  /* 0x0000000a02047c25 */ /* 0x000fc8000f8e00ff */
[----:B------:R-:W-:Y:S01]  /*0320*/  IMAD R3, R2, UR11, R3 ;  /* 0x0000000b02037c24 */ /* 0x000fe2000f8e0203 */
[----:B-1----:R-:W-:Y:S01]  /*0330*/  LOP3.LUT R2, R0, 0x1, RZ, 0xc0, !PT ;  /* 0x0000000100027812 */ /* 0x002fe200078ec0ff */
[----:B------:R-:W-:Y:S02]  /*0340*/  IMAD R8, R8, UR8, RZ ;  /* 0x0000000808087c24 */ /* 0x000fe4000f8e02ff */
[----:B------:R-:W-:Y:S02]  /*0350*/  IMAD.IADD R5, R5, 0x1, R3 ;  /* 0x0000000105057824 */ /* 0x000fe400078e0203 */
[----:B------:R-:W0:Y:S01]  /*0360*/  LDC R3, c[0x0][0x360] ;  /* 0x0000d800ff037b82 */ /* 0x000e220000000800 */
[----:B------:R-:W-:-:S04]  /*0370*/  IMAD.WIDE.U32 R6, R9, UR8, R4 ;  /* 0x0000000809067c25 */ /* 0x000fc8000f8e0004 */
[----:B------:R-:W-:Y:S01]  /*0380*/  IMAD R5, R9, UR9, R8 ;  /* 0x0000000909057c24 */ /* 0x000fe2000f8e0208 */
[----:B------:R-:W-:Y:S01]  /*0390*/  SHF.L.U32 R4, R6, 0x1, RZ ;  /* 0x0000000106047819 */ /* 0x000fe200000006ff */
[----:B------:R-:W1:Y:S02]  /*03a0*/  LDCU.64 UR8, c[0x0][0x358] ;  /* 0x00006b00ff0877ac */ /* 0x000e640008000a00 */
[----:B------:R-:W-:Y:S01]  /*03b0*/  IMAD.IADD R5, R7, 0x1, R5 ;  /* 0x0000000107057824 */ /* 0x000fe200078e0205 */
[----:B---3--:R-:W-:-:S04]  /*03c0*/  IADD3 R22, P1, PT, R4, UR4, RZ ;  /* 0x0000000404167c10 */ /* 0x008fc8000ff3e0ff */
[----:B------:R-:W-:Y:S02]  /*03d0*/  LOP3.LUT P0, RZ, R22, 0x3, RZ, 0xc0, !PT ;  /* 0x0000000316ff7812 */ /* 0x000fe4000780c0ff */
[----:B------:R-:W-:Y:S02]  /*03e0*/  SHF.L.U64.HI R5, R6, 0x1, R5 ;  /* 0x0000000106057819 */ /* 0x000fe40000010205 */
[----:B------:R-:W-:Y:S02]  /*03f0*/  ISETP.EQ.U32.OR P0, PT, R2, 0x1, P0 ;  /* 0x000000010200780c */ /* 0x000fe40000702470 */
[----:B------:R-:W-:-:S11]  /*0400*/  IADD3.X R23, PT, PT, R5, UR5, RZ, P1, !PT ;  /* 0x0000000505177c10 */ /* 0x000fd60008ffe4ff */
[----:B-12---:R-:W-:Y:S05]  /*0410*/  @P0 BRA `(.L_x_542) ;  /* 0x00000004008c0947 */ /* 0x006fea0003800000 */
[----:B------:R-:W-:Y:S01]  /*0420*/  SHF.R.S32.HI R7, RZ, 0x1, R0 ;  /* 0x00000001ff077819 */ /* 0x000fe20000011400 */
[----:B------:R-:W-:-:S03]  /*0430*/  HFMA2 R14, -RZ, RZ, 0, 0 ;  /* 0x00000000ff0e7431 */ /* 0x000fc600000001ff */
[----:B------:R-:W-:-:S13]  /*0440*/  ISETP.GE.AND P0, PT, R20, R7, PT ;  /* 0x000000071400720c */ /* 0x000fda0003f06270 */
[----:B------:R-:W-:Y:S05]  /*0450*/  @P0 BRA `(.L_x_543) ;  /* 0x0000001000540947 */ /* 0x000fea0003800000 */
[----:B0-----:R-:W0:Y:S01]  /*0460*/  I2F.U32.RP R10, R3 ;  /* 0x00000003000a7306 */ /* 0x001e220000209000 */
        /* <DEDUP_REMOVED lines=38> */
.L_x_546:
        /* <DEDUP_REMOVED lines=13> */
.L_x_545:
[----:B------:R-:W-:Y:S05]  /*07a0*/  BSYNC.RECONVERGENT B1 ;  /* 0x0000000000017941 */ /* 0x000fea0003800200 */
.L_x_544:
[----:B------:R-:W-:Y:S05]  /*07b0*/  @!P1 BRA `(.L_x_543) ;  /* 0x0000000c007c9947 */ /* 0x000fea0003800000 */
[----:B------:R-:W-:Y:S01]  /*07c0*/  BSSY.RECONVERGENT B1, `(.L_x_547) ;  /* 0x0000027000017945 */ /* 0x000fe20003800200 */
[C---:B------:R-:W-:Y:S01]  /*07d0*/  LEA R4, R3.reuse, R2, 0x1 ;  /* 0x0000000203047211 */ /* 0x040fe200078e08ff */
[----:B------:R-:W-:Y:S02]  /*07e0*/  IMAD R5, R3, 0x3, R2 ;  /* 0x0000000303057824 */ /* 0x000fe400078e0202 */
[----:B------:R-:W-:-:S07]  /*07f0*/  IMAD.IADD R6, R2, 0x1, R3 ;  /* 0x0000000102067824 */ /* 0x000fce00078e0203 */
.L_x_548:
        /* <DEDUP_REMOVED lines=36> */
.L_x_547:
[----:B------:R-:W-:Y:S05]  /*0a40*/  BRA `(.L_x_543) ;  /* 0x0000000800d87947 */ /* 0x000fea0003800000 */
.L_x_542:
        /* <DEDUP_REMOVED lines=19> */
[----:B0-----:R-:W0:Y:S01]  /*0b80*/  I2F.U32.RP R16, R3 ;  /* 0x0000000300107306 */ /* 0x001e220000209000 */
        /* <DEDUP_REMOVED lines=38> */
.L_x_553:
        /* <DEDUP_REMOVED lines=13> */
.L_x_552:
[----:B------:R-:W-:Y:S05]  /*0ec0*/  BSYNC.RECONVERGENT B2 ;  /* 0x0000000000027941 */ /* 0x000fea0003800200 */
.L_x_551:
[----:B------:R-:W-:Y:S05]  /*0ed0*/  @!P0 BRA `(.L_x_550) ;  /* 0x0000000000988947 */ /* 0x000fea0003800000 */
[C---:B------:R-:W-:Y:S01]  /*0ee0*/  LEA R16, R3.reuse, R2, 0x1 ;  /* 0x0000000203107211 */ /* 0x040fe200078e08ff */
[----:B------:R-:W-:Y:S02]  /*0ef0*/  IMAD R21, R3, 0x3, R2 ;  /* 0x0000000303157824 */ /* 0x000fe400078e0202 */
[----:B------:R-:W-:-:S07]  /*0f00*/  IMAD.IADD R24, R2, 0x1, R3 ;  /* 0x0000000102187824 */ /* 0x000fce00078e0203 */
.L_x_554:
        /* <DEDUP_REMOVED lines=35> */
.L_x_550:
[----:B------:R-:W-:Y:S05]  /*1140*/  BSYNC.RECONVERGENT B1 ;  /* 0x0000000000017941 */ /* 0x000fea0003800200 */
.L_x_549:
[----:B------:R-:W-:-:S05]  /*1150*/  IMAD R2, R17, 0x2, R20 ;  /* 0x0000000211027824 */ /* 0x000fca00078e0214 */
[----:B------:R-:W-:-:S13]  /*1160*/  ISETP.GE.AND P0, PT, R2, R15, PT ;  /* 0x0000000f0200720c */ /* 0x000fda0003f06270 */
[----:B------:R-:W-:Y:S05]  /*1170*/  @P0 BRA `(.L_x_543) ;  /* 0x00000004000c0947 */ /* 0x000fea0003800000 */
[----:B0-----:R-:W0:Y:S01]  /*1180*/  I2F.U32.RP R17, R3 ;  /* 0x0000000300117306 */ /* 0x001e220000209000 */
        /* <DEDUP_REMOVED lines=33> */
.L_x_557:
        /* <DEDUP_REMOVED lines=8> */
.L_x_556:
[----:B------:R-:W-:Y:S05]  /*1420*/  BSYNC.RECONVERGENT B1 ;  /* 0x0000000000017941 */ /* 0x000fea0003800200 */
.L_x_555:
[----:B------:R-:W-:Y:S05]  /*1430*/  @!P0 BRA `(.L_x_543) ;  /* 0x00000000005c8947 */ /* 0x000fea0003800000 */
[----:B------:R-:W-:-:S07]  /*1440*/  SHF.L.U32 R11, R3, 0x1, RZ ;  /* 0x00000001030b7819 */ /* 0x000fce00000006ff */
.L_x_558:
        /* <DEDUP_REMOVED lines=22> */
.L_x_543:
[----:B------:R-:W-:Y:S05]  /*15b0*/  BSYNC.RECONVERGENT B0 ;  /* 0x0000000000007941 */ /* 0x000fea0003800200 */
.L_x_541:
        /* <DEDUP_REMOVED lines=29> */
[----:B------:R-:W-:-:S05]  /*1790*/  IMAD.U32 R2, RZ, RZ, UR4 ;  /* 0x00000004ff027e24 */ /* 0x000fca000f8e00ff */
[----:B------:R-:W1:Y:S04]  /*17a0*/  LDS.64 R14, [R2+0x28] ;  /* 0x00002800020e7984 */ /* 0x000e680000000a00 */
[----:B------:R-:W2:Y:S04]  /*17b0*/  LDS.128 R8, [R2+0x30] ;  /* 0x0000300002087984 */ /* 0x000ea80000000c00 */
[----:B------:R-:W3:Y:S04]  /*17c0*/  LDS.128 R16, [R2+0x40] ;  /* 0x0000400002107984 */ /* 0x000ee80000000c00 */
[----:B0-----:R-:W0:Y:S01]  /*17d0*/  LDS.128 R4, [R2+0x50] ;  /* 0x0000500002047984 */ /* 0x001e220000000c00 */
[----:B-1----:R-:W-:-:S04]  /*17e0*/  FADD.FTZ R14, R13, R14 ;  /* 0x0000000e0d0e7221 */ /* 0x002fc80000010000 */
        /* <DEDUP_REMOVED lines=36> */
.L_x_560:
        /* <DEDUP_REMOVED lines=104> */
.L_x_562:
[----:B------:R-:W-:Y:S01]  /*20b0*/  I2FP.F32.S32 R4, R0 ;  /* 0x0000000000047245 */ /* 0x000fe20000201400 */
[----:B------:R-:W0:Y:S05]  /*20c0*/  LDCU UR4, c[0x0][0x3c0] ;  /* 0x00007800ff0477ac */ /* 0x000e2a0008000800 */
[----:B------:R-:W0:Y:S02]  /*20d0*/  MUFU.RCP R4, R4 ;  /* 0x0000000400047308 */ /* 0x000e240000001000 */
[----:B0-----:R-:W-:-:S06]  /*20e0*/  FFMA.FTZ R21, R4, R21, UR4 ;  /* 0x0000000404157e23 */ /* 0x001fcc0008010015 */
[----:B------:R-:W0:Y:S02]  /*20f0*/  MUFU.RSQ R21, R21 ;  /* 0x0000001500157308 */ /* 0x000e240000001400 */
[----:B0-----:R2:W-:Y:S02]  /*2100*/  STS [R2], R21 ;  /* 0x0000001502007388 */ /* 0x0015e40000000800 */
.L_x_561:
[----:B------:R-:W-:Y:S05]  /*2110*/  BSYNC.RECONVERGENT B0 ;  /* 0x0000000000007941 */ /* 0x000fea0003800200 */
.L_x_559:
[----:B------:R-:W-:Y:S01]  /*2120*/  BAR.SYNC.DEFER_BLOCKING 0x0 ;  /* 0x0000000000007b1d */ /* 0x000fe20000010000 */
[C---:B------:R-:W-:Y:S01]  /*2130*/  LEA.HI R9, R0.reuse, R0, RZ, 0x1 ;  /* 0x0000000000097211 */ /* 0x040fe200078f08ff */
[----:B------:R-:W-:-:S03]  /*2140*/  IMAD R7, R0, UR6, RZ ;  /* 0x0000000600077c24 */ /* 0x000fc6000f8e02ff */
[----:B------:R-:W-:-:S04]  /*2150*/  SHF.R.S32.HI R9, RZ, 0x1, R9 ;  /* 0x00000001ff097819 */ /* 0x000fc80000011409 */
[----:B------:R-:W-:-:S13]  /*2160*/  ISETP.GE.AND P0, PT, R20, R9, PT ;  /* 0x000000091400720c */ /* 0x000fda0003f06270 */
[----:B------:R-:W-:Y:S05]  /*2170*/  @P0 EXIT ;  /* 0x000000000000094d */ /* 0x000fea0003800000 */
[----:B0-----:R-:W0:Y:S01]  /*2180*/  I2F.U32.RP R6, R3 ;  /* 0x0000000300067306 */ /* 0x001e220000209000 */
[----:B-12---:R-:W-:Y:S01]  /*2190*/  IMAD.IADD R2, R20, 0x1, R3 ;  /* 0x0000000114027824 */ /* 0x006fe200078e0203 */
[----:B------:R-:W-:Y:S01]  /*21a0*/  ISETP.NE.U32.AND P2, PT, R3, RZ, PT ;  /* 0x000000ff0300720c */ /* 0x000fe20003f45070 */
[----:B------:R-:W1:Y:S01]  /*21b0*/  S2UR UR5, SR_CgaCtaId ;  /* 0x00000000000579c3 */ /* 0x000e620000008800 */
[----:B------:R-:W-:Y:S01]  /*21c0*/  UMOV UR4, 0x400 ;  /* 0x0000040000047882 */ /* 0x000fe20000000000 */
[----:B------:R-:W2:Y:S01]  /*21d0*/  LDCU.64 UR6, c[0x0][0x3b8] ;  /* 0x00007700ff0677ac */ /* 0x000ea20008000a00 */
[CC--:B------:R-:W-:Y:S01]  /*21e0*/  ISETP.GE.U32.AND P0, PT, R2.reuse, R9.reuse, PT ;  /* 0x000000090200720c */ /* 0x0c0fe20003f06070 */
[----:B------:R-:W-:Y:S01]  /*21f0*/  BSSY.RECONVERGENT B0, `(.L_x_563) ;  /* 0x000003e000007945 */ /* 0x000fe20003800200 */
[----:B------:R-:W-:Y:S02]  /*2200*/  VIMNMX.U32 R0, PT, PT, R2, R9, !PT ;  /* 0x0000000902007248 */ /* 0x000fe40007fe0000 */
[----:B------:R-:W-:-:S04]  /*2210*/  SEL R11, RZ, 0x1, P0 ;  /* 0x00000001ff0b7807 */ /* 0x000fc80000000000 */
[----:B------:R-:W-:Y:S01]  /*2220*/  IADD3 R0, PT, PT, R0, -R2, -R11 ;  /* 0x8000000200007210 */ /* 0x000fe20007ffe80b */
[----:B0-----:R-:W0:Y:S01]  /*2230*/  MUFU.RCP R6, R6 ;  /* 0x0000000600067308 */ /* 0x001e220000001000 */
[----:B-1----:R-:W-:Y:S01]  /*2240*/  ULEA UR4, UR5, UR4, 0x18 ;  /* 0x0000000405047291 */ /* 0x002fe2000f8ec0ff */
        /* <DEDUP_REMOVED lines=28> */
.L_x_565:
        /* <DEDUP_REMOVED lines=28> */
.L_x_564:
[----:B------:R-:W-:Y:S05]  /*25d0*/  BSYNC.RECONVERGENT B0 ;  /* 0x0000000000007941 */ /* 0x000fea0003800200 */
.L_x_563:
[----:B------:R-:W-:Y:S05]  /*25e0*/  @!P0 EXIT ;  /* 0x000000000000894d */ /* 0x000fea0003800000 */
[----:B------:R-:W2:Y:S01]  /*25f0*/  LDC.64 R6, c[0x0][0x3b8] ;  /* 0x0000ee00ff067b82 */ /* 0x000ea20000000a00 */
[C-C-:B-1----:R-:W-:Y:S01]  /*2600*/  IMAD R11, R3.reuse, 0x2, R20.reuse ;  /* 0x00000002030b7824 */ /* 0x142fe200078e0214 */
[----:B------:R-:W-:Y:S01]  /*2610*/  IADD3 R15, PT, PT, R20, R3, RZ ;  /* 0x00000003140f7210 */ /* 0x000fe20007ffe0ff */
[----:B------:R-:W-:-:S07]  /*2620*/  IMAD R13, R3, 0x3, R20 ;  /* 0x00000003030d7824 */ /* 0x000fce00078e0214 */
.L_x_566:
        /* <DEDUP_REMOVED lines=92> */
        .weak           $__internal_16_$__cuda_sm20_div_s64
        .type           $__internal_16_$__cuda_sm20_div_s64,@function
        .size           $__internal_16_$__cuda_sm20_div_s64,(.L_x_1365 - $__internal_16_$__cuda_sm20_div_s64)
$__internal_16_$__cuda_sm20_div_s64:
        /* <DEDUP_REMOVED lines=18> */
[----:B------:R-:W-:Y:S01]  /*2d10*/  IADD3.X R13, PT, PT, RZ, ~R9, RZ, P0, !PT ;  /* 0x80000009ff0d7210 */ /* 0x000fe200007fe4ff */
[----:B------:R-:W-:-:S04]  /*2d20*/  IMAD.MOV.U32 R9, RZ, RZ, R6 ;  /* 0x000000ffff097224 */ /* 0x000fc800078e0006 */
[----:B------:R-:W-:-:S04]  /*2d30*/  IMAD.WIDE.U32 R8, P0, R6, R13, R8 ;  /* 0x0000000d06087225 */ /* 0x000fc80007800008 */
[C---:B------:R-:W-:Y:S02]  /*2d40*/  IMAD R15, R7.reuse, R13, RZ ;  /* 0x0000000d070f7224 */ /* 0x040fe400078e02ff */
[----:B------:R-:W-:-:S04]  /*2d50*/  IMAD.HI.U32 R8, P2, R7, R11, R8 ;  /* 0x0000000b07087227 */ /* 0x000fc80007840008 */
[----:B------:R-:W-:Y:S01]  /*2d60*/  IMAD.HI.U32 R13, R7, R13, RZ ;  /* 0x0000000d070d7227 */ /* 0x000fe200078e00ff */
[----:B------:R-:W-:-:S04]  /*2d70*/  IADD3 R9, P3, PT, R15, R8, RZ ;  /* 0x000000080f097210 */ /* 0x000fc80007f7e0ff */
[----:B------:R-:W-:Y:S01]  /*2d80*/  IADD3.X R8, PT, PT, R13, R7, RZ, P0, !PT ;  /* 0x000000070d087210 */ /* 0x000fe200007fe4ff */
[----:B------:R-:W-:-:S03]  /*2d90*/  IMAD.WIDE.U32 R6, R9, R2, RZ ;  /* 0x0000000209067225 */ /* 0x000fc600078e00ff */
[----:B------:R-:W-:Y:S01]  /*2da0*/  IADD3.X R11, PT, PT, RZ, RZ, R8, P3, P2 ;  /* 0x000000ffff0b7210 */ /* 0x000fe20001fe4408 */
[----:B------:R-:W-:Y:S01]  /*2db0*/  IMAD R7, R9, R3, R7 ;  /* 0x0000000309077224 */ /* 0x000fe200078e0207 */
[----:B------:R-:W-:-:S03]  /*2dc0*/  IADD3 R13, P0, PT, RZ, -R6, RZ ;  /* 0x80000006ff0d7210 */ /* 0x000fc60007f1e0ff */
[----:B------:R-:W-:Y:S02]  /*2dd0*/  IMAD R7, R11, R2, R7 ;  /* 0x000000020b077224 */ /* 0x000fe400078e0207 */
[----:B------:R-:W-:-:S04]  /*2de0*/  IMAD.HI.U32 R8, R9, R13, RZ ;  /* 0x0000000d09087227 */ /* 0x000fc800078e00ff */
[----:B------:R-:W-:Y:S01]  /*2df0*/  IMAD.X R6, RZ, RZ, ~R7, P0 ;  /* 0x000000ffff067224 */ /* 0x000fe200000e0e07 */
[----:B------:R-:W-:-:S03]  /*2e00*/  MOV R7, RZ ;  /* 0x000000ff00077202 */ /* 0x000fc60000000f00 */
        /* <DEDUP_REMOVED lines=44> */
[----:B------:R-:W-:Y:S06]  /*30d0*/  RET.REL.NODEC R2 `(_ZN4vllm15rms_norm_kernelIN3c108BFloat16ELi2ELi3EEEvPT_PKS3_lllllS6_fii) ;  /* 0xffffffcc02c87950 */ /* 0x000fec0003c3ffff */
.L_x_567:
        /* <DEDUP_REMOVED lines=10> */
.L_x_1365:


//--------------------- .text._ZN4vllm15rms_norm_kernelIN3c108BFloat16ELi4ELi3EEEvPT_PKS3_lllllS6_fii --------------------------
	.section	.text._ZN4vllm15rms_norm_kernelIN3c108BFloat16ELi4ELi3EEEvPT_PKS3_lllllS6_fii,"ax",@progbits
	.align	128
        .global         _ZN4vllm15rms_norm_kernelIN3c108BFloat16ELi4ELi3EEEvPT_PKS3_lllllS6_fii
        .type           _ZN4vllm15rms_norm_kernelIN3c108BFloat16ELi4ELi3EEEvPT_PKS3_lllllS6_fii,@function
        .size           _ZN4vllm15rms_norm_kernelIN3c108BFloat16ELi4ELi3EEEvPT_PKS3_lllllS6_fii,(.L_x_1366 - _ZN4vllm15rms_norm_kernelIN3c108BFloat16ELi4ELi3EEEvPT_PKS3_lllllS6_fii)
        .other          _ZN4vllm15rms_norm_kernelIN3c108BFloat16ELi4ELi3EEEvPT_PKS3_lllllS6_fii,@"STO_CUDA_ENTRY STV_DEFAULT"
_ZN4vllm15rms_norm_kernelIN3c108BFloat16ELi4ELi3EEEvPT_PKS3_lllllS6_fii:
.text._ZN4vllm15rms_norm_kernelIN3c108BFloat16ELi4ELi3EEEvPT_PKS3_lllllS6_fii:
        /* <DEDUP_REMOVED lines=29> */
.L_x_568:
[----:B------:R-:W-:-:S07]  /*01d0*/  MOV R0, 0x1f0 ;  /* 0x000001f000007802 */ /* 0x000fce0000000f00 */
[----:B-1----:R-:W-:Y:S05]  /*01e0*/  CALL.REL.NOINC `($__internal_17_$__cuda_sm20_div_s64) ;  /* 0x0000003000cc7944 */ /* 0x002fea0003c00000 */
        /* <DEDUP_REMOVED lines=12> */
.L_x_569:
        /* <DEDUP_REMOVED lines=8> */
[----:B-1----:R-:W-:Y:S01]  /*0330*/  LOP3.LUT P1, RZ, R0, 0x3, RZ, 0xc0, !PT ;  /* 0x0000000300ff7812 */ /* 0x002fe2000782c0ff */
        /* <DEDUP_REMOVED lines=11> */
[----:B------:R-:W-:Y:S02]  /*03f0*/  PLOP3.LUT P0, PT, P1, P0, PT, 0xf8, 0x8f ;  /* 0x00000000008f781c */ /* 0x000fe40000f01f70 */
        /* <DEDUP_REMOVED lines=45> */
.L_x_575:
        /* <DEDUP_REMOVED lines=18> */
.L_x_574:
[----:B------:R-:W-:Y:S05]  /*07f0*/  BSYNC.RECONVERGENT B1 ;  /* 0x0000000000017941 */ /* 0x000fea0003800200 */
.L_x_573:
[----:B------:R-:W-:Y:S05]  /*0800*/  @!P1 BRA `(.L_x_572) ;  /* 0x0000001000849947 */ /* 0x000fea0003800000 */
[----:B------:R-:W-:Y:S01]  /*0810*/  BSSY.RECONVERGENT B1, `(.L_x_576) ;  /* 0x000003b000017945 */ /* 0x000fe20003800200 */
[C---:B------:R-:W-:Y:S01]  /*0820*/  LEA R14, R3.reuse, R4, 0x1 ;  /* 0x00000004030e7211 */ /* 0x040fe200078e08ff */
[----:B------:R-:W-:Y:S02]  /*0830*/  IMAD R15, R3, 0x3, R4 ;  /* 0x00000003030f7824 */ /* 0x000fe400078e0204 */
[----:B------:R-:W-:-:S07]  /*0840*/  IMAD.IADD R16, R4, 0x1, R3 ;  /* 0x0000000104107824 */ /* 0x000fce00078e0203 */
.L_x_577:
        /* <DEDUP_REMOVED lines=56> */
.L_x_576:
[----:B------:R-:W-:Y:S05]  /*0bd0*/  BRA `(.L_x_572) ;  /* 0x0000000c00907947 */ /* 0x000fea0003800000 */
.L_x_571:
        /* <DEDUP_REMOVED lines=23> */
.L_x_580:
[----:B------:R-:W-:Y:S01]  /*0d50*/  IMAD.MOV.U32 R16, RZ, RZ, R10 ;  /* 0x000000ffff107224 */ /* 0x000fe200078e000a */
[----:B------:R-:W-:-:S05]  /*0d60*/  MOV R17, R11 ;  /* 0x0000000b00117202 */ /* 0x000fca0000000f00 */
[----:B------:R-:W2:Y:S01]  /*0d70*/  LDG.E.U16 R18, desc[UR8][R16.64] ;  /* 0x0000000810127981 */ /* 0x000ea2000c1e1500 */
[C---:B0-----:R-:W-:Y:S02]  /*0d80*/  IMAD.IADD R12, R3.reuse, 0x1, R12 ;  /* 0x00000001030c7824 */ /* 0x041fe400078e020c */
[----:B------:R-:W-:-:S03]  /*0d90*/  IMAD.WIDE.U32 R10, R3, 0x2, R16 ;  /* 0x00000002030a7825 */ /* 0x000fc600078e0010 */
[----:B------:R-:W-:Y:S02]  /*0da0*/  ISETP.GE.AND P1, PT, R12, R13, PT ;  /* 0x0000000d0c00720c */ /* 0x000fe40003f26270 */
[----:B--2---:R-:W-:-:S05]  /*0db0*/  SHF.L.U32 R19, R18, 0x10, RZ ;  /* 0x0000001012137819 */ /* 0x004fca00000006ff */
[----:B------:R-:W-:-:S06]  /*0dc0*/  FFMA.FTZ R2, R19, R19, R2 ;  /* 0x0000001313027223 */ /* 0x000fcc0000010002 */
[----:B------:R-:W-:Y:S05]  /*0dd0*/  @!P1 BRA `(.L_x_580) ;  /* 0xfffffffc00dc9947 */ /* 0x000fea000383ffff */
.L_x_579:
[----:B------:R-:W-:Y:S05]  /*0de0*/  BSYNC.RECONVERGENT B1 ;  /* 0x0000000000017941 */ /* 0x000fea0003800200 */
.L_x_578:
[----:B------:R-:W-:Y:S04]  /*0df0*/  BSSY.RECONVERGENT B1, `(.L_x_581) ;  /* 0x000007c000017945 */ /* 0x000fe80003800200 */
        /* <DEDUP_REMOVED lines=40> */
.L_x_585:
        /* <DEDUP_REMOVED lines=19> */
.L_x_584:
[----:B------:R-:W-:Y:S05]  /*11b0*/  BSYNC.RECONVERGENT B2 ;  /* 0x0000000000027941 */ /* 0x000fea0003800200 */
.L_x_583:
[----:B------:R-:W-:Y:S05]  /*11c0*/  @!P0 BRA `(.L_x_582) ;  /* 0x0000000000f88947 */ /* 0x000fea0003800000 */
[C-C-:B------:R-:W-:Y:S01]  /*11d0*/  IMAD R17, R3.reuse, 0x2, R16.reuse ;  /* 0x0000000203117824 */ /* 0x140fe200078e0210 */
[----:B------:R-:W-:Y:S01]  /*11e0*/  IADD3 R19, PT, PT, R16, R3, RZ ;  /* 0x0000000310137210 */ /* 0x000fe20007ffe0ff */
[----:B------:R-:W-:-:S07]  /*11f0*/  IMAD R18, R3, 0x3, R16 ;  /* 0x0000000303127824 */ /* 0x000fce00078e0210 */
.L_x_586:
        /* <DEDUP_REMOVED lines=59> */
.L_x_582:
[----:B------:R-:W-:Y:S05]  /*15b0*/  BSYNC.RECONVERGENT B1 ;  /* 0x0000000000017941 */ /* 0x000fea0003800200 */
.L_x_581:
[----:B------:R-:W-:-:S04]  /*15c0*/  LEA R10, R15, R20, 0x2 ;  /* 0x000000140f0a7211 */ /* 0x000fc800078e10ff */
[----:B------:R-:W-:-:S13]  /*15d0*/  ISETP.GE.AND P0, PT, R10, R14, PT ;  /* 0x0000000e0a00720c */ /* 0x000fda0003f06270 */
[----:B------:R-:W-:Y:S05]  /*15e0*/  @P0 BRA `(.L_x_572) ;  /* 0x00000004000c0947 */ /* 0x000fea0003800000 */
[----:B0-----:R-:W0:Y:S01]  /*15f0*/  I2F.U32.RP R17, R3 ;  /* 0x0000000300117306 */ /* 0x001e220000209000 */
        /* <DEDUP_REMOVED lines=33> */
.L_x_589:
        /* <DEDUP_REMOVED lines=8> */
.L_x_588:
[----:B------:R-:W-:Y:S05]  /*1890*/  BSYNC.RECONVERGENT B1 ;  /* 0x0000000000017941 */ /* 0x000fea0003800200 */
.L_x_587:
[----:B------:R-:W-:Y:S05]  /*18a0*/  @!P0 BRA `(.L_x_572) ;  /* 0x00000000005c8947 */ /* 0x000fea0003800000 */
[----:B------:R-:W-:-:S07]  /*18b0*/  IMAD.SHL.U32 R11, R3, 0x2, RZ ;  /* 0x00000002030b7824 */ /* 0x000fce00078e00ff */
.L_x_590:
        /* <DEDUP_REMOVED lines=22> */
.L_x_572:
[----:B------:R-:W-:Y:S05]  /*1a20*/  BSYNC.RECONVERGENT B0 ;  /* 0x0000000000007941 */ /* 0x000fea0003800200 */
.L_x_570:
        /* <DEDUP_REMOVED lines=71> */
.L_x_592:
        /* <DEDUP_REMOVED lines=104> */
.L_x_594:
[----:B------:R-:W-:Y:S01]  /*2520*/  I2FP.F32.S32 R4, R0 ;  /* 0x0000000000047245 */ /* 0x000fe20000201400 */
[----:B------:R-:W0:Y:S05]  /*2530*/  LDCU UR4, c[0x0][0x3c0] ;  /* 0x00007800ff0477ac */ /* 0x000e2a0008000800 */
[----:B------:R-:W0:Y:S02]  /*2540*/  MUFU.RCP R4, R4 ;  /* 0x0000000400047308 */ /* 0x000e240000001000 */
[----:B0-----:R-:W-:-:S06]  /*2550*/  FFMA.FTZ R21, R4, R21, UR4 ;  /* 0x0000000404157e23 */ /* 0x001fcc0008010015 */
[----:B------:R-:W0:Y:S02]  /*2560*/  MUFU.RSQ R21, R21 ;  /* 0x0000001500157308 */ /* 0x000e240000001400 */
[----:B0-----:R2:W-:Y:S02]  /*2570*/  STS [R2], R21 ;  /* 0x0000001502007388 */ /* 0x0015e40000000800 */
.L_x_593:
[----:B------:R-:W-:Y:S05]  /*2580*/  BSYNC.RECONVERGENT B0 ;  /* 0x0000000000007941 */ /* 0x000fea0003800200 */
.L_x_591:
        /* <DEDUP_REMOVED lines=48> */
.L_x_597:
        /* <DEDUP_REMOVED lines=43> */
.L_x_596:
[----:B------:R-:W-:Y:S05]  /*2b40*/  BSYNC.RECONVERGENT B0 ;  /* 0x0000000000007941 */ /* 0x000fea0003800200 */
.L_x_595:
[----:B------:R-:W-:Y:S05]  /*2b50*/  @!P0 EXIT ;  /* 0x000000000000894d */ /* 0x000fea0003800000 */
[----:B------:R-:W2:Y:S01]  /*2b60*/  LDC.64 R8, c[0x0][0x3b8] ;  /* 0x0000ee00ff087b82 */ /* 0x000ea20000000a00 */
[C---:B-1----:R-:W-:Y:S01]  /*2b70*/  LEA R11, R3.reuse, R20, 0x1 ;  /* 0x00000014030b7211 */ /* 0x042fe200078e08ff */
[----:B------:R-:W-:Y:S02]  /*2b80*/  IMAD R13, R3, 0x3, R20 ;  /* 0x00000003030d7824 */ /* 0x000fe400078e0214 */
[----:B------:R-:W-:-:S07]  /*2b90*/  IMAD.IADD R15, R20, 0x1, R3 ;  /* 0x00000001140f7824 */ /* 0x000fce00078e0203 */
.L_x_598:
        /* <DEDUP_REMOVED lines=30> */
[----:B-1----:R-:W-:-:S04]  /*2d80*/  IMAD.U32 R12, R18, 0x10000, RZ ;  /* 0x00010000120c7824 */ /* 0x002fc800078e00ff */
[----:B------:R-:W-:Y:S01]  /*2d90*/  F2FP.BF16.F32.PACK_AB R16, R17, R2 ;  /* 0x000000021110723e */ /* 0x000fe200000010ff */
[----:B------:R-:W-:-:S04]  /*2da0*/  IMAD.WIDE.U32 R18, R20, 0x8, R4 ;  /* 0x0000000814127825 */ /* 0x000fc800078e0004 */
[----:B------:R-:W-:-:S05]  /*2db0*/  FMUL.FTZ R27, R12, R27 ;  /* 0x0000001b0c1b7220 */ /* 0x000fca0000410000 */
[----:B------:R-:W-:Y:S01]  /*2dc0*/  F2FP.BF16.F32.PACK_AB R17, R27, R6 ;  /* 0x000000061b11723e */ /* 0x000fe200000010ff */
[----:B------:R-:W-:-:S04]  /*2dd0*/  IMAD.WIDE.U32 R26, R15, 0x8, R22 ;  /* 0x000000080f1a7825 */ /* 0x000fc800078e0016 */
[----:B------:R0:W-:Y:S04]  /*2de0*/  STG.E.64 desc[UR8][R18.64], R16 ;  /* 0x0000001012007986 */ /* 0x0001e8000c101b08 */
[----:B------:R-:W2:Y:S01]  /*2df0*/  LDG.E.64 R26, desc[UR8][R26.64] ;  /* 0x000000081a1a7981 */ /* 0x000ea2000c1e1b00 */
[----:B------:R-:W-:-:S06]  /*2e00*/  IMAD.WIDE.U32 R24, R15, 0x8, R8 ;  /* 0x000000080f187825 */ /* 0x000fcc00078e0008 */
[----:B------:R-:W3:Y:S01]  /*2e10*/  LDG.E.64.CONSTANT R24, desc[UR8][R24.64] ;  /* 0x0000000818187981 */ /* 0x000ee2000c1e9b00 */
[C---:B--2---:R-:W-:Y:S02]  /*2e20*/  PRMT R6, R26.reuse, 0x7632, R6 ;  /* 0x000076321a067816 */ /* 0x044fe40000000006 */
[----:B------:R-:W-:Y:S02]  /*2e30*/  SHF.L.U32 R21, R26, 0x10, RZ ;  /* 0x000000101a157819 */ /* 0x000fe400000006ff */
[C---:B------:R-:W-:Y:S01]  /*2e40*/  PRMT R10, R27.reuse, 0x7632, R10 ;  /* 0x000076321b0a7816 */ /* 0x040fe2000000000a */
[----:B0-----:R-:W-:Y:S02]  /*2e50*/  IMAD.U32 R17, R6, 0x10000, RZ ;  /* 0x0001000006117824 */ /* 0x001fe400078e00ff */
[----:B------:R-:W-:Y:S01]  /*2e60*/  FMUL.FTZ R2, R0, R21 ;  /* 0x0000001500027220 */ /* 0x000fe20000410000 */
[----:B------:R-:W-:Y:S01]  /*2e70*/  SHF.L.U32 R19, R10, 0x10, RZ ;  /* 0x000000100a137819 */ /* 0x000fe200000006ff */
[----:B------:R-:W-:Y:S01]  /*2e80*/  FMUL.FTZ R14, R0, R17 ;  /* 0x00000011000e7220 */ /* 0x000fe20000410000 */
[----:B------:R-:W-:Y:S01]  /*2e90*/  SHF.L.U32 R21, R27, 0x10, RZ ;  /* 0x000000101b157819 */ /* 0x000fe200000006ff */
[----:B------:R-:W-:Y:S01]  /*2ea0*/  IMAD.WIDE.U32 R26, R11, 0x8, R22 ;  /* 0x000000080b1a7825 */ /* 0x000fe200078e0016 */
[----:B---3--:R-:W-:-:S03]  /*2eb0*/  PRMT R10, R24, 0x7632, R10 ;  /* 0x00007632180a7816 */ /* 0x008fc6000000000a */
[C---:B------:R-:W-:Y:S01]  /*2ec0*/  FMUL.FTZ R16, R0.reuse, R19 ;  /* 0x0000001300107220 */ /* 0x040fe20000410000 */
[----:B------:R-:W0:Y:S01]  /*2ed0*/  F2F.BF16.F32 R2, R2 ;  /* 0x0000000200027304 */ /* 0x000e220000202000 */
[----:B------:R-:W-:Y:S01]  /*2ee0*/  FMUL.FTZ R21, R0, R21 ;  /* 0x0000001500157220 */ /* 0x000fe20000410000 */
[C---:B------:R-:W-:Y:S01]  /*2ef0*/  PRMT R12, R25.reuse, 0x7632, R12 ;  /* 0x00007632190c7816 */ /* 0x040fe2000000000c */
[----:B------:R-:W-:Y:S01]  /*2f00*/  IMAD.U32 R25, R25, 0x10000, RZ ;  /* 0x0001000019197824 */ /* 0x000fe200078e00ff */
[----:B------:R-:W-:Y:S02]  /*2f10*/  SHF.L.U32 R19, R10, 0x10, RZ ;  /* 0x000000100a137819 */ /* 0x000fe400000006ff */
[----:B------:R-:W-:Y:S02]  /*2f20*/  SHF.L.U32 R17, R24, 0x10, RZ ;  /* 0x0000001018117819 */ /* 0x000fe400000006ff */
[----:B------:R-:W1:Y:S01]  /*2f30*/  F2F.BF16.F32 R14, R14 ;  /* 0x0000000e000e7304 */ /* 0x000e620000202000 */
[----:B0-----:R-:W-:-:S07]  /*2f40*/  IMAD.U32 R2, R2, 0x10000, RZ ;  /* 0x0001000002027824 */ /* 0x001fce00078e00ff */
[----:B------:R0:W2:Y:S01]  /*2f50*/  F2F.BF16.F32 R6, R21 ;  /* 0x0000001500067304 */ /* 0x0000a20000202000 */
[----:B------:R-:W-:Y:S01]  /*2f60*/  FMUL.FTZ R2, R2, R17 ;  /* 0x0000001102027220 */ /* 0x000fe20000410000 */
[----:B-1----:R-:W-:-:S06]  /*2f70*/  SHF.L.U32 R10, R14, 0x10, RZ ;  /* 0x000000100e0a7819 */ /* 0x002fcc00000006ff */
[----:B------:R-:W1:Y:S01]  /*2f80*/  F2F.BF16.F32 R16, R16 ;  /* 0x0000001000107304 */ /* 0x000e620000202000 */
[----:B0-----:R-:W-:Y:S01]  /*2f90*/  SHF.L.U32 R21, R12, 0x10, RZ ;  /* 0x000000100c157819 */ /* 0x001fe200000006ff */
[----:B------:R-:W-:Y:S01]  /*2fa0*/  FMUL.FTZ R19, R10, R19 ;  /* 0x000000130a137220 */ /* 0x000fe20000410000 */
[----:B--2---:R-:W-:-:S05]  /*2fb0*/  SHF.L.U32 R6, R6, 0x10, RZ ;  /* 0x0000001006067819 */ /* 0x004fca00000006ff */
[----:B------:R-:W-:Y:S01]  /*2fc0*/  FMUL.FTZ R6, R6, R25 ;  /* 0x0000001906067220 */ /* 0x000fe20000410000 */
[----:B-1----:R-:W-:Y:S01]  /*2fd0*/  IMAD.U32 R12, R16, 0x10000, RZ ;  /* 0x00010000100c7824 */ /* 0x002fe200078e00ff */
        /* <DEDUP_REMOVED lines=49> */
[C---:B--2---:R-:W-:Y:S02]  /*32f0*/  PRMT R6, R26.reuse, 0x7632, R6 ;  /* 0x000076321a067816 */ /* 0x044fe40000000006 */
[----:B------:R-:W-:Y:S02]  /*3300*/  SHF.L.U32 R21, R26, 0x10, RZ ;  /* 0x000000101a157819 */ /* 0x000fe400000006ff */
[C---:B------:R-:W-:Y:S01]  /*3310*/  PRMT R10, R27.reuse, 0x7632, R10 ;  /* 0x000076321b0a7816 */ /* 0x040fe2000000000a */
[----:B0-----:R-:W-:Y:S02]  /*3320*/  IMAD.U32 R17, R6, 0x10000, RZ ;  /* 0x0001000006117824 */ /* 0x001fe400078e00ff */
[----:B------:R-:W-:Y:S01]  /*3330*/  FMUL.FTZ R2, R0, R21 ;  /* 0x0000001500027220 */ /* 0x000fe20000410000 */
[----:B------:R-:W-:Y:S01]  /*3340*/  SHF.L.U32 R19, R10, 0x10, RZ ;  /* 0x000000100a137819 */ /* 0x000fe200000006ff */
[----:B------:R-:W-:Y:S01]  /*3350*/  FMUL.FTZ R14, R0, R17 ;  /* 0x00000011000e7220 */ /* 0x000fe20000410000 */
[----:B------:R-:W-:-:S02]  /*3360*/  SHF.L.U32 R21, R27, 0x10, RZ ;  /* 0x000000101b157819 */ /* 0x000fc400000006ff */
[----:B---3--:R-:W-:Y:S01]  /*3370*/  PRMT R10, R24, 0x7632, R10 ;  /* 0x00007632180a7816 */ /* 0x008fe2000000000a */
        /* <DEDUP_REMOVED lines=15> */
[----:B--2---:R-:W-:-:S04]  /*3470*/  SHF.L.U32 R6, R6, 0x10, RZ ;  /* 0x0000001006067819 */ /* 0x004fc800000006ff */
[----:B------:R-:W-:Y:S01]  /*3480*/  F2FP.BF16.F32.PACK_AB R18, R19, R2 ;  /* 0x000000021312723e */ /* 0x000fe200000010ff */
[----:B------:R-:W-:Y:S01]  /*3490*/  FMUL.FTZ R6, R6, R25 ;  /* 0x0000001906067220 */ /* 0x000fe20000410000 */
[----:B-1----:R-:W-:Y:S02]  /*34a0*/  IMAD.U32 R12, R16, 0x10000, RZ ;  /* 0x00010000100c7824 */ /* 0x002fe400078e00ff */
[----:B------:R-:W-:Y:S01]  /*34b0*/  IMAD.WIDE.U32 R16, R13, 0x8, R4 ;  /* 0x000000080d107825 */ /* 0x000fe200078e0004 */
[----:B------:R-:W-:-:S03]  /*34c0*/  LEA R13, R3, R13, 0x2 ;  /* 0x0000000d030d7211 */ /* 0x000fc600078e10ff */
[----:B------:R-:W-:-:S05]  /*34d0*/  FMUL.FTZ R21, R12, R21 ;  /* 0x000000150c157220 */ /* 0x000fca0000410000 */
[----:B------:R-:W-:-:S05]  /*34e0*/  F2FP.BF16.F32.PACK_AB R19, R21, R6 ;  /* 0x000000061513723e */ /* 0x000fca00000010ff */
[----:B------:R1:W-:Y:S01]  /*34f0*/  STG.E.64 desc[UR8][R16.64], R18 ;  /* 0x0000001210007986 */ /* 0x0003e2000c101b08 */
[----:B------:R-:W-:Y:S05]  /*3500*/  @!P0 BRA `(.L_x_598) ;  /* 0xfffffff400a48947 */ /* 0x000fea000383ffff */
[----:B------:R-:W-:Y:S05]  /*3510*/  EXIT ;  /* 0x000000000000794d */ /* 0x000fea0003800000 */
        .weak           $__internal_17_$__cuda_sm20_div_s64
        .type           $__internal_17_$__cuda_sm20_div_s64,@function
        .size           $__internal_17_$__cuda_sm20_div_s64,(.L_x_1366 - $__internal_17_$__cuda_sm20_div_s64)
$__internal_17_$__cuda_sm20_div_s64:
        /* <DEDUP_REMOVED lines=78> */
[----:B------:R-:W-:Y:S06]  /*3a00*/  RET.REL.NODEC R2 `(_ZN4vllm15rms_norm_kernelIN3c108BFloat16ELi4ELi3EEEvPT_PKS3_lllllS6_fii) ;  /* 0xffffffc4027c7950 */ /* 0x000fec0003c3ffff */
.L_x_599:
        /* <DEDUP_REMOVED lines=15> */
.L_x_1366:


//--------------------- .text._ZN4vllm15rms_norm_kernelIN3c108BFloat16ELi8ELi3EEEvPT_PKS3_lllllS6_fii --------------------------
	.section	.text._ZN4vllm15rms_norm_kernelIN3c108BFloat16ELi8ELi3EEEvPT_PKS3_lllllS6_fii,"ax",@progbits
	.align	128
        .global         _ZN4vllm15rms_norm_kernelIN3c108BFloat16ELi8ELi3EEEvPT_PKS3_lllllS6_fii
        .type           _ZN4vllm15rms_norm_kernelIN3c108BFloat16ELi8ELi3EEEvPT_PKS3_lllllS6_fii,@function
        .size           _ZN4vllm15rms_norm_kernelIN3c108BFloat16ELi8ELi3EEEvPT_PKS3_lllllS6_fii,(.L_x_1367 - _ZN4vllm15rms_norm_kernelIN3c108BFloat16ELi8ELi3EEEvPT_PKS3_lllllS6_fii)
        .other          _ZN4vllm15rms_norm_kernelIN3c108BFloat16ELi8ELi3EEEvPT_PKS3_lllllS6_fii,@"STO_CUDA_ENTRY STV_DEFAULT"
_ZN4vllm15rms_norm_kernelIN3c108BFloat16ELi8ELi3EEEvPT_PKS3_lllllS6_fii:
.text._ZN4vllm15rms_norm_kernelIN3c108BFloat16ELi8ELi3EEEvPT_PKS3_lllllS6_fii:
        /* <DEDUP_REMOVED lines=29> */
.L_x_600:
[----:B------:R-:W-:-:S07]  /*01d0*/  MOV R0, 0x1f0 ;  /* 0x000001f000007802 */ /* 0x000fce0000000f00 */
[----:B-1----:R-:W-:Y:S05]  /*01e0*/  CALL.REL.NOINC `($__internal_18_$__cuda_sm20_div_s64) ;  /* 0x0000004000d47944 */ /* 0x002fea0003c00000 */
        /* <DEDUP_REMOVED lines=12> */
.L_x_601:
[----:B------:R-:W0:Y:S01]  /*02b0*/  LDCU.128 UR8, c[0x0][0x390] ;  /* 0x00007200ff0877ac */ /* 0x000e220008000c00 */
[----:B------:R-:W1:Y:S01]  /*02c0*/  LDC R0, c[0x0][0x3c8] ;  /* 0x0000f200ff007b82 */ /* 0x000e620000000800 */
[----:B------:R-:W-:Y:S01]  /*02d0*/  BSSY.RECONVERGENT B0, `(.L_x_602) ;  /* 0x00001e1000007945 */ /* 0x000fe20003800200 */
[----:B------:R-:W2:Y:S01]  /*02e0*/  LDCU.64 UR4, c[0x0][0x388] ;  /* 0x00007100ff0477ac */ /* 0x000ea20008000a00 */
[----:B0-----:R-:W-:Y:S02]  /*02f0*/  IMAD R3, R3, UR10, RZ ;  /* 0x0000000a03037c24 */ /* 0x001fe4000f8e02ff */
[----:B------:R-:W-:-:S04]  /*0300*/  IMAD.WIDE.U32 R4, R2, UR10, RZ ;  /* 0x0000000a02047c25 */ /* 0x000fc8000f8e00ff */
[----:B------:R-:W-:Y:S01]  /*0310*/  IMAD R3, R2, UR11, R3 ;  /* 0x0000000b02037c24 */ /* 0x000fe2000f8e0203 */
[----:B-1----:R-:W-:Y:S01]  /*0320*/  LOP3.LUT P1, RZ, R0, 0x7, RZ, 0xc0, !PT ;  /* 0x0000000700ff7812 */ /* 0x002fe2000782c0ff */
[----:B------:R-:W0:Y:S01]  /*0330*/  LDC R2, c[0x0][0x360] ;  /* 0x0000d800ff027b82 */ /* 0x000e220000000800 */
[----:B------:R-:W-:Y:S02]  /*0340*/  IMAD R8, R8, UR8, RZ ;  /* 0x0000000808087c24 */ /* 0x000fe4000f8e02ff */
[----:B------:R-:W-:Y:S02]  /*0350*/  IMAD.IADD R5, R5, 0x1, R3 ;  /* 0x0000000105057824 */ /* 0x000fe400078e0203 */
[----:B------:R-:W1:Y:S01]  /*0360*/  S2R R3, SR_TID.X ;  /* 0x0000000000037919 */ /* 0x000e620000002100 */
[----:B------:R-:W-:-:S04]  /*0370*/  IMAD.WIDE.U32 R6, R9, UR8, R4 ;  /* 0x0000000809067c25 */ /* 0x000fc8000f8e0004 */
[----:B------:R-:W-:Y:S01]  /*0380*/  IMAD R5, R9, UR9, R8 ;  /* 0x0000000909057c24 */ /* 0x000fe2000f8e0208 */
[----:B------:R-:W-:Y:S01]  /*0390*/  SHF.L.U32 R4, R6, 0x1, RZ ;  /* 0x0000000106047819 */ /* 0x000fe200000006ff */
[----:B------:R-:W3:Y:S02]  /*03a0*/  LDCU.64 UR8, c[0x0][0x358] ;  /* 0x00006b00ff0877ac */ /* 0x000ee40008000a00 */
[----:B------:R-:W-:Y:S01]  /*03b0*/  IMAD.IADD R5, R7, 0x1, R5 ;  /* 0x0000000107057824 */ /* 0x000fe200078e0205 */
[----:B--2---:R-:W-:-:S04]  /*03c0*/  IADD3 R22, P2, PT, R4, UR4, RZ ;  /* 0x0000000404167c10 */ /* 0x004fc8000ff5e0ff */
[----:B------:R-:W-:Y:S02]  /*03d0*/  LOP3.LUT P0, RZ, R22, 0xf, RZ, 0xc0, !PT ;  /* 0x0000000f16ff7812 */ /* 0x000fe4000780c0ff */
[----:B------:R-:W-:Y:S02]  /*03e0*/  SHF.L.U64.HI R5, R6, 0x1, R5 ;  /* 0x0000000106057819 */ /* 0x000fe40000010205 */
[----:B------:R-:W-:Y:S02]  /*03f0*/  PLOP3.LUT P0, PT, P1, P0, PT, 0xf8, 0x8f ;  /* 0x00000000008f781c */ /* 0x000fe40000f01f70 */
[----:B------:R-:W-:-:S11]  /*0400*/  IADD3.X R23, PT, PT, R5, UR5, RZ, P2, !PT ;  /* 0x0000000505177c10 */ /* 0x000fd600097fe4ff */
[----:B---3--:R-:W-:Y:S05]  /*0410*/  @P0 BRA `(.L_x_603) ;  /* 0x0000000800b00947 */ /* 0x008fea0003800000 */
[----:B------:R-:W-:Y:S01]  /*0420*/  SHF.R.S32.HI R20, RZ, 0x3, R0 ;  /* 0x00000003ff147819 */ /* 0x000fe20000011400 */
[----:B------:R-:W-:-:S03]  /*0430*/  HFMA2 R16, -RZ, RZ, 0, 0 ;  /* 0x00000000ff107431 */ /* 0x000fc600000001ff */
[----:B-1----:R-:W-:-:S13]  /*0440*/  ISETP.GE.AND P0, PT, R3, R20, PT ;  /* 0x000000140300720c */ /* 0x002fda0003f06270 */
[----:B------:R-:W-:Y:S05]  /*0450*/  @P0 BRA `(.L_x_604) ;  /* 0x0000001c00200947 */ /* 0x000fea0003800000 */
[----:B0-----:R-:W0:Y:S01]  /*0460*/  I2F.U32.RP R11, R2 ;  /* 0x00000002000b7306 */ /* 0x001e220000209000 */
[----:B------:R-:W-:Y:S01]  /*0470*/  IMAD.IADD R9, R3, 0x1, R2 ;  /* 0x0000000103097824 */ /* 0x000fe200078e0202 */
[----:B------:R-:W-:Y:S01]  /*0480*/  ISETP.NE.U32.AND P2, PT, R2, RZ, PT ;  /* 0x000000ff0200720c */ /* 0x000fe20003f45070 */
[----:B------:R-:W-:Y:S01]  /*0490*/  BSSY.RECONVERGENT B1, `(.L_x_605) ;  /* 0x000003e000017945 */ /* 0x000fe20003800200 */
[----:B------:R-:W-:Y:S01]  /*04a0*/  MOV R16, RZ ;  /* 0x000000ff00107202 */ /* 0x000fe20000000f00 */
[----:B------:R-:W-:Y:S01]  /*04b0*/  IMAD.MOV.U32 R21, RZ, RZ, R3 ;  /* 0x000000ffff157224 */ /* 0x000fe200078e0003 */
[----:B------:R-:W-:Y:S02]  /*04c0*/  ISETP.GE.U32.AND P0, PT, R9, R20, PT ;  /* 0x000000140900720c */ /* 0x000fe40003f06070 */
        /* <DEDUP_REMOVED lines=25> */
[----:B------:R-:W-:Y:S02]  /*0660*/  IADD3 R6, PT, PT, R6, 0x1, RZ ;  /* 0x0000000106067810 */ /* 0x000fe40007ffe0ff */
[----:B------:R-:W-:Y:S01]  /*0670*/  MOV R21, R3 ;  /* 0x0000000300157202 */ /* 0x000fe20000000f00 */
[----:B------:R-:W-:Y:S01]  /*0680*/  IMAD.MOV.U32 R16, RZ, RZ, RZ ;  /* 0x000000ffff107224 */ /* 0x000fe200078e00ff */
[----:B------:R-:W-:Y:S02]  /*0690*/  LOP3.LUT R6, R6, 0x3, RZ, 0xc0, !PT ;  /* 0x0000000306067812 */ /* 0x000fe400078ec0ff */
[----:B------:R-:W-:-:S03]  /*06a0*/  IADD3 R8, P0, PT, R4, UR4, RZ ;  /* 0x0000000404087c10 */ /* 0x000fc6000ff1e0ff */
[----:B------:R-:W-:Y:S01]  /*06b0*/  IMAD.MOV R10, RZ, RZ, -R6 ;  /* 0x000000ffff0a7224 */ /* 0x000fe200078e0a06 */
[----:B------:R-:W-:-:S09]  /*06c0*/  IADD3.X R9, PT, PT, R5, UR5, RZ, P0, !PT ;  /* 0x0000000505097c10 */ /* 0x000fd200087fe4ff */
.L_x_607:
[----:B------:R0:W2:Y:S01]  /*06d0*/  LDG.E.128 R4, desc[UR8][R8.64] ;  /* 0x0000000808047981 */ /* 0x0000a2000c1e1d00 */
[----:B------:R-:W-:Y:S01]  /*06e0*/  IADD3 R10, PT, PT, R10, 0x1, RZ ;  /* 0x000000010a0a7810 */ /* 0x000fe20007ffe0ff */
[----:B------:R-:W-:-:S03]  /*06f0*/  IMAD.IADD R21, R2, 0x1, R21 ;  /* 0x0000000102157824 */ /* 0x000fc600078e0215 */
[----:B------:R-:W-:Y:S01]  /*0700*/  ISETP.NE.AND P0, PT, R10, RZ, PT ;  /* 0x000000ff0a00720c */ /* 0x000fe20003f05270 */
[----:B0-----:R-:W-:Y:S01]  /*0710*/  IMAD.WIDE.U32 R8, R2, 0x10, R8 ;  /* 0x0000001002087825 */ /* 0x001fe200078e0008 */
[C---:B--2---:R-:W-:Y:S02]  /*0720*/  PRMT R11, R4.reuse, 0x7632, R11 ;  /* 0x00007632040b7816 */ /* 0x044fe4000000000b */
[----:B------:R-:W-:Y:S02]  /*0730*/  SHF.L.U32 R13, R4, 0x10, RZ ;  /* 0x00000010040d7819 */ /* 0x000fe400000006ff */
[----:B------:R-:W-:Y:S01]  /*0740*/  PRMT R4, R5, 0x7632, R4 ;  /* 0x0000763205047816 */ /* 0x000fe20000000004 */
[----:B------:R-:W-:Y:S01]  /*0750*/  IMAD.U32 R12, R11, 0x10000, RZ ;  /* 0x000100000b0c7824 */ /* 0x000fe200078e00ff */
[----:B------:R-:W-:Y:S01]  /*0760*/  SHF.L.U32 R14, R5, 0x10, RZ ;  /* 0x00000010050e7819 */ /* 0x000fe200000006ff */
[----:B------:R-:W-:-:S04]  /*0770*/  FFMA.FTZ R13, R13, R13, R16 ;  /* 0x0000000d0d0d7223 */ /* 0x000fc80000010010 */
        /* <DEDUP_REMOVED lines=9> */
[----:B------:R-:W-:Y:S01]  /*0810*/  IMAD.U32 R6, R7, 0x10000, RZ ;  /* 0x0001000007067824 */ /* 0x000fe200078e00ff */
[----:B------:R-:W-:Y:S02]  /*0820*/  SHF.L.U32 R4, R4, 0x10, RZ ;  /* 0x0000001004047819 */ /* 0x000fe400000006ff */
[----:B------:R-:W-:-:S04]  /*0830*/  FFMA.FTZ R13, R12, R12, R13 ;  /* 0x0000000c0c0d7223 */ /* 0x000fc8000001000d */
[----:B------:R-:W-:-:S04]  /*0840*/  FFMA.FTZ R13, R6, R6, R13 ;  /* 0x00000006060d7223 */ /* 0x000fc8000001000d */
[----:B------:R-:W-:Y:S01]  /*0850*/  FFMA.FTZ R16, R4, R4, R13 ;  /* 0x0000000404107223 */ /* 0x000fe2000001000d */
[----:B------:R-:W-:Y:S06]  /*0860*/  @P0 BRA `(.L_x_607) ;  /* 0xfffffffc00980947 */ /* 0x000fec000383ffff */
.L_x_606:
[----:B------:R-:W-:Y:S05]  /*0870*/  BSYNC.RECONVERGENT B1 ;  /* 0x0000000000017941 */ /* 0x000fea0003800200 */
.L_x_605:
[----:B------:R-:W-:Y:S05]  /*0880*/  @!P1 BRA `(.L_x_604) ;  /* 0x0000001800149947 */ /* 0x000fea0003800000 */
[----:B------:R-:W-:Y:S01]  /*0890*/  BSSY.RECONVERGENT B1, `(.L_x_608) ;  /* 0x0000063000017945 */ /* 0x000fe20003800200 */
[C---:B------:R-:W-:Y:S01]  /*08a0*/  LEA R25, R2.reuse, R21, 0x1 ;  /* 0x0000001502197211 */ /* 0x040fe200078e08ff */
[----:B------:R-:W-:Y:S02]  /*08b0*/  IMAD R27, R2, 0x3, R21 ;  /* 0x00000003021b7824 */ /* 0x000fe400078e0215 */
[----:B------:R-:W-:-:S07]  /*08c0*/  IMAD.IADD R29, R21, 0x1, R2 ;  /* 0x00000001151d7824 */ /* 0x000fce00078e0202 */
.L_x_609:
[----:B------:R-:W-:-:S06]  /*08d0*/  IMAD.WIDE.U32 R4, R21, 0x10, R22 ;  /* 0x0000001015047825 */ /* 0x000fcc00078e0016 */
[----:B------:R-:W2:Y:S01]  /*08e0*/  LDG.E.128 R4, desc[UR8][R4.64] ;  /* 0x0000000804047981 */ /* 0x000ea2000c1e1d00 */
[----:B------:R-:W-:-:S06]  /*08f0*/  IMAD.WIDE.U32 R8, R29, 0x10, R22 ;  /* 0x000000101d087825 */ /* 0x000fcc00078e0016 */
[----:B------:R-:W3:Y:S01]  /*0900*/  LDG.E.128 R8, desc[UR8][R8.64] ;  /* 0x0000000808087981 */ /* 0x000ee2000c1e1d00 */
[----:B------:R-:W-:-:S06]  /*0910*/  IMAD.WIDE.U32 R12, R25, 0x10, R22 ;  /* 0x00000010190c7825 */ /* 0x000fcc00078e0016 */
[----:B------:R-:W4:Y:S01]  /*0920*/  LDG.E.128 R12, desc[UR8][R12.64] ;  /* 0x000000080c0c7981 */ /* 0x000f22000c1e1d00 */
[----:B--2---:R-:W-:-:S05]  /*0930*/  SHF.L.U32 R17, R4, 0x10, RZ ;  /* 0x0000001004117819 */ /* 0x004fca00000006ff */
[----:B------:R-:W-:Y:S01]  /*0940*/  FFMA.FTZ R24, R17, R17, R16 ;  /* 0x0000001111187223 */ /* 0x000fe20000010010 */
[----:B------:R-:W-:-:S06]  /*0950*/  IMAD.WIDE.U32 R16, R27, 0x10, R22 ;  /* 0x000000101b107825 */ /* 0x000fcc00078e0016 */
[----:B------:R-:W2:Y:S01]  /*0960*/  LDG.E.128 R16, desc[UR8][R16.64] ;  /* 0x0000000810107981 */ /* 0x000ea2000c1e1d00 */
[----:B------:R-:W-:Y:S01]  /*0970*/  PRMT R26, R4, 0x7632, R26 ;  /* 0x00007632041a7816 */ /* 0x000fe2000000001a */
[----:B------:R-:W-:Y:S01]  /*0980*/  IMAD R25, R2, 0x4, R25 ;  /* 0x0000000402197824 */ /* 0x000fe200078e0219 */
[C---:B------:R-:W-:Y:S02]  /*0990*/  SHF.L.U32 R4, R5.reuse, 0x10, RZ ;  /* 0x0000001005047819 */ /* 0x040fe400000006ff */
[----:B------:R-:W-:Y:S01]  /*09a0*/  PRMT R5, R5, 0x7632, R5 ;  /* 0x0000763205057816 */ /* 0x000fe20000000005 */
[----:B------:R-:W-:Y:S01]  /*09b0*/  IMAD.U32 R26, R26, 0x10000, RZ ;  /* 0x000100001a1a7824 */ /* 0x000fe200078e00ff */
[C---:B------:R-:W-:Y:S02]  /*09c0*/  IADD3 R21, PT, PT, R2.reuse, R21, R2 ;  /* 0x0000001502157210 */ /* 0x040fe40007ffe002 */
[----:B------:R-:W-:Y:S01]  /*09d0*/  LEA R29, R2, R29, 0x2 ;  /* 0x0000001d021d7211 */ /* 0x000fe200078e10ff */
[----:B------:R-:W-:Y:S01]  /*09e0*/  FFMA.FTZ R24, R26, R26, R24 ;  /* 0x0000001a1a187223 */ /* 0x000fe20000010018 */
[----:B------:R-:W-:Y:S01]  /*09f0*/  IMAD.U32 R5, R5, 0x10000, RZ ;  /* 0x0001000005057824 */ /* 0x000fe200078e00ff */
[----:B------:R-:W-:-:S02]  /*0a00*/  IADD3 R21, PT, PT, R2, R21, R2 ;  /* 0x0000001502157210 */ /* 0x000fc40007ffe002 */
[----:B------:R-:W-:Y:S01]  /*0a10*/  FFMA.FTZ R24, R4, R4, R24 ;  /* 0x0000000404187223 */ /* 0x000fe20000010018 */
[----:B---3--:R-:W-:Y:S02]  /*0a20*/  PRMT R4, R10, 0x7632, R4 ;  /* 0x000076320a047816 */ /* 0x008fe40000000004 */
[----:B------:R-:W-:Y:S01]  /*0a30*/  ISETP.GE.AND P0, PT, R21, R20, PT ;  /* 0x000000141500720c */ /* 0x000fe20003f06270 */
[----:B------:R-:W-:Y:S01]  /*0a40*/  FFMA.FTZ R24, R5, R5, R24 ;  /* 0x0000000505187223 */ /* 0x000fe20000010018 */
[C---:B------:R-:W-:Y:S02]  /*0a50*/  SHF.L.U32 R5, R6.reuse, 0x10, RZ ;  /* 0x0000001006057819 */ /* 0x040fe400000006ff */
[----:B------:R-:W-:Y:S02]  /*0a60*/  PRMT R6, R6, 0x7632, R6 ;  /* 0x0000763206067816 */ /* 0x000fe40000000006 */
[----:B------:R-:W-:Y:S01]  /*0a70*/  LEA R27, R2, R27, 0x2 ;  /* 0x0000001b021b7211 */ /* 0x000fe200078e10ff */
[----:B------:R-:W-:-:S02]  /*0a80*/  FFMA.FTZ R24, R5, R5, R24 ;  /* 0x0000000505187223 */ /* 0x000fc40000010018 */
[----:B------:R-:W-:-:S04]  /*0a90*/  IMAD.U32 R5, R6, 0x10000, RZ ;  /* 0x0001000006057824 */ /* 0x000fc800078e00ff */
[----:B------:R-:W-:Y:S01]  /*0aa0*/  FFMA.FTZ R24, R5, R5, R24 ;  /* 0x0000000505187223 */ /* 0x000fe20000010018 */
[C---:B------:R-:W-:Y:S02]  /*0ab0*/  SHF.L.U32 R5, R7.reuse, 0x10, RZ ;  /* 0x0000001007057819 */ /* 0x040fe400000006ff */
[----:B------:R-:W-:-:S03]  /*0ac0*/  PRMT R7, R7, 0x7632, R7 ;  /* 0x0000763207077816 */ /* 0x000fc60000000007 */
[----:B------:R-:W-:Y:S01]  /*0ad0*/  FFMA.FTZ R24, R5, R5, R24 ;  /* 0x0000000505187223 */ /* 0x000fe20000010018 */
[C---:B------:R-:W-:Y:S01]  /*0ae0*/  SHF.L.U32 R5, R8.reuse, 0x10, RZ ;  /* 0x0000001008057819 */ /* 0x040fe200000006ff */
[----:B------:R-:W-:Y:S01]  /*0af0*/  IMAD.U32 R7, R7, 0x10000, RZ ;  /* 0x0001000007077824 */ /* 0x000fe200078e00ff */
[----:B------:R-:W-:-:S03]  /*0b00*/  PRMT R8, R8, 0x7632, R8 ;  /* 0x0000763208087816 */ /* 0x000fc60000000008 */
[----:B------:R-:W-:Y:S01]  /*0b10*/  FFMA.FTZ R24, R7, R7, R24 ;  /* 0x0000000707187223 */ /* 0x000fe20000010018 */
[----:B------:R-:W-:Y:S01]  /*0b20*/  IMAD.U32 R7, R4, 0x10000, RZ ;  /* 0x0001000004077824 */ /* 0x000fe200078e00ff */
[----:B------:R-:W-:Y:S02]  /*0b30*/  PRMT R4, R11, 0x7632, R4 ;  /* 0x000076320b047816 */ /* 0x000fe40000000004 */
[----:B------:R-:W-:Y:S01]  /*0b40*/  FFMA.FTZ R24, R5, R5, R24 ;  /* 0x0000000505187223 */ /* 0x000fe20000010018 */
[----:B------:R-:W-:Y:S01]  /*0b50*/  IMAD.U32 R5, R8, 0x10000, RZ ;  /* 0x0001000008057824 */ /* 0x000fe200078e00ff */
[----:B------:R-:W-:-:S03]  /*0b60*/  SHF.L.U32 R11, R11, 0x10, RZ ;  /* 0x000000100b0b7819 */ /* 0x000fc600000006ff */
[----:B------:R-:W-:Y:S01]  /*0b70*/  FFMA.FTZ R24, R5, R5, R24 ;  /* 0x0000000505187223 */ /* 0x000fe20000010018 */
[C---:B------:R-:W-:Y:S02]  /*0b80*/  SHF.L.U32 R5, R9.reuse, 0x10, RZ ;  /* 0x0000001009057819 */ /* 0x040fe400000006ff */
[----:B------:R-:W-:-:S03]  /*0b90*/  PRMT R9, R9, 0x7632, R9 ;  /* 0x0000763209097816 */ /* 0x000fc60000000009 */
[----:B------:R-:W-:Y:S01]  /*0ba0*/  FFMA.FTZ R24, R5, R5, R24 ;  /* 0x0000000505187223 */ /* 0x000fe20000010018 */
[----:B------:R-:W-:Y:S01]  /*0bb0*/  SHF.L.U32 R5, R10, 0x10, RZ ;  /* 0x000000100a057819 */ /* 0x000fe200000006ff */
[----:B------:R-:W-:-:S04]  /*0bc0*/  IMAD.U32 R9, R9, 0x10000, RZ ;  /* 0x0001000009097824 */ /* 0x000fc800078e00ff */
[----:B------:R-:W-:-:S04]  /*0bd0*/  FFMA.FTZ R24, R9, R9, R24 ;  /* 0x0000000909187223 */ /* 0x000fc80000010018 */
[----:B------:R-:W-:Y:S01]  /*0be0*/  FFMA.FTZ R24, R5, R5, R24 ;  /* 0x0000000505187223 */ /* 0x000fe20000010018 */
[----:B------:R-:W-:Y:S01]  /*0bf0*/  IMAD.U32 R5, R4, 0x10000, RZ ;  /* 0x0001000004057824 */ /* 0x000fe200078e00ff */
[C---:B----4-:R-:W-:Y:S02]  /*0c00*/  PRMT R4, R12.reuse, 0x7632, R4 ;  /* 0x000076320c047816 */ /* 0x050fe40000000004 */
        /* <DEDUP_REMOVED lines=8> */
[----:B------:R-:W-:Y:S01]  /*0c90*/  SHF.L.U32 R7, R14, 0x10, RZ ;  /* 0x000000100e077819 */ /* 0x000fe200000006ff */
        /* <DEDUP_REMOVED lines=8> */
[----:B------:R-:W-:-:S03]  /*0d20*/  SHF.L.U32 R15, R15, 0x10, RZ ;  /* 0x000000100f0f7819 */ /* 0x000fc600000006ff */
[----:B------:R-:W-:Y:S01]  /*0d30*/  FFMA.FTZ R24, R5, R5, R24 ;  /* 0x0000000505187223 */ /* 0x000fe20000010018 */
[----:B------:R-:W-:-:S03]  /*0d40*/  IMAD.U32 R5, R4, 0x10000, RZ ;  /* 0x0001000004057824 */ /* 0x000fc600078e00ff */
[----:B------:R-:W-:-:S04]  /*0d50*/  FFMA.FTZ R24, R15, R15, R24 ;  /* 0x0000000f0f187223 */ /* 0x000fc80000010018 */
[----:B------:R-:W-:Y:S01]  /*0d60*/  FFMA.FTZ R24, R5, R5, R24 ;  /* 0x0000000505187223 */ /* 0x000fe20000010018 */
[C---:B--2---:R-:W-:Y:S02]  /*0d70*/  PRMT R4, R16.reuse, 0x7632, R4 ;  /* 0x0000763210047816 */ /* 0x044fe40000000004 */
[----:B------:R-:W-:-:S03]  /*0d80*/  SHF.L.U32 R7, R16, 0x10, RZ ;  /* 0x0000001010077819 */ /* 0x000fc600000006ff */
[----:B------:R-:W-:Y:S01]  /*0d90*/  IMAD.U32 R5, R4, 0x10000, RZ ;  /* 0x0001000004057824 */ /* 0x000fe200078e00ff */
[----:B------:R-:W-:Y:S01]  /*0da0*/  PRMT R4, R17, 0x7632, R4 ;  /* 0x0000763211047816 */ /* 0x000fe20000000004 */
[----:B------:R-:W-:Y:S01]  /*0db0*/  FFMA.FTZ R24, R7, R7, R24 ;  /* 0x0000000707187223 */ /* 0x000fe20000010018 */
[----:B------:R-:W-:Y:S02]  /*0dc0*/  SHF.L.U32 R17, R17, 0x10, RZ ;  /* 0x0000001011117819 */ /* 0x000fe400000006ff */
[----:B------:R-:W-:Y:S01]  /*0dd0*/  SHF.L.U32 R7, R18, 0x10, RZ ;  /* 0x0000001012077819 */ /* 0x000fe200000006ff */
[----:B------:R-:W-:Y:S01]  /*0de0*/  FFMA.FTZ R24, R5, R5, R24 ;  /* 0x0000000505187223 */ /* 0x000fe20000010018 */
[----:B------:R-:W-:Y:S01]  /*0df0*/  IMAD.U32 R5, R4, 0x10000, RZ ;  /* 0x0001000004057824 */ /* 0x000fe200078e00ff */
[----:B------:R-:W-:Y:S02]  /*0e00*/  PRMT R4, R18, 0x7632, R4 ;  /* 0x0000763212047816 */ /* 0x000fe40000000004 */
        /* <DEDUP_REMOVED lines=10> */
[----:B------:R-:W-:Y:S06]  /*0eb0*/  @!P0 BRA `(.L_x_609) ;  /* 0xfffffff800848947 */ /* 0x000fec000383ffff */
[----:B------:R-:W-:Y:S05]  /*0ec0*/  BSYNC.RECONVERGENT B1 ;  /* 0x0000000000017941 */ /* 0x000fea0003800200 */
.L_x_608:
[----:B------:R-:W-:Y:S05]  /*0ed0*/  BRA `(.L_x_604) ;  /* 0x0000001000807947 */ /* 0x000fea0003800000 */
.L_x_603:
[----:B------:R-:W-:Y:S01]  /*0ee0*/  IMAD.MOV R6, RZ, RZ, -R22 ;  /* 0x000000ffff067224 */ /* 0x000fe200078e0a16 */
[----:B------:R-:W-:Y:S01]  /*0ef0*/  BSSY.RECONVERGENT B1, `(.L_x_610) ;  /* 0x000001f000017945 */ /* 0x000fe20003800200 */
[----:B------:R-:W-:-:S03]  /*0f00*/  HFMA2 R16, -RZ, RZ, 0, 0 ;  /* 0x00000000ff107431 */ /* 0x000fc600000001ff */
[----:B------:R-:W-:-:S04]  /*0f10*/  SHF.R.U32.HI R6, RZ, 0x1, R6 ;  /* 0x00000001ff067819 */ /* 0x000fc80000011606 */
[----:B------:R-:W-:-:S04]  /*0f20*/  LOP3.LUT R13, R6, 0x7, RZ, 0xc0, !PT ;  /* 0x00000007060d7812 */ /* 0x000fc800078ec0ff */
[----:B------:R-:W-:-:S04]  /*0f30*/  VIMNMX R13, PT, PT, R13, R0, PT ;  /* 0x000000000d0d7248 */ /* 0x000fc80003fe0100 */
[C---:B------:R-:W-:Y:S01]  /*0f40*/  IADD3 R12, PT, PT, -R13.reuse, R0, RZ ;  /* 0x000000000d0c7210 */ /* 0x040fe20007ffe1ff */
[----:B------:R-:W-:Y:S01]  /*0f50*/  IMAD.WIDE R8, R13, 0x2, RZ ;  /* 0x000000020d087825 */ /* 0x000fe200078e02ff */
[----:B-1----:R-:W-:Y:S02]  /*0f60*/  ISETP.GE.AND P1, PT, R3, R13, PT ;  /* 0x0000000d0300720c */ /* 0x002fe40003f26270 */
        /* <DEDUP_REMOVED lines=14> */
.L_x_612:
        /* <DEDUP_REMOVED lines=9> */
.L_x_611:
[----:B------:R-:W-:Y:S05]  /*10e0*/  BSYNC.RECONVERGENT B1 ;  /* 0x0000000000017941 */ /* 0x000fea0003800200 */
.L_x_610:
        /* <DEDUP_REMOVED lines=23> */
[----:B------:R-:W-:Y:S02]  /*1260*/  ISETP.GE.U32.AND P1, PT, R13, R2, PT ;  /* 0x000000020d00720c */ /* 0x000fe40003f26070 */
[----:B------:R-:W-:-:S11]  /*1270*/  MOV R13, R3 ;  /* 0x00000003000d7202 */ /* 0x000fd60000000f00 */
        /* <DEDUP_REMOVED lines=16> */
.L_x_617:
[----:B------:R-:W-:-:S05]  /*1380*/  IMAD.MOV.U32 R10, RZ, RZ, R17 ;  /* 0x000000ffff0a7224 */ /* 0x000fca00078e0011 */
[----:B------:R-:W2:Y:S04]  /*1390*/  LDG.E.U16 R19, desc[UR8][R10.64+-0x8] ;  /* 0xfffff8080a137981 */ /* 0x000ea8000c1e1500 */
[----:B------:R-:W3:Y:S04]  /*13a0*/  LDG.E.U16 R20, desc[UR8][R10.64+-0x6] ;  /* 0xfffffa080a147981 */ /* 0x000ee8000c1e1500 */
[----:B------:R-:W4:Y:S04]  /*13b0*/  LDG.E.U16 R17, desc[UR8][R10.64+-0x4] ;  /* 0xfffffc080a117981 */ /* 0x000f28000c1e1500 */
[----:B------:R-:W5:Y:S04]  /*13c0*/  LDG.E.U16 R18, desc[UR8][R10.64+-0x2] ;  /* 0xfffffe080a127981 */ /* 0x000f68000c1e1500 */
[----:B------:R-:W5:Y:S01]  /*13d0*/  LDG.E.U16 R21, desc[UR8][R10.64+0x4] ;  /* 0x000004080a157981 */ /* 0x000f62000c1e1500 */
[----:B--2---:R-:W-:-:S05]  /*13e0*/  SHF.L.U32 R19, R19, 0x10, RZ ;  /* 0x0000001013137819 */ /* 0x004fca00000006ff */
[----:B------:R-:W-:Y:S02]  /*13f0*/  FFMA.FTZ R19, R19, R19, R16 ;  /* 0x0000001313137223 */ /* 0x000fe40000010010 */
[----:B------:R-:W2:Y:S01]  /*1400*/  LDG.E.U16 R16, desc[UR8][R10.64] ;  /* 0x000000080a107981 */ /* 0x000ea2000c1e1500 */
[----:B---3--:R-:W-:-:S03]  /*1410*/  IMAD.U32 R24, R20, 0x10000, RZ ;  /* 0x0001000014187824 */ /* 0x008fc600078e00ff */
[----:B------:R-:W3:Y:S01]  /*1420*/  LDG.E.U16 R20, desc[UR8][R10.64+0x2] ;  /* 0x000002080a147981 */ /* 0x000ee2000c1e1500 */
[----:B------:R-:W-:-:S03]  /*1430*/  FFMA.FTZ R24, R24, R24, R19 ;  /* 0x0000001818187223 */ /* 0x000fc60000010013 */
[----:B------:R0:W3:Y:S01]  /*1440*/  LDG.E.U16 R19, desc[UR8][R10.64+0x6] ;  /* 0x000006080a137981 */ /* 0x0000e2000c1e1500 */
[----:B----4-:R-:W-:-:S05]  /*1450*/  SHF.L.U32 R17, R17, 0x10, RZ ;  /* 0x0000001011117819 */ /* 0x010fca00000006ff */
[----:B------:R-:W-:Y:S01]  /*1460*/  FFMA.FTZ R24, R17, R17, R24 ;  /* 0x0000001111187223 */ /* 0x000fe20000010018 */
[----:B-----5:R-:W-:Y:S01]  /*1470*/  IMAD.U32 R17, R18, 0x10000, RZ ;  /* 0x0001000012117824 */ /* 0x020fe200078e00ff */
[----:B------:R-:W-:-:S03]  /*1480*/  IADD3 R15, PT, PT, R15, 0x1, RZ ;  /* 0x000000010f0f7810 */ /* 0x000fc60007ffe0ff */
[----:B------:R-:W-:Y:S01]  /*1490*/  FFMA.FTZ R24, R17, R17, R24 ;  /* 0x0000001111187223 */ /* 0x000fe20000010018 */
[----:B------:R-:W-:Y:S01]  /*14a0*/  ISETP.NE.AND P1, PT, R15, RZ, PT ;  /* 0x000000ff0f00720c */ /* 0x000fe20003f25270 */
[----:B------:R-:W-:Y:S02]  /*14b0*/  IMAD.U32 R21, R21, 0x10000, RZ ;  /* 0x0001000015157824 */ /* 0x000fe400078e00ff */
[C---:B0-----:R-:W-:Y:S01]  /*14c0*/  IMAD.WIDE.U32 R10, R2.reuse, 0x10, R10 ;  /* 0x00000010020a7825 */ /* 0x041fe200078e000a */
[----:B------:R-:W-:Y:S02]  /*14d0*/  IADD3 R13, PT, PT, R2, R13, RZ ;  /* 0x0000000d020d7210 */ /* 0x000fe40007ffe0ff */
[----:B--2---:R-:W-:Y:S01]  /*14e0*/  SHF.L.U32 R17, R16, 0x10, RZ ;  /* 0x0000001010117819 */ /* 0x004fe200000006ff */
[----:B---3--:R-:W-:-:S04]  /*14f0*/  IMAD.U32 R25, R20, 0x10000, RZ ;  /* 0x0001000014197824 */ /* 0x008fc800078e00ff */
[----:B------:R-:W-:-:S04]  /*1500*/  FFMA.FTZ R24, R17, R17, R24 ;  /* 0x0000001111187223 */ /* 0x000fc80000010018 */
[----:B------:R-:W-:Y:S01]  /*1510*/  FFMA.FTZ R24, R25, R25, R24 ;  /* 0x0000001919187223 */ /* 0x000fe20000010018 */
[----:B------:R-:W-:-:S03]  /*1520*/  SHF.L.U32 R19, R19, 0x10, RZ ;  /* 0x0000001013137819 */ /* 0x000fc600000006ff */
[----:B------:R-:W-:Y:S01]  /*1530*/  FFMA.FTZ R24, R21, R21, R24 ;  /* 0x0000001515187223 */ /* 0x000fe20000010018 */
[----:B------:R-:W-:-:S03]  /*1540*/  IMAD.MOV.U32 R17, RZ, RZ, R10 ;  /* 0x000000ffff117224 */ /* 0x000fc600078e000a */
[----:B------:R-:W-:Y:S01]  /*1550*/  FFMA.FTZ R16, R19, R19, R24 ;  /* 0x0000001313107223 */ /* 0x000fe20000010018 */
[----:B------:R-:W-:Y:S06]  /*1560*/  @P1 BRA `(.L_x_617) ;  /* 0xfffffffc00841947 */ /* 0x000fec000383ffff */
.L_x_616:
[----:B------:R-:W-:Y:S05]  /*1570*/  BSYNC.RECONVERGENT B2 ;  /* 0x0000000000027941 */ /* 0x000fea0003800200 */
.L_x_615:
[----:B------:R-:W-:Y:S05]  /*1580*/  @!P0 BRA `(.L_x_614) ;  /* 0x0000000400b88947 */ /* 0x000fea0003800000 */
[C-C-:B------:R-:W-:Y:S01]  /*1590*/  IMAD R15, R2.reuse, 0x2, R13.reuse ;  /* 0x00000002020f7824 */ /* 0x140fe200078e020d */
[----:B------:R-:W-:Y:S01]  /*15a0*/  IADD3 R21, PT, PT, R13, R2, RZ ;  /* 0x000000020d157210 */ /* 0x000fe20007ffe0ff */
[----:B------:R-:W-:-:S07]  /*15b0*/  IMAD R19, R2, 0x3, R13 ;  /* 0x0000000302137824 */ /* 0x000fce00078e020d */
.L_x_618:
[----:B------:R-:W-:-:S05]  /*15c0*/  IMAD.WIDE.U32 R10, R13, 0x10, R6 ;  /* 0x000000100d0a7825 */ /* 0x000fca00078e0006 */
[----:B------:R-:W2:Y:S04]  /*15d0*/  LDG.E.U16 R17, desc[UR8][R10.64] ;  /* 0x000000080a117981 */ /* 0x000ea8000c1e1500 */
[----:B------:R-:W3:Y:S04]  /*15e0*/  LDG.E.U16 R18, desc[UR8][R10.64+0x2] ;  /* 0x000002080a127981 */ /* 0x000ee8000c1e1500 */
[----:B------:R-:W4:Y:S04]  /*15f0*/  LDG.E.U16 R20, desc[UR8][R10.64+0x4] ;  /* 0x000004080a147981 */ /* 0x000f28000c1e1500 */
[----:B------:R-:W5:Y:S01]  /*1600*/  LDG.E.U16 R24, desc[UR8][R10.64+0xe] ;  /* 0x00000e080a187981 */ /* 0x000f62000c1e1500 */
[----:B--2---:R-:W-:-:S03]  /*1610*/  IMAD.U32 R25, R17, 0x10000, RZ ;  /* 0x0001000011197824 */ /* 0x004fc600078e00ff */
[----:B------:R-:W2:Y:S01]  /*1620*/  LDG.E.U16 R17, desc[UR8][R10.64+0x6] ;  /* 0x000006080a117981 */ /* 0x000ea2000c1e1500 */
[----:B------:R-:W-:Y:S01]  /*1630*/  FFMA.FTZ R25, R25, R25, R16 ;  /* 0x0000001919197223 */ /* 0x000fe20000010010 */
[----:B---3--:R-:W-:Y:S02]  /*1640*/  SHF.L.U32 R18, R18, 0x10, RZ ;  /* 0x0000001012127819 */ /* 0x008fe400000006ff */
[----:B------:R-:W3:Y:S01]  /*1650*/  LDG.E.U16 R16, desc[UR8][R10.64+0x8] ;  /* 0x000008080a107981 */ /* 0x000ee2000c1e1500 */
[----:B----4-:R-:W-:Y:S02]  /*1660*/  IMAD.U32 R20, R20, 0x10000, RZ ;  /* 0x0001000014147824 */ /* 0x010fe400078e00ff */
[----:B------:R-:W-:Y:S02]  /*1670*/  FFMA.FTZ R25, R18, R18, R25 ;  /* 0x0000001212197223 */ /* 0x000fe40000010019 */
[----:B------:R-:W4:Y:S02]  /*1680*/  LDG.E.U16 R18, desc[UR8][R10.64+0xa] ;  /* 0x00000a080a127981 */ /* 0x000f24000c1e1500 */
[----:B------:R-:W-:-:S02]  /*1690*/  FFMA.FTZ R25, R20, R20, R25 ;  /* 0x0000001414197223 */ /* 0x000fc40000010019 */
[----:B------:R-:W5:Y:S01]  /*16a0*/  LDG.E.U16 R20, desc[UR8][R10.64+0xc] ;  /* 0x00000c080a147981 */ /* 0x000f62000c1e1500 */
[----:B--2---:R-:W-:-:S05]  /*16b0*/  SHF.L.U32 R26, R17, 0x10, RZ ;  /* 0x00000010111a7819 */ /* 0x004fca00000006ff */
[----:B------:R-:W-:Y:S01]  /*16c0*/  FFMA.FTZ R25, R26, R26, R25 ;  /* 0x0000001a1a197223 */ /* 0x000fe20000010019 */
[----:B---3--:R-:W-:Y:S02]  /*16d0*/  IMAD.U32 R26, R16, 0x10000, RZ ;  /* 0x00010000101a7824 */ /* 0x008fe400078e00ff */
[----:B------:R-:W-:-:S04]  /*16e0*/  IMAD.WIDE.U32 R16, R21, 0x10, R6 ;  /* 0x0000001015107825 */ /* 0x000fc800078e0006 */
[----:B------:R-:W-:Y:S02]  /*16f0*/  FFMA.FTZ R26, R26, R26, R25 ;  /* 0x0000001a1a1a7223 */ /* 0x000fe40000010019 */
[----:B------:R-:W2:Y:S01]  /*1700*/  LDG.E.U16 R25, desc[UR8][R16.64] ;  /* 0x0000000810197981 */ /* 0x000ea2000c1e1500 */
[----:B----4-:R-:W-:-:S03]  /*1710*/  SHF.L.U32 R27, R18, 0x10, RZ ;  /* 0x00000010121b7819 */ /* 0x010fc600000006ff */
[----:B------:R-:W3:Y:S02]  /*1720*/  LDG.E.U16 R18, desc[UR8][R16.64+0x2] ;  /* 0x0000020810127981 */ /* 0x000ee4000c1e1500 */
[----:B------:R-:W-:Y:S01]  /*1730*/  FFMA.FTZ R26, R27, R27, R26 ;  /* 0x0000001b1b1a7223 */ /* 0x000fe2000001001a */
[----:B-----5:R-:W-:Y:S01]  /*1740*/  IMAD.U32 R27, R20, 0x10000, RZ ;  /* 0x00010000141b7824 */ /* 0x020fe200078e00ff */
[----:B------:R-:W-:Y:S01]  /*1750*/  SHF.L.U32 R11, R24, 0x10, RZ ;  /* 0x00000010180b7819 */ /* 0x000fe200000006ff */
[----:B------:R-:W4:Y:S02]  /*1760*/  LDG.E.U16 R10, desc[UR8][R16.64+0x4] ;  /* 0x00000408100a7981 */ /* 0x000f24000c1e1500 */
[----:B------:R-:W-:Y:S02]  /*1770*/  FFMA.FTZ R26, R27, R27, R26 ;  /* 0x0000001b1b1a7223 */ /* 0x000fe4000001001a */
[----:B------:R-:W5:Y:S02]  /*1780*/  LDG.E.U16 R20, desc[UR8][R16.64+0x8] ;  /* 0x0000080810147981 */ /* 0x000f64000c1e1500 */
[----:B------:R-:W-:-:S02]  /*1790*/  FFMA.FTZ R26, R11, R11, R26 ;  /* 0x0000000b0b1a7223 */ /* 0x000fc4000001001a */
[----:B------:R-:W5:Y:S04]  /*17a0*/  LDG.E.U16 R11, desc[UR8][R16.64+0x6] ;  /* 0x00000608100b7981 */ /* 0x000f68000c1e1500 */
[----:B------:R-:W5:Y:S01]  /*17b0*/  LDG.E.U16 R24, desc[UR8][R16.64+0xc] ;  /* 0x00000c0810187981 */ /* 0x000f62000c1e1500 */
[----:B--2---:R-:W-:-:S04]  /*17c0*/  IMAD.U32 R25, R25, 0x10000, RZ ;  /* 0x0001000019197824 */ /* 0x004fc800078e00ff */
[----:B------:R-:W-:Y:S01]  /*17d0*/  FFMA.FTZ R26, R25, R25, R26 ;  /* 0x00000019191a7223 */ /* 0x000fe2000001001a */
[----:B---3--:R-:W-:Y:S02]  /*17e0*/  SHF.L.U32 R25, R18, 0x10, RZ ;  /* 0x0000001012197819 */ /* 0x008fe400000006ff */
[----:B------:R-:W2:Y:S03]  /*17f0*/  LDG.E.U16 R18, desc[UR8][R16.64+0xa] ;  /* 0x00000a0810127981 */ /* 0x000ea6000c1e1500 */
[----:B------:R-:W-:Y:S01]  /*1800*/  FFMA.FTZ R26, R25, R25, R26 ;  /* 0x00000019191a7223 */ /* 0x000fe2000001001a */
[----:B----4-:R-:W-:-:S04]  /*1810*/  IMAD.U32 R25, R10, 0x10000, RZ ;  /* 0x000100000a197824 */ /* 0x010fc800078e00ff */
[----:B------:R-:W-:Y:S01]  /*1820*/  FFMA.FTZ R26, R25, R25, R26 ;  /* 0x00000019191a7223 */ /* 0x000fe2000001001a */
[----:B-----5:R-:W-:Y:S01]  /*1830*/  SHF.L.U32 R11, R11, 0x10, RZ ;  /* 0x000000100b0b7819 */ /* 0x020fe200000006ff */
[----:B------:R-:W3:Y:S04]  /*1840*/  LDG.E.U16 R25, desc[UR8][R16.64+0xe] ;  /* 0x00000e0810197981 */ /* 0x000ee8000c1e1500 */
[----:B------:R-:W-:Y:S01]  /*1850*/  FFMA.FTZ R26, R11, R11, R26 ;  /* 0x0000000b0b1a7223 */ /* 0x000fe2000001001a */
[----:B------:R-:W-:-:S04]  /*1860*/  IMAD.WIDE.U32 R10, R15, 0x10, R6 ;  /* 0x000000100f0a7825 */ /* 0x000fc800078e0006 */
[----:B------:R-:W-:Y:S01]  /*1870*/  IMAD.U32 R27, R20, 0x10000, RZ ;  /* 0x00010000141b7824 */ /* 0x000fe200078e00ff */
[----:B------:R-:W4:Y:S04]  /*1880*/  LDG.E.U16 R16, desc[UR8][R10.64+0x4] ;  /* 0x000004080a107981 */ /* 0x000f28000c1e1500 */
[----:B------:R-:W5:Y:S01]  /*1890*/  LDG.E.U16 R20, desc[UR8][R10.64] ;  /* 0x000000080a147981 */ /* 0x000f62000c1e1500 */
[----:B------:R-:W-:-:S03]  /*18a0*/  FFMA.FTZ R26, R27, R27, R26 ;  /* 0x0000001b1b1a7223 */ /* 0x000fc6000001001a */
[----:B------:R-:W4:Y:S01]  /*18b0*/  LDG.E.U16 R17, desc[UR8][R10.64+0x6] ;  /* 0x000006080a117981 */ /* 0x000f22000c1e1500 */
[----:B--2---:R-:W-:-:S03]  /*18c0*/  SHF.L.U32 R27, R18, 0x10, RZ ;  /* 0x00000010121b7819 */ /* 0x004fc600000006ff */
[----:B------:R-:W2:Y:S02]  /*18d0*/  LDG.E.U16 R18, desc[UR8][R10.64+0x2] ;  /* 0x000002080a127981 */ /* 0x000ea4000c1e1500 */
[----:B------:R-:W-:Y:S01]  /*18e0*/  FFMA.FTZ R26, R27, R27, R26 ;  /* 0x0000001b1b1a7223 */ /* 0x000fe2000001001a */
[----:B------:R-:W-:Y:S02]  /*18f0*/  IMAD.U32 R27, R24, 0x10000, RZ ;  /* 0x00010000181b7824 */ /* 0x000fe400078e00ff */
[----:B------:R-:W4:Y:S02]  /*1900*/  LDG.E.U16 R24, desc[UR8][R10.64+0xc] ;  /* 0x00000c080a187981 */ /* 0x000f24000c1e1500 */
[----:B------:R-:W-:Y:S01]  /*1910*/  FFMA.FTZ R26, R27, R27, R26 ;  /* 0x0000001b1b1a7223 */ /* 0x000fe2000001001a */
[----:B---3--:R-:W-:-:S05]  /*1920*/  SHF.L.U32 R25, R25, 0x10, RZ ;  /* 0x0000001019197819 */ /* 0x008fca00000006ff */
[----:B------:R-:W-:Y:S01]  /*1930*/  FFMA.FTZ R26, R25, R25, R26 ;  /* 0x00000019191a7223 */ /* 0x000fe2000001001a */
[----:B-----5:R-:W-:Y:S02]  /*1940*/  IMAD.U32 R25, R20, 0x10000, RZ ;  /* 0x0001000014197824 */ /* 0x020fe400078e00ff */
[----:B------:R-:W3:Y:S02]  /*1950*/  LDG.E.U16 R20, desc[UR8][R10.64+0x8] ;  /* 0x000008080a147981 */ /* 0x000ee4000c1e1500 */
[----:B------:R-:W-:Y:S01]  /*1960*/  FFMA.FTZ R26, R25, R25, R26 ;  /* 0x00000019191a7223 */ /* 0x000fe2000001001a */
[----:B--2---:R-:W-:Y:S02]  /*1970*/  SHF.L.U32 R25, R18, 0x10, RZ ;  /* 0x0000001012197819 */ /* 0x004fe400000006ff */
[----:B------:R-:W2:Y:S03]  /*1980*/  LDG.E.U16 R18, desc[UR8][R10.64+0xa] ;  /* 0x00000a080a127981 */ /* 0x000ea6000c1e1500 */
[----:B------:R-:W-:Y:S01]  /*1990*/  FFMA.FTZ R26, R25, R25, R26 ;  /* 0x00000019191a7223 */ /* 0x000fe2000001001a */
[----:B----4-:R-:W-:Y:S01]  /*19a0*/  IMAD.U32 R25, R16, 0x10000, RZ ;  /* 0x0001000010197824 */ /* 0x010fe200078e00ff */
[----:B------:R-:W-:-:S03]  /*19b0*/  SHF.L.U32 R17, R17, 0x10, RZ ;  /* 0x0000001011117819 */ /* 0x000fc600000006ff */
[----:B------:R-:W-:-:S04]  /*19c0*/  FFMA.FTZ R26, R25, R25, R26 ;  /* 0x00000019191a7223 */ /* 0x000fc8000001001a */
[----:B------:R-:W-:Y:S01]  /*19d0*/  FFMA.FTZ R26, R17, R17, R26 ;  /* 0x00000011111a7223 */ /* 0x000fe2000001001a */
[----:B---3--:R-:W-:Y:S02]  /*19e0*/  IMAD.U32 R17, R20, 0x10000, RZ ;  /* 0x0001000014117824 */ /* 0x008fe400078e00ff */
[----:B------:R-:W3:Y:S02]  /*19f0*/  LDG.E.U16 R20, desc[UR8][R10.64+0xe] ;  /* 0x00000e080a147981 */ /* 0x000ee4000c1e1500 */
[----:B------:R-:W-:Y:S01]  /*1a00*/  FFMA.FTZ R26, R17, R17, R26 ;  /* 0x00000011111a7223 */ /* 0x000fe2000001001a */
[----:B------:R-:W-:-:S05]  /*1a10*/  IMAD.WIDE.U32 R16, R19, 0x10, R6 ;  /* 0x0000001013107825 */ /* 0x000fca00078e0006 */
[----:B------:R-:W4:Y:S01]  /*1a20*/  LDG.E.U16 R10, desc[UR8][R16.64+0x6] ;  /* 0x00000608100a7981 */ /* 0x000f22000c1e1500 */
[----:B--2---:R-:W-:-:S03]  /*1a30*/  SHF.L.U32 R25, R18, 0x10, RZ ;  /* 0x0000001012197819 */ /* 0x004fc600000006ff */
[----:B------:R-:W2:Y:S02]  /*1a40*/  LDG.E.U16 R18, desc[UR8][R16.64] ;  /* 0x0000000810127981 */ /* 0x000ea4000c1e1500 */
[----:B------:R-:W-:Y:S01]  /*1a50*/  FFMA.FTZ R26, R25, R25, R26 ;  /* 0x00000019191a7223 */ /* 0x000fe2000001001a */
[----:B------:R-:W-:Y:S02]  /*1a60*/  IMAD.U32 R25, R24, 0x10000, RZ ;  /* 0x0001000018197824 */ /* 0x000fe400078e00ff */
[----:B------:R-:W5:Y:S02]  /*1a70*/  LDG.E.U16 R24, desc[UR8][R16.64+0x2] ;  /* 0x0000020810187981 */ /* 0x000f64000c1e1500 */
[----:B------:R-:W-:Y:S02]  /*1a80*/  FFMA.FTZ R26, R25, R25, R26 ;  /* 0x00000019191a7223 */ /* 0x000fe4000001001a */
[----:B------:R-:W4:Y:S01]  /*1a90*/  LDG.E.U16 R25, desc[UR8][R16.64+0x4] ;  /* 0x0000040810197981 */ /* 0x000f22000c1e1500 */
[----:B---3--:R-:W-:-:S03]  /*1aa0*/  SHF.L.U32 R27, R20, 0x10, RZ ;  /* 0x00000010141b7819 */ /* 0x008fc600000006ff */
[----:B------:R-:W3:Y:S02]  /*1ab0*/  LDG.E.U16 R20, desc[UR8][R16.64+0x8] ;  /* 0x0000080810147981 */ /* 0x000ee4000c1e1500 */
[----:B------:R-:W-:Y:S01]  /*1ac0*/  FFMA.FTZ R26, R27, R27, R26 ;  /* 0x0000001b1b1a7223 */ /* 0x000fe2000001001a */
[----:B--2---:R-:W-:Y:S02]  /*1ad0*/  IMAD.U32 R11, R18, 0x10000, RZ ;  /* 0x00010000120b7824 */ /* 0x004fe400078e00ff */
[----:B------:R-:W2:Y:S02]  /*1ae0*/  LDG.E.U16 R18, desc[UR8][R16.64+0xe] ;  /* 0x00000e0810127981 */ /* 0x000ea4000c1e1500 */
[----:B------:R-:W-:Y:S01]  /*1af0*/  FFMA.FTZ R26, R11, R11, R26 ;  /* 0x0000000b0b1a7223 */ /* 0x000fe2000001001a */
[----:B-----5:R-:W-:Y:S02]  /*1b00*/  SHF.L.U32 R11, R24, 0x10, RZ ;  /* 0x00000010180b7819 */ /* 0x020fe400000006ff */
[----:B------:R-:W5:Y:S03]  /*1b10*/  LDG.E.U16 R24, desc[UR8][R16.64+0xa] ;  /* 0x00000a0810187981 */ /* 0x000f66000c1e1500 */
[----:B------:R-:W-:-:S02]  /*1b20*/  FFMA.FTZ R26, R11, R11, R26 ;  /* 0x0000000b0b1a7223 */ /* 0x000fc4000001001a */
[----:B------:R2:W2:Y:S01]  /*1b30*/  LDG.E.U16 R11, desc[UR8][R16.64+0xc] ;  /* 0x00000c08100b7981 */ /* 0x0004a2000c1e1500 */
[----:B----4-:R-:W-:Y:S01]  /*1b40*/  IMAD.U32 R25, R25, 0x10000, RZ ;  /* 0x0001000019197824 */ /* 0x010fe200078e00ff */
[----:B------:R-:W-:-:S03]  /*1b50*/  IADD3 R13, PT, PT, R2, R13, R2 ;  /* 0x0000000d020d7210 */ /* 0x000fc60007ffe002 */
[----:B------:R-:W-:Y:S01]  /*1b60*/  FFMA.FTZ R26, R25, R25, R26 ;  /* 0x00000019191a7223 */ /* 0x000fe2000001001a */
[----:B------:R-:W-:Y:S02]  /*1b70*/  SHF.L.U32 R25, R10, 0x10, RZ ;  /* 0x000000100a197819 */ /* 0x000fe400000006ff */
[----:B------:R-:W-:-:S03]  /*1b80*/  IADD3 R13, PT, PT, R2, R13, R2 ;  /* 0x0000000d020d7210 */ /* 0x000fc60007ffe002 */
[----:B------:R-:W-:Y:S01]  /*1b90*/  FFMA.FTZ R26, R25, R25, R26 ;  /* 0x00000019191a7223 */ /* 0x000fe2000001001a */
[----:B---3--:R-:W-:Y:S01]  /*1ba0*/  IMAD.U32 R25, R20, 0x10000, RZ ;  /* 0x0001000014197824 */ /* 0x008fe200078e00ff */
[----:B------:R-:W-:-:S03]  /*1bb0*/  ISETP.GE.AND P0, PT, R13, R14, PT ;  /* 0x0000000e0d00720c */ /* 0x000fc60003f06270 */
[----:B------:R-:W-:Y:S01]  /*1bc0*/  FFMA.FTZ R26, R25, R25, R26 ;  /* 0x00000019191a7223 */ /* 0x000fe2000001001a */
[C---:B------:R-:W-:Y:S01]  /*1bd0*/  IMAD R21, R2.reuse, 0x4, R21 ;  /* 0x0000000402157824 */ /* 0x040fe200078e0215 */
[C---:B------:R-:W-:Y:S01]  /*1be0*/  LEA R15, R2.reuse, R15, 0x2 ;  /* 0x0000000f020f7211 */ /* 0x040fe200078e10ff */
[----:B------:R-:W-:Y:S01]  /*1bf0*/  IMAD R19, R2, 0x4, R19 ;  /* 0x0000000402137824 */ /* 0x000fe200078e0213 */
[----:B-----5:R-:W-:Y:S02]  /*1c00*/  SHF.L.U32 R27, R24, 0x10, RZ ;  /* 0x00000010181b7819 */ /* 0x020fe400000006ff */
[----:B--2---:R-:W-:Y:S01]  /*1c10*/  SHF.L.U32 R17, R18, 0x10, RZ ;  /* 0x0000001012117819 */ /* 0x004fe200000006ff */
[----:B------:R-:W-:Y:S02]  /*1c20*/  IMAD.U32 R11, R11, 0x10000, RZ ;  /* 0x000100000b0b7824 */ /* 0x000fe400078e00ff */
[----:B------:R-:W-:-:S04]  /*1c30*/  FFMA.FTZ R26, R27, R27, R26 ;  /* 0x0000001b1b1a7223 */ /* 0x000fc8000001001a */
[----:B------:R-:W-:-:S04]  /*1c40*/  FFMA.FTZ R26, R11, R11, R26 ;  /* 0x0000000b0b1a7223 */ /* 0x000fc8000001001a */
[----:B------:R-:W-:Y:S01]  /*1c50*/  FFMA.FTZ R16, R17, R17, R26 ;  /* 0x0000001111107223 */ /* 0x000fe2000001001a */
[----:B------:R-:W-:Y:S06]  /*1c60*/  @!P0 BRA `(.L_x_618) ;  /* 0xfffffff800548947 */ /* 0x000fec000383ffff */
.L_x_614:
[----:B------:R-:W-:Y:S05]  /*1c70*/  BSYNC.RECONVERGENT B1 ;  /* 0x0000000000017941 */ /* 0x000fea0003800200 */
.L_x_613:
        /* <DEDUP_REMOVED lines=37> */
.L_x_621:
        /* <DEDUP_REMOVED lines=8> */
.L_x_620:
[----:B------:R-:W-:Y:S05]  /*1f50*/  BSYNC.RECONVERGENT B1 ;  /* 0x0000000000017941 */ /* 0x000fea0003800200 */
.L_x_619:
[----:B------:R-:W-:Y:S05]  /*1f60*/  @!P0 BRA `(.L_x_604) ;  /* 0x00000000005c8947 */ /* 0x000fea0003800000 */
[----:B------:R-:W-:-:S07]  /*1f70*/  SHF.L.U32 R13, R2, 0x1, RZ ;  /* 0x00000001020d7819 */ /* 0x000fce00000006ff */
.L_x_622:
        /* <DEDUP_REMOVED lines=22> */
.L_x_604:
[----:B------:R-:W-:Y:S05]  /*20e0*/  BSYNC.RECONVERGENT B0 ;  /* 0x0000000000007941 */ /* 0x000fea0003800200 */
.L_x_602:
        /* <DEDUP_REMOVED lines=71> */
.L_x_624:
        /* <DEDUP_REMOVED lines=60> */
[----:B------:R-:W-:-:S05]  /*2920*/  ISETP.GT.U32.AND P0, PT, R2, 0x1a0, PT ;  /* 0x000001a00200780c */ /* 0x000fca0003f04070 */
[----:B------:R-:W-:Y:S01]  /*2930*/  @P3 FADD.FTZ R21, R21, R19 ;  /* 0x0000001315153221 */ /* 0x000fe20000010000 */
[C---:B------:R-:W-:Y:S01]  /*2940*/  ISETP.GT.U32.AND P3, PT, R2.reuse, 0x1c0, PT ;  /* 0x000001c00200780c */ /* 0x040fe20003f64070 */
        /* <DEDUP_REMOVED lines=41> */
.L_x_626:
[----:B------:R-:W-:Y:S01]  /*2be0*/  I2FP.F32.S32 R4, R0 ;  /* 0x0000000000047245 */ /* 0x000fe20000201400 */
[----:B------:R-:W0:Y:S05]  /*2bf0*/  LDCU UR4, c[0x0][0x3c0] ;  /* 0x00007800ff0477ac */ /* 0x000e2a0008000800 */
[----:B------:R-:W0:Y:S02]  /*2c00*/  MUFU.RCP R4, R4 ;  /* 0x0000000400047308 */ /* 0x000e240000001000 */
[----:B0-----:R-:W-:-:S06]  /*2c10*/  FFMA.FTZ R21, R4, R21, UR4 ;  /* 0x0000000404157e23 */ /* 0x001fcc0008010015 */
[----:B------:R-:W0:Y:S02]  /*2c20*/  MUFU.RSQ R21, R21 ;  /* 0x0000001500157308 */ /* 0x000e240000001400 */
[----:B0-----:R2:W-:Y:S02]  /*2c30*/  STS [R20], R21 ;  /* 0x0000001514007388 */ /* 0x0015e40000000800 */
.L_x_625:
[----:B------:R-:W-:Y:S05]  /*2c40*/  BSYNC.RECONVERGENT B0 ;  /* 0x0000000000007941 */ /* 0x000fea0003800200 */
.L_x_623:
        /* <DEDUP_REMOVED lines=19> */
[----:B0-----:R-:W-:-:S02]  /*2d80*/  VIADD R6, R8, 0xffffffe ;  /* 0x0ffffffe08067836 */ /* 0x001fc40000000000 */
[----:B---3--:R-:W-:-:S04]  /*2d90*/  IMAD.WIDE.U32 R24, R5, 0x2, R24 ;  /* 0x0000000205187825 */ /* 0x008fc800078e0018 */
[----:B------:R0:W1:Y:S02]  /*2da0*/  F2I.FTZ.U32.TRUNC.NTZ R7, R6 ;  /* 0x0000000600077305 */ /* 0x000064000021f000 */
[----:B0-----:R-:W-:Y:S01]  /*2db0*/  IMAD.MOV.U32 R6, RZ, RZ, RZ ;  /* 0x000000ffff067224 */ /* 0x001fe200078e00ff */
        /* <DEDUP_REMOVED lines=20> */
[----:B------:R-:W-:Y:S02]  /*2f00*/  VIADD R5, R9, 0x1 ;  /* 0x0000000109057836 */ /* 0x000fe40000000000 */
[----:B------:R-:W-:-:S03]  /*2f10*/  IMAD.WIDE.U32 R6, R3, 0x10, RZ ;  /* 0x0000001003067825 */ /* 0x000fc600078e00ff */
[----:B------:R-:W-:-:S05]  /*2f20*/  LOP3.LUT R5, R5, 0x3, RZ, 0xc0, !PT ;  /* 0x0000000305057812 */ /* 0x000fca00078ec0ff */
[C---:B------:R-:W-:Y:S01]  /*2f30*/  IMAD R3, R5.reuse, R2, R3 ;  /* 0x0000000205037224 */ /* 0x040fe200078e0203 */
[----:B------:R-:W-:-:S07]  /*2f40*/  IADD3 R5, PT, PT, -R5, RZ, RZ ;  /* 0x000000ff05057210 */ /* 0x000fce0007ffe1ff */
.L_x_629:
[----:B-1----:R-:W-:-:S04]  /*2f50*/  IADD3 R8, P1, PT, R6, R22, RZ ;  /* 0x0000001606087210 */ /* 0x002fc80007f3e0ff */
[----:B------:R-:W-:-:S06]  /*2f60*/  IADD3.X R9, PT, PT, R7, R23, RZ, P1, !PT ;  /* 0x0000001707097210 */ /* 0x000fcc0000ffe4ff */
[----:B------:R-:W3:Y:S01]  /*2f70*/  LDG.E.128 R8, desc[UR8][R8.64] ;  /* 0x0000000808087981 */ /* 0x000ee2000c1e1d00 */
[----:B------:R-:W-:-:S04]  /*2f80*/  IADD3 R12, P1, PT, R6, UR4, RZ ;  /* 0x00000004060c7c10 */ /* 0x000fc8000ff3e0ff */
[----:B------:R-:W-:-:S06]  /*2f90*/  IADD3.X R13, PT, PT, R7, UR5, RZ, P1, !PT ;  /* 0x00000005070d7c10 */ /* 0x000fcc0008ffe4ff */
[----:B------:R-:W4:Y:S01]  /*2fa0*/  LDG.E.128.CONSTANT R12, desc[UR8][R12.64] ;  /* 0x000000080c0c7981 */ /* 0x000f22000c1e9d00 */
[----:B------:R-:W-:Y:S01]  /*2fb0*/  IADD3 R5, PT, PT, R5, 0x1, RZ ;  /* 0x0000000105057810 */ /* 0x000fe20007ffe0ff */
[----:B---3--:R-:W-:Y:S01]  /*2fc0*/  IMAD.U32 R17, R11, 0x10000, RZ ;  /* 0x000100000b117824 */ /* 0x008fe200078e00ff */
[----:B------:R-:W-:Y:S01]  /*2fd0*/  SHF.L.U32 R19, R9, 0x10, RZ ;  /* 0x0000001009137819 */ /* 0x000fe200000006ff */
[----:B--2---:R-:W-:Y:S01]  /*2fe0*/  IMAD.U32 R21, R8, 0x10000, RZ ;  /* 0x0001000008157824 */ /* 0x004fe200078e00ff */
[----:B------:R-:W-:Y:S01]  /*2ff0*/  PRMT R11, R11, 0x7632, R11 ;  /* 0x000076320b0b7816 */ /* 0x000fe2000000000b */
[----:B0-----:R-:W-:Y:S01]  /*3000*/  FMUL.FTZ R16, R0, R17 ;  /* 0x0000001100107220 */ /* 0x001fe20000410000 */
[----:B------:R-:W-:Y:S01]  /*3010*/  SHF.L.U32 R17, R10, 0x10, RZ ;  /* 0x000000100a117819 */ /* 0x000fe200000006ff */
[C---:B------:R-:W-:Y:S01]  /*3020*/  FMUL.FTZ R19, R0.reuse, R19 ;  /* 0x0000001300137220 */ /* 0x040fe20000410000 */
[----:B------:R-:W-:Y:S01]  /*3030*/  FMUL.FTZ R18, R0, R21 ;  /* 0x0000001500127220 */ /* 0x000fe20000410000 */
[----:B------:R-:W-:Y:S01]  /*3040*/  PRMT R10, R10, 0x7632, R10 ;  /* 0x000076320a0a7816 */ /* 0x000fe2000000000a */
[----:B------:R-:W-:Y:S01]  /*3050*/  IMAD.U32 R27, R11, 0x10000, RZ ;  /* 0x000100000b1b7824 */ /* 0x000fe200078e00ff */
[----:B------:R-:W0:Y:S01]  /*3060*/  F2F.BF16.F32 R16, R16 ;  /* 0x0000001000107304 */ /* 0x000e220000202000 */
[----:B------:R-:W-:Y:S01]  /*3070*/  FMUL.FTZ R17, R0, R17 ;  /* 0x0000001100117220 */ /* 0x000fe20000410000 */
[----:B----4-:R-:W-:-:S02]  /*3080*/  SHF.L.U32 R21, R15, 0x10, RZ ;  /* 0x000000100f157819 */ /* 0x010fc400000006ff */
[----:B------:R-:W-:Y:S02]  /*3090*/  PRMT R9, R9, 0x7632, R9 ;  /* 0x0000763209097816 */ /* 0x000fe40000000009 */
[----:B------:R-:W-:Y:S02]  /*30a0*/  PRMT R8, R8, 0x7632, R8 ;  /* 0x0000763208087816 */ /* 0x000fe40000000008 */
[----:B------:R-:W1:Y:S01]  /*30b0*/  F2F.BF16.F32 R17, R17 ;  /* 0x0000001100117304 */ /* 0x000e620000202000 */
[----:B------:R-:W-:-:S05]  /*30c0*/  SHF.L.U32 R9, R9, 0x10, RZ ;  /* 0x0000001009097819 */ /* 0x000fca00000006ff */
[----:B------:R-:W-:Y:S01]  /*30d0*/  FMUL.FTZ R26, R0, R9 ;  /* 0x00000009001a7220 */ /* 0x000fe20000410000 */
[----:B0-----:R-:W-:Y:S01]  /*30e0*/  SHF.L.U32 R20, R16, 0x10, RZ ;  /* 0x0000001010147819 */ /* 0x001fe200000006ff */
[----:B------:R-:W0:Y:S01]  /*30f0*/  F2F.BF16.F32 R19, R19 ;  /* 0x0000001300137304 */ /* 0x000e220000202000 */
[----:B------:R-:W-:-:S03]  /*3100*/  FMUL.FTZ R16, R0, R27 ;  /* 0x0000001b00107220 */ /* 0x000fc60000410000 */
[----:B------:R-:W-:Y:S01]  /*3110*/  FMUL.FTZ R11, R20, R21 ;  /* 0x00000015140b7220 */ /* 0x000fe20000410000 */
[----:B------:R-:W-:Y:S02]  /*3120*/  SHF.L.U32 R21, R10, 0x10, RZ ;  /* 0x000000100a157819 */ /* 0x000fe400000006ff */
[----:B-1----:R-:W-:Y:S01]  /*3130*/  SHF.L.U32 R10, R17, 0x10, RZ ;  /* 0x00000010110a7819 */ /* 0x002fe200000006ff */
[----:B------:R-:W1:Y:S01]  /*3140*/  F2F.BF16.F32 R18, R18 ;  /* 0x0000001200127304 */ /* 0x000e620000202000 */
[----:B------:R-:W-:Y:S02]  /*3150*/  IMAD.U32 R17, R14, 0x10000, RZ ;  /* 0x000100000e117824 */ /* 0x000fe400078e00ff */
[----:B------:R-:W-:Y:S01]  /*3160*/  FMUL.FTZ R27, R0, R21 ;  /* 0x00000015001b7220 */ /* 0x000fe20000410000 */
[----:B------:R-:W-:Y:S02]  /*3170*/  SHF.L.U32 R21, R8, 0x10, RZ ;  /* 0x0000001008157819 */ /* 0x000fe400000006ff */
[----:B------:R-:W-:Y:S01]  /*3180*/  SHF.L.U32 R8, R13, 0x10, RZ ;  /* 0x000000100d087819 */ /* 0x000fe200000006ff */
[----:B------:R-:W-:Y:S01]  /*3190*/  FMUL.FTZ R10, R10, R17 ;  /* 0x000000110a0a7220 */ /* 0x000fe20000410000 */
[----:B0-----:R-:W-:-:S02]  /*31a0*/  IMAD.U32 R9, R19, 0x10000, RZ ;  /* 0x0001000013097824 */ /* 0x001fc400078e00ff */
[----:B------:R-:W-:Y:S01]  /*31b0*/  FMUL.FTZ R20, R0, R21 ;  /* 0x0000001500147220 */ /* 0x000fe20000410000 */
[----:B------:R-:W0:Y:S01]  /*31c0*/  F2F.BF16.F32 R16, R16 ;  /* 0x0000001000107304 */ /* 0x000e220000202000 */
[----:B------:R-:W-:Y:S02]  /*31d0*/  IMAD.U32 R21, R12, 0x10000, RZ ;  /* 0x000100000c157824 */ /* 0x000fe400078e00ff */
[----:B------:R-:W-:Y:S01]  /*31e0*/  FMUL.FTZ R9, R9, R8 ;  /* 0x0000000809097220 */ /* 0x000fe20000410000 */
[----:B------:R-:W-:Y:S02]  /*31f0*/  PRMT R12, R15, 0x7632, R12 ;  /* 0x000076320f0c7816 */ /* 0x000fe4000000000c */
[----:B------:R-:W-:Y:S02]  /*3200*/  PRMT R15, R14, 0x7632, R15 ;  /* 0x000076320e0f7816 */ /* 0x000fe4000000000f */
[----:B-1----:R-:W-:Y:S01]  /*3210*/  SHF.L.U32 R8, R18, 0x10, RZ ;  /* 0x0000001012087819 */ /* 0x002fe200000006ff */
[----:B------:R-:W1:Y:S01]  /*3220*/  F2F.BF16.F32 R17, R27 ;  /* 0x0000001b00117304 */ /* 0x000e620000202000 */
[----:B------:R-:W-:-:S02]  /*3230*/  PRMT R14, R13, 0x7632, R14 ;  /* 0x000076320d0e7816 */ /* 0x000fc4000000000e */
[----:B------:R-:W-:Y:S01]  /*3240*/  PRMT R13, R12, 0x7632, R13 ;  /* 0x000076320c0d7816 */ /* 0x000fe2000000000d */
[----:B------:R-:W-:Y:S01]  /*3250*/  FMUL.FTZ R8, R8, R21 ;  /* 0x0000001508087220 */ /* 0x000fe20000410000 */
[----:B------:R-:W-:Y:S01]  /*3260*/  SHF.L.U32 R12, R12, 0x10, RZ ;  /* 0x000000100c0c7819 */ /* 0x000fe200000006ff */
[----:B------:R-:W-:Y:S01]  /*3270*/  IMAD.U32 R14, R14, 0x10000, RZ ;  /* 0x000100000e0e7824 */ /* 0x000fe200078e00ff */
[----:B------:R-:W-:Y:S01]  /*3280*/  SHF.L.U32 R15, R15, 0x10, RZ ;  /* 0x000000100f0f7819 */ /* 0x000fe200000006ff */
[----:B------:R-:W2:Y:S01]  /*3290*/  F2F.BF16.F32 R19, R26 ;  /* 0x0000001a00137304 */ /* 0x000ea20000202000 */
[----:B0-----:R-:W-:Y:S02]  /*32a0*/  SHF.L.U32 R21, R16, 0x10, RZ ;  /* 0x0000001010157819 */ /* 0x001fe400000006ff */
[----:B------:R-:W-:Y:S01]  /*32b0*/  SHF.L.U32 R13, R13, 0x10, RZ ;  /* 0x000000100d0d7819 */ /* 0x000fe200000006ff */
[----:B-1----:R-:W-:-:S04]  /*32c0*/  IMAD.U32 R16, R17, 0x10000, RZ ;  /* 0x0001000011107824 */ /* 0x002fc800078e00ff */
[----:B------:R0:W1:Y:S01]  /*32d0*/  F2F.BF16.F32 R18, R20 ;  /* 0x0000001400127304 */ /* 0x0000620000202000 */
[----:B------:R-:W-:Y:S01]  /*32e0*/  FMUL.FTZ R17, R16, R15 ;  /* 0x0000000f10117220 */ /* 0x000fe20000410000 */
[----:B--2---:R-:W-:Y:S01]  /*32f0*/  SHF.L.U32 R19, R19, 0x10, RZ ;  /* 0x0000001013137819 */ /* 0x004fe200000006ff */
[----:B0-----:R-:W-:Y:S01]  /*3300*/  FMUL.FTZ R20, R21, R12 ;  /* 0x0000000c15147220 */ /* 0x001fe20000410000 */
[----:B------:R-:W-:-:S03]  /*3310*/  IADD3 R12, P1, PT, R24, R6, RZ ;  /* 0x00000006180c7210 */ /* 0x000fc60007f3e0ff */
[----:B------:R-:W-:Y:S01]  /*3320*/  FMUL.FTZ R14, R19, R14 ;  /* 0x0000000e130e7220 */ /* 0x000fe20000410000 */
[----:B------:R-:W-:Y:S02]  /*3330*/  F2FP.BF16.F32.PACK_AB R10, R17, R10 ;  /* 0x0000000a110a723e */ /* 0x000fe400000010ff */
[----:B-1----:R-:W-:Y:S02]  /*3340*/  SHF.L.U32 R18, R18, 0x10, RZ ;  /* 0x0000001012127819 */ /* 0x002fe400000006ff */
[----:B------:R-:W-:Y:S02]  /*3350*/  F2FP.BF16.F32.PACK_AB R11, R20, R11 ;  /* 0x0000000b140b723e */ /* 0x000fe400000010ff */
[----:B------:R-:W-:Y:S01]  /*3360*/  F2FP.BF16.F32.PACK_AB R9, R14, R9 ;  /* 0x000000090e09723e */ /* 0x000fe200000010ff */
[----:B------:R-:W-:Y:S01]  /*3370*/  FMUL.FTZ R15, R18, R13 ;  /* 0x0000000d120f7220 */ /* 0x000fe20000410000 */
[--C-:B------:R-:W-:Y:S01]  /*3380*/  IMAD.X R13, R25, 0x1, R7.reuse, P1 ;  /* 0x00000001190d7824 */ /* 0x100fe200008e0607 */
[----:B------:R-:W-:Y:S01]  /*3390*/  ISETP.NE.AND P1, PT, R5, RZ, PT ;  /* 0x000000ff0500720c */ /* 0x000fe20003f25270 */
[----:B------:R-:W-:-:S02]  /*33a0*/  IMAD.WIDE.U32 R6, R2, 0x10, R6 ;  /* 0x0000001002067825 */ /* 0x000fc400078e0006 */
[----:B------:R-:W-:-:S05]  /*33b0*/  F2FP.BF16.F32.PACK_AB R8, R15, R8 ;  /* 0x000000080f08723e */ /* 0x000fca00000010ff */
[----:B------:R1:W-:Y:S05]  /*33c0*/  STG.E.128 desc[UR8][R12.64], R8 ;  /* 0x000000080c007986 */ /* 0x0003ea000c101d08 */
[----:B------:R-:W-:Y:S05]  /*33d0*/  @P1 BRA `(.L_x_629) ;  /* 0xfffffff800dc1947 */ /* 0x000fea000383ffff */
.L_x_628:
[----:B------:R-:W-:Y:S05]  /*33e0*/  BSYNC.RECONVERGENT B0 ;  /* 0x0000000000007941 */ /* 0x000fea0003800200 */
.L_x_627:
[----:B------:R-:W-:Y:S05]  /*33f0*/  @!P0 EXIT ;  /* 0x000000000000894d */ /* 0x000fea0003800000 */
[C---:B--2---:R-:W-:Y:S01]  /*3400*/  LEA R21, R2.reuse, R3, 0x1 ;  /* 0x0000000302157211 */ /* 0x044fe200078e08ff */
[----:B------:R-:W-:Y:S02]  /*3410*/  IMAD R7, R2, 0x3, R3 ;  /* 0x0000000302077824 */ /* 0x000fe400078e0203 */
[----:B------:R-:W-:-:S07]  /*3420*/  IMAD.IADD R5, R3, 0x1, R2 ;  /* 0x0000000103057824 */ /* 0x000fce00078e0202 */
.L_x_630:
[C---:B-12---:R-:W-:Y:S01]  /*3430*/  IMAD.WIDE.U32 R8, R3.reuse, 0x10, R22 ;  /* 0x0000001003087825 */ /* 0x046fe200078e0016 */
[----:B------:R-:W1:Y:S05]  /*3440*/  LDC.64 R26, c[0x0][0x3b8] ;  /* 0x0000ee00ff1a7b82 */ /* 0x000e6a0000000a00 */
[----:B------:R-:W2:Y:S01]  /*3450*/  LDG.E.128 R8, desc[UR8][R8.64] ;  /* 0x0000000808087981 */ /* 0x000ea2000c1e1d00 */
[----:B-1----:R-:W-:-:S06]  /*3460*/  IMAD.WIDE.U32 R12, R3, 0x10, R26 ;  /* 0x00000010030c7825 */ /* 0x002fcc00078e001a */
[----:B------:R-:W3:Y:S01]  /*3470*/  LDG.E.128.CONSTANT R12, desc[UR8][R12.64] ;  /* 0x000000080c0c7981 */ /* 0x000ee2000c1e9d00 */
[----:B--2---:R-:W-:Y:S01]  /*3480*/  SHF.L.U32 R17, R11, 0x10, RZ ;  /* 0x000000100b117819 */ /* 0x004fe200000006ff */
[----:B------:R-:W-:Y:S01]  /*3490*/  IMAD.U32 R19, R9, 0x10000, RZ ;  /* 0x0001000009137824 */ /* 0x000fe200078e00ff */
[----:B------:R-:W-:Y:S02]  /*34a0*/  PRMT R11, R11, 0x7632, R11 ;  /* 0x000076320b0b7816 */ /* 0x000fe4000000000b */
[----:B------:R-:W-:Y:S01]  /*34b0*/  PRMT R9, R9, 0x7632, R9 ;  /* 0x0000763209097816 */ /* 0x000fe20000000009 */
[----:B0-----:R-:W-:Y:S01]  /*34c0*/  FMUL.FTZ R6, R0, R17 ;  /* 0x0000001100067220 */ /* 0x001fe20000410000 */
[----:B------:R-:W-:Y:S01]  /*34d0*/  SHF.L.U32 R17, R10, 0x10, RZ ;  /* 0x000000100a117819 */ /* 0x000fe200000006ff */
[----:B------:R-:W-:Y:S01]  /*34e0*/  FMUL.FTZ R16, R0, R19 ;  /* 0x0000001300107220 */ /* 0x000fe20000410000 */
[----:B------:R-:W-:Y:S02]  /*34f0*/  SHF.L.U32 R19, R8, 0x10, RZ ;  /* 0x0000001008137819 */ /* 0x000fe400000006ff */
[----:B------:R-:W-:Y:S01]  /*3500*/  SHF.L.U32 R11, R11, 0x10, RZ ;  /* 0x000000100b0b7819 */ /* 0x000fe200000006ff */
[----:B------:R-:W0:Y:S01]  /*3510*/  F2F.BF16.F32 R6, R6 ;  /* 0x0000000600067304 */ /* 0x000e220000202000 */
[C---:B------:R-:W-:Y:S01]  /*3520*/  FMUL.FTZ R17, R0.reuse, R17 ;  /* 0x0000001100117220 */ /* 0x040fe20000410000 */
[----:B------:R-:W-:Y:S01]  /*3530*/  FMUL.FTZ R18, R0, R19 ;  /* 0x0000001300127220 */ /* 0x000fe20000410000 */
[----:B------:R-:W-:Y:S01]  /*3540*/  PRMT R10, R10, 0x7632, R10 ;  /* 0x000076320a0a7816 */ /* 0x000fe2000000000a */
[----:B------:R-:W-:Y:S01]  /*3550*/  FMUL.FTZ R28, R0, R11 ;  /* 0x0000000b001c7220 */ /* 0x000fe20000410000 */
[----:B------:R-:W-:-:S03]  /*3560*/  PRMT R11, R8, 0x7632, R11 ;  /* 0x00007632080b7816 */ /* 0x000fc6000000000b */
[----:B------:R-:W1:Y:S02]  /*3570*/  F2F.BF16.F32 R17, R17 ;  /* 0x0000001100117304 */ /* 0x000e640000202000 */
[----:B------:R-:W-:Y:S02]  /*3580*/  IMAD.U32 R11, R11, 0x10000, RZ ;  /* 0x000100000b0b7824 */ /* 0x000fe400078e00ff */
[----:B---3--:R-:W-:Y:S01]  /*3590*/  IMAD.U32 R20, R15, 0x10000, RZ ;  /* 0x000100000f147824 */ /* 0x008fe200078e00ff */
[----:B0-----:R-:W-:-:S03]  /*35a0*/  SHF.L.U32 R19, R6, 0x10, RZ ;  /* 0x0000001006137819 */ /* 0x001fc600000006ff */
[----:B------:R-:W0:Y:S01]  /*35b0*/  F2F.BF16.F32 R16, R16 ;  /* 0x0000001000107304 */ /* 0x000e220000202000 */
[----:B------:R-:W-:Y:S01]  /*35c0*/  SHF.L.U32 R29, R14, 0x10, RZ ;  /* 0x000000100e1d7819 */ /* 0x000fe200000006ff */
[----:B------:R-:W-:Y:S01]  /*35d0*/  FMUL.FTZ R19, R19, R20 ;  /* 0x0000001413137220 */ /* 0x000fe20000410000 */
[----:B------:R-:W-:Y:S01]  /*35e0*/  SHF.L.U32 R20, R10, 0x10, RZ ;  /* 0x000000100a147819 */ /* 0x000fe200000006ff */
[----:B-1----:R-:W-:-:S04]  /*35f0*/  IMAD.U32 R10, R17, 0x10000, RZ ;  /* 0x00010000110a7824 */ /* 0x002fc800078e00ff */
[----:B------:R1:W2:Y:S01]  /*3600*/  F2F.BF16.F32 R6, R18 ;  /* 0x0000001200067304 */ /* 0x0002a20000202000 */
[----:B------:R-:W-:Y:S02]  /*3610*/  SHF.L.U32 R17, R9, 0x10, RZ ;  /* 0x0000001009117819 */ /* 0x000fe400000006ff */
[----:B0-----:R-:W-:-:S05]  /*3620*/  SHF.L.U32 R16, R16, 0x10, RZ ;  /* 0x0000001010107819 */ /* 0x001fca00000006ff */
[----:B------:R0:W3:Y:S01]  /*3630*/  F2F.BF16.F32 R8, R28 ;  /* 0x0000001c00087304 */ /* 0x0000e20000202000 */
[----:B-1----:R-:W-:Y:S01]  /*3640*/  FMUL.FTZ R18, R10, R29 ;  /* 0x0000001d0a127220 */ /* 0x002fe20000410000 */
[----:B------:R-:W-:Y:S01]  /*3650*/  FMUL.FTZ R10, R0, R17 ;  /* 0x00000011000a7220 */ /* 0x000fe20000410000 */
[----:B------:R-:W-:-:S05]  /*3660*/  SHF.L.U32 R17, R13, 0x10, RZ ;  /* 0x000000100d117819 */ /* 0x000fca00000006ff */
[----:B------:R-:W-:Y:S01]  /*3670*/  FMUL.FTZ R17, R16, R17 ;  /* 0x0000001110117220 */ /* 0x000fe20000410000 */
[C---:B0-----:R-:W-:Y:S01]  /*3680*/  FMUL.FTZ R28, R0.reuse, R20 ;  /* 0x00000014001c7220 */ /* 0x041fe20000410000 */
[----:B------:R-:W-:Y:S01]  /*3690*/  FMUL.FTZ R20, R0, R11 ;  /* 0x0000000b00147220 */ /* 0x000fe20000410000 */
[----:B------:R-:W-:Y:S01]  /*36a0*/  F2F.BF16.F32 R10, R10 ;  /* 0x0000000a000a7304 */ /* 0x000fe20000202000 */
[----:B--2---:R-:W-:Y:S01]  /*36b0*/  IMAD.U32 R16, R6, 0x10000, RZ ;  /* 0x0001000006107824 */ /* 0x004fe200078e00ff */
[----:B------:R-:W-:Y:S02]  /*36c0*/  SHF.L.U32 R11, R12, 0x10, RZ ;  /* 0x000000100c0b7819 */ /* 0x000fe400000006ff */
[----:B------:R-:W-:Y:S01]  /*36d0*/  PRMT R12, R14, 0x7632, R12 ;  /* 0x000076320e0c7816 */ /* 0x000fe2000000000c */
[----:B---3--:R-:W-:Y:S01]  /*36e0*/  IMAD.U32 R8, R8, 0x10000, RZ ;  /* 0x0001000008087824 */ /* 0x008fe200078e00ff */
[----:B------:R-:W-:Y:S01]  /*36f0*/  PRMT R14, R13, 0x7632, R14 ;  /* 0x000076320d0e7816 */ /* 0x000fe2000000000e */
[----:B------:R-:W-:Y:S01]  /*3700*/  FMUL.FTZ R16, R16, R11 ;  /* 0x0000000b10107220 */ /* 0x000fe20000410000 */
[----:B------:R0:W1:Y:S01]  /*3710*/  F2F.BF16.F32 R9, R28 ;  /* 0x0000001c00097304 */ /* 0x0000620000202000 */
[----:B------:R-:W-:-:S02]  /*3720*/  PRMT R11, R15, 0x7632, R11 ;  /* 0x000076320f0b7816 */ /* 0x000fc4000000000b */
[C---:B------:R-:W-:Y:S01]  /*3730*/  PRMT R13, R12.reuse, 0x7632, R13 ;  /* 0x000076320c0d7816 */ /* 0x040fe2000000000d */
[----:B------:R-:W-:Y:S01]  /*3740*/  IMAD.U32 R12, R12, 0x10000, RZ ;  /* 0x000100000c0c7824 */ /* 0x000fe200078e00ff */
[----:B------:R-:W-:Y:S02]  /*3750*/  SHF.L.U32 R11, R11, 0x10, RZ ;  /* 0x000000100b0b7819 */ /* 0x000fe400000006ff */
[----:B------:R-:W-:Y:S01]  /*3760*/  SHF.L.U32 R14, R14, 0x10, RZ ;  /* 0x000000100e0e7819 */ /* 0x000fe200000006ff */
[----:B------:R-:W2:Y:S01]  /*3770*/  F2F.BF16.F32 R6, R20 ;  /* 0x0000001400067304 */ /* 0x000ea20000202000 */
[----:B------:R-:W-:Y:S01]  /*3780*/  SHF.L.U32 R13, R13, 0x10, RZ ;  /* 0x000000100d0d7819 */ /* 0x000fe200000006ff */
[----:B------:R-:W-:Y:S01]  /*3790*/  FMUL.FTZ R8, R8, R11 ;  /* 0x0000000b08087220 */ /* 0x000fe20000410000 */
[----:B0-----:R-:W-:Y:S01]  /*37a0*/  IMAD.WIDE.U32 R28, R3, 0x10, R24 ;  /* 0x00000010031c7825 */ /* 0x001fe200078e0018 */
[----:B-1----:R-:W-:Y:S02]  /*37b0*/  SHF.L.U32 R15, R9, 0x10, RZ ;  /* 0x00000010090f7819 */ /* 0x002fe400000006ff */
[----:B------:R-:W-:-:S02]  /*37c0*/  SHF.L.U32 R9, R10, 0x10, RZ ;  /* 0x000000100a097819 */ /* 0x000fc400000006ff */
[----:B------:R-:W-:Y:S01]  /*37d0*/  F2FP.BF16.F32.PACK_AB R19, R8, R19 ;  /* 0x000000130813723e */ /* 0x000fe200000010ff */
[----:B------:R-:W-:Y:S02]  /*37e0*/  FMUL.FTZ R15, R15, R12 ;  /* 0x0000000c0f0f7220 */ /* 0x000fe40000410000 */
[----:B------:R-:W-:Y:S01]  /*37f0*/  FMUL.FTZ R14, R9, R14 ;  /* 0x0000000e090e7220 */ /* 0x000fe20000410000 */
[----:B--2---:R-:W-:Y:S02]  /*3800*/  IMAD.U32 R6, R6, 0x10000, RZ ;  /* 0x0001000006067824 */ /* 0x004fe400078e00ff */
[----:B------:R-:W-:Y:S01]  /*3810*/  F2FP.BF16.F32.PACK_AB R18, R15, R18 ;  /* 0x000000120f12723e */ /* 0x000fe200000010ff */
[----:B------:R-:W-:-:S04]  /*3820*/  IMAD.WIDE.U32 R8, R5, 0x10, R22 ;  /* 0x0000001005087825 */ /* 0x000fc800078e0016 */
[----:B------:R-:W-:Y:S01]  /*3830*/  FMUL.FTZ R13, R6, R13 ;  /* 0x0000000d060d7220 */ /* 0x000fe20000410000 */
[----:B------:R-:W-:-:S04]  /*3840*/  F2FP.BF16.F32.PACK_AB R17, R14, R17 ;  /* 0x000000110e11723e */ /* 0x000fc800000010ff */
[----:B------:R-:W-:-:S05]  /*3850*/  F2FP.BF16.F32.PACK_AB R16, R13, R16 ;  /* 0x000000100d10723e */ /* 0x000fca00000010ff */
[----:B------:R0:W-:Y:S04]  /*3860*/  STG.E.128 desc[UR8][R28.64], R16 ;  /* 0x000000101c007986 */ /* 0x0001e8000c101d08 */
[----:B------:R-:W2:Y:S01]  /*3870*/  LDG.E.128 R8, desc[UR8][R8.64] ;  /* 0x0000000808087981 */ /* 0x000ea2000c1e1d00 */
[----:B------:R-:W-:-:S06]  /*3880*/  IMAD.WIDE.U32 R12, R5, 0x10, R26 ;  /* 0x00000010050c7825 */ /* 0x000fcc00078e001a */
[----:B------:R-:W3:Y:S01]  /*3890*/  LDG.E.128.CONSTANT R12, desc[UR8][R12.64] ;  /* 0x000000080c0c7981 */ /* 0x000ee2000c1e9d00 */
[----:B--2---:R-:W-:Y:S01]  /*38a0*/  SHF.L.U32 R6, R11, 0x10, RZ ;  /* 0x000000100b067819 */ /* 0x004fe200000006ff */
[----:B0-----:R-:W-:Y:S01]  /*38b0*/  IMAD.U32 R17, R9, 0x10000, RZ ;  /* 0x0001000009117824 */ /* 0x001fe200078e00ff */
[----:B------:R-:W-:Y:S02]  /*38c0*/  SHF.L.U32 R20, R10, 0x10, RZ ;  /* 0x000000100a147819 */ /* 0x000fe400000006ff */
[----:B------:R-:W-:Y:S01]  /*38d0*/  PRMT R11, R11, 0x7632, R11 ;  /* 0x000076320b0b7816 */ /* 0x000fe2000000000b */
[C---:B------:R-:W-:Y:S01]  /*38e0*/  FMUL.FTZ R6, R0.reuse, R6 ;  /* 0x0000000600067220 */ /* 0x040fe20000410000 */
[C---:B------:R-:W-:Y:S01]  /*38f0*/  FMUL.FTZ R16, R0.reuse, R17 ;  /* 0x0000001100107220 */ /* 0x040fe20000410000 */
[----:B------:R-:W-:Y:S01]  /*3900*/  FMUL.FTZ R20, R0, R20 ;  /* 0x0000001400147220 */ /* 0x000fe20000410000 */
[----:B------:R-:W-:Y:S01]  /*3910*/  SHF.L.U32 R17, R8, 0x10, RZ ;  /* 0x0000001008117819 */ /* 0x000fe200000006ff */
[----:B---3--:R-:W-:Y:S01]  /*3920*/  IMAD.U32 R18, R15, 0x10000, RZ ;  /* 0x000100000f127824 */ /* 0x008fe200078e00ff */
[----:B------:R-:W-:Y:S01]  /*3930*/  SHF.L.U32 R11, R11, 0x10, RZ ;  /* 0x000000100b0b7819 */ /* 0x000fe200000006ff */
[----:B------:R-:W0:Y:S01]  /*3940*/  F2F.BF16.F32 R6, R6 ;  /* 0x0000000600067304 */ /* 0x000e220000202000 */
[----:B------:R-:W-:Y:S01]  /*3950*/  PRMT R10, R10, 0x7632, R10 ;  /* 0x000076320a0a7816 */ /* 0x000fe2000000000a */
[C---:B------:R-:W-:Y:S01]  /*3960*/  FMUL.FTZ R17, R0.reuse, R17 ;  /* 0x0000001100117220 */ /* 0x040fe20000410000 */
[----:B------:R-:W-:Y:S01]  /*3970*/  PRMT R9, R9, 0x7632, R9 ;  /* 0x0000763209097816 */ /* 0x000fe20000000009 */
[----:B------:R-:W-:Y:S01]  /*3980*/  FMUL.FTZ R28, R0, R11 ;  /* 0x0000000b001c7220 */ /* 0x000fe20000410000 */
[----:B------:R-:W-:-:S02]  /*3990*/  SHF.L.U32 R10, R10, 0x10, RZ ;  /* 0x000000100a0a7819 */ /* 0x000fc400000006ff */
[----:B------:R-:W-:Y:S01]  /*39a0*/  PRMT R11, R8, 0x7632, R11 ;  /* 0x00007632080b7816 */ /* 0x000fe2000000000b */
[----:B------:R-:W1:Y:S01]  /*39b0*/  F2F.BF16.F32 R16, R16 ;  /* 0x0000001000107304 */ /* 0x000e620000202000 */
[----:B------:R-:W-:-:S03]  /*39c0*/  SHF.L.U32 R29, R14, 0x10, RZ ;  /* 0x000000100e1d7819 */ /* 0x000fc600000006ff */
[----:B------:R-:W-:Y:S01]  /*39d0*/  IMAD.U32 R11, R11, 0x10000, RZ ;  /* 0x000100000b0b7824 */ /* 0x000fe200078e00ff */
[----:B0-----:R-:W-:-:S03]  /*39e0*/  SHF.L.U32 R19, R6, 0x10, RZ ;  /* 0x0000001006137819 */ /* 0x001fc600000006ff */
[----:B------:R-:W0:Y:S02]  /*39f0*/  F2F.BF16.F32 R20, R20 ;  /* 0x0000001400147304 */ /* 0x000e240000202000 */
[----:B------:R-:W-:Y:S01]  /*3a00*/  FMUL.FTZ R19, R19, R18 ;  /* 0x0000001213137220 */ /* 0x000fe20000410000 */
[----:B-1----:R-:W-:-:S05]  /*3a10*/  SHF.L.U32 R16, R16, 0x10, RZ ;  /* 0x0000001010107819 */ /* 0x002fca00000006ff */
[----:B------:R1:W-:Y:S01]  /*3a20*/  F2F.BF16.F32 R6, R17 ;  /* 0x0000001100067304 */ /* 0x0003e20000202000 */
[----:B0-----:R-:W-:-:S07]  /*3a30*/  IMAD.U32 R18, R20, 0x10000, RZ ;  /* 0x0001000014127824 */ /* 0x001fce00078e00ff */
[----:B------:R0:W2:Y:S01]  /*3a40*/  F2F.BF16.F32 R8, R28 ;  /* 0x0000001c00087304 */ /* 0x0000a20000202000 */
[----:B-1----:R-:W-:Y:S01]  /*3a50*/  SHF.L.U32 R17, R9, 0x10, RZ ;  /* 0x0000001009117819 */ /* 0x002fe200000006ff */
[----:B------:R-:W-:Y:S01]  /*3a60*/  FMUL.FTZ R20, R0, R11 ;  /* 0x0000000b00147220 */ /* 0x000fe20000410000 */
[----:B------:R-:W-:Y:S01]  /*3a70*/  SHF.L.U32 R11, R12, 0x10, RZ ;  /* 0x000000100c0b7819 */ /* 0x000fe200000006ff */
[----:B------:R-:W-:Y:S01]  /*3a80*/  FMUL.FTZ R18, R18, R29 ;  /* 0x0000001d12127220 */ /* 0x000fe20000410000 */
[----:B------:R-:W-:Y:S02]  /*3a90*/  PRMT R12, R14, 0x7632, R12 ;  /* 0x000076320e0c7816 */ /* 0x000fe4000000000c */
[C---:B------:R-:W-:Y:S01]  /*3aa0*/  PRMT R14, R13.reuse, 0x7632, R14 ;  /* 0x000076320d0e7816 */ /* 0x040fe2000000000e */
[C---:B0-----:R-:W-:Y:S01]  /*3ab0*/  FMUL.FTZ R28, R0.reuse, R10 ;  /* 0x0000000a001c7220 */ /* 0x041fe20000410000 */
[----:B------:R-:W-:Y:S01]  /*3ac0*/  FMUL.FTZ R10, R0, R17 ;  /* 0x00000011000a7220 */ /* 0x000fe20000410000 */
[----:B------:R-:W-:-:S02]  /*3ad0*/  SHF.L.U32 R17, R13, 0x10, RZ ;  /* 0x000000100d117819 */ /* 0x000fc400000006ff */
[----:B------:R0:W1:Y:S01]  /*3ae0*/  F2F.BF16.F32 R9, R28 ;  /* 0x0000001c00097304 */ /* 0x0000620000202000 */
[----:B------:R-:W-:Y:S01]  /*3af0*/  PRMT R13, R12, 0x7632, R13 ;  /* 0x000076320c0d7816 */ /* 0x000fe2000000000d */
[----:B--2---:R-:W-:Y:S02]  /*3b00*/  IMAD.U32 R8, R8, 0x10000, RZ ;  /* 0x0001000008087824 */ /* 0x004fe400078e00ff */
[----:B------:R-:W-:Y:S01]  /*3b10*/  FMUL.FTZ R17, R16, R17 ;  /* 0x0000001110117220 */ /* 0x000fe20000410000 */
[----:B------:R-:W-:Y:S01]  /*3b20*/  IMAD.U32 R16, R6, 0x10000, RZ ;  /* 0x0001000006107824 */ /* 0x000fe200078e00ff */
[----:B------:R-:W-:Y:S01]  /*3b30*/  SHF.L.U32 R14, R14, 0x10, RZ ;  /* 0x000000100e0e7819 */ /* 0x000fe200000006ff */
[----:B------:R-:W-:Y:S01]  /*3b40*/  IMAD.U32 R12, R12, 0x10000, RZ ;  /* 0x000100000c0c7824 */ /* 0x000fe200078e00ff */
[----:B------:R-:W-:Y:S01]  /*3b50*/  SHF.L.U32 R13, R13, 0x10, RZ ;  /* 0x000000100d0d7819 */ /* 0x000fe200000006ff */
[----:B------:R-:W2:Y:S01]  /*3b60*/  F2F.BF16.F32 R10, R10 ;  /* 0x0000000a000a7304 */ /* 0x000ea20000202000 */
[----:B------:R-:W-:Y:S01]  /*3b70*/  FMUL.FTZ R16, R16, R11 ;  /* 0x0000000b10107220 */ /* 0x000fe20000410000 */
[----:B------:R-:W-:Y:S01]  /*3b80*/  PRMT R11, R15, 0x7632, R11 ;  /* 0x000076320f0b7816 */ /* 0x000fe2000000000b */
[----:B0-----:R-:W-:-:S03]  /*3b90*/  IMAD.WIDE.U32 R28, R5, 0x10, R24 ;  /* 0x00000010051c7825 */ /* 0x001fc600078e0018 */
[----:B------:R-:W-:Y:S02]  /*3ba0*/  SHF.L.U32 R11, R11, 0x10, RZ ;  /* 0x000000100b0b7819 */ /* 0x000fe400000006ff */
[----:B------:R-:W0:Y:S01]  /*3bb0*/  F2F.BF16.F32 R6, R20 ;  /* 0x0000001400067304 */ /* 0x000e220000202000 */
[----:B-1----:R-:W-:Y:S02]  /*3bc0*/  SHF.L.U32 R15, R9, 0x10, RZ ;  /* 0x00000010090f7819 */ /* 0x002fe400000006ff */
[----:B------:R-:W-:-:S03]  /*3bd0*/  FMUL.FTZ R8, R8, R11 ;  /* 0x0000000b08087220 */ /* 0x000fc60000410000 */
[----:B------:R-:W-:Y:S01]  /*3be0*/  FMUL.FTZ R15, R15, R12 ;  /* 0x0000000c0f0f7220 */ /* 0x000fe20000410000 */
[----:B--2---:R-:W-:Y:S02]  /*3bf0*/  SHF.L.U32 R9, R10, 0x10, RZ ;  /* 0x000000100a097819 */ /* 0x004fe400000006ff */
[----:B------:R-:W-:Y:S02]  /*3c00*/  F2FP.BF16.F32.PACK_AB R19, R8, R19 ;  /* 0x000000130813723e */ /* 0x000fe400000010ff */
[----:B------:R-:W-:Y:S01]  /*3c10*/  F2FP.BF16.F32.PACK_AB R18, R15, R18 ;  /* 0x000000120f12723e */ /* 0x000fe200000010ff */
[----:B------:R-:W-:Y:S01]  /*3c20*/  FMUL.FTZ R14, R9, R14 ;  /* 0x0000000e090e7220 */ /* 0x000fe20000410000 */
[----:B------:R-:W-:-:S04]  /*3c30*/  IMAD.WIDE.U32 R8, R21, 0x10, R22 ;  /* 0x0000001015087825 */ /* 0x000fc800078e0016 */
[----:B0-----:R-:W-:Y:S01]  /*3c40*/  IMAD.U32 R6, R6, 0x10000, RZ ;  /* 0x0001000006067824 */ /* 0x001fe200078e00ff */
[----:B------:R-:W-:-:S03]  /*3c50*/  F2FP.BF16.F32.PACK_AB R17, R14, R17 ;  /* 0x000000110e11723e */ /* 0x000fc600000010ff */
[----:B------:R-:W-:-:S05]  /*3c60*/  FMUL.FTZ R13, R6, R13 ;  /* 0x0000000d060d7220 */ /* 0x000fca0000410000 */
        /* <DEDUP_REMOVED lines=71> */
[C-C-:B------:R-:W-:Y:S02]  /*40e0*/  IADD3 R3, PT, PT, R2.reuse, R3, R2.reuse ;  /* 0x0000000302037210 */ /* 0x140fe40007ffe002 */
[C---:B------:R-:W-:Y:S02]  /*40f0*/  LEA R21, R2.reuse, R21, 0x2 ;  /* 0x0000001502157211 */ /* 0x040fe400078e10ff */
[C---:B------:R-:W-:Y:S02]  /*4100*/  IADD3 R3, PT, PT, R2.reuse, R3, R2 ;  /* 0x0000000302037210 */ /* 0x040fe40007ffe002 */
[----:B------:R-:W-:Y:S02]  /*4110*/  LEA R5, R2, R5, 0x2 ;  /* 0x0000000502057211 */ /* 0x000fe400078e10ff */
[----:B------:R-:W-:Y:S02]  /*4120*/  ISETP.GE.AND P0, PT, R3, R4, PT ;  /* 0x000000040300720c */ /* 0x000fe40003f06270 */
[----:B--2---:R-:W-:-:S02]  /*4130*/  SHF.L.U32 R27, R11, 0x10, RZ ;  /* 0x000000100b1b7819 */ /* 0x004fc400000006ff */
[----:B------:R-:W-:Y:S02]  /*4140*/  PRMT R11, R11, 0x7632, R11 ;  /* 0x000076320b0b7816 */ /* 0x000fe4000000000b */
[----:B------:R-:W-:Y:S01]  /*4150*/  SHF.L.U32 R6, R10, 0x10, RZ ;  /* 0x000000100a067819 */ /* 0x000fe200000006ff */
[----:B------:R-:W-:Y:S01]  /*4160*/  FMUL.FTZ R26, R0, R27 ;  /* 0x0000001b001a7220 */ /* 0x000fe20000410000 */
[----:B------:R-:W-:Y:S01]  /*4170*/  SHF.L.U32 R11, R11, 0x10, RZ ;  /* 0x000000100b0b7819 */ /* 0x000fe200000006ff */
[----:B------:R-:W-:Y:S01]  /*4180*/  IMAD.U32 R27, R9, 0x10000, RZ ;  /* 0x00010000091b7824 */ /* 0x000fe200078e00ff */
[----:B------:R-:W-:Y:S01]  /*4190*/  PRMT R10, R10, 0x7632, R10 ;  /* 0x000076320a0a7816 */ /* 0x000fe2000000000a */
[----:B------:R-:W-:Y:S01]  /*41a0*/  FMUL.FTZ R20, R0, R6 ;  /* 0x0000000600147220 */ /* 0x000fe20000410000 */
[----:B0-----:R-:W-:Y:S01]  /*41b0*/  SHF.L.U32 R19, R8, 0x10, RZ ;  /* 0x0000001008137819 */ /* 0x001fe200000006ff */
[----:B------:R-:W-:Y:S01]  /*41c0*/  FMUL.FTZ R18, R0, R11 ;  /* 0x0000000b00127220 */ /* 0x000fe20000410000 */
[----:B------:R-:W0:Y:S01]  /*41d0*/  F2F.BF16.F32 R26, R26 ;  /* 0x0000001a001a7304 */ /* 0x000e220000202000 */
[----:B------:R-:W-:-:S02]  /*41e0*/  IMAD.U32 R11, R10, 0x10000, RZ ;  /* 0x000100000a0b7824 */ /* 0x000fc400078e00ff */
[C---:B------:R-:W-:Y:S01]  /*41f0*/  FMUL.FTZ R17, R0.reuse, R27 ;  /* 0x0000001b00117220 */ /* 0x040fe20000410000 */
[----:B------:R-:W-:Y:S01]  /*4200*/  PRMT R9, R9, 0x7632, R9 ;  /* 0x0000763209097816 */ /* 0x000fe20000000009 */
[C---:B------:R-:W-:Y:S01]  /*4210*/  FMUL.FTZ R6, R0.reuse, R19 ;  /* 0x0000001300067220 */ /* 0x040fe20000410000 */
[----:B------:R-:W-:Y:S01]  /*4220*/  FMUL.FTZ R27, R0, R11 ;  /* 0x0000000b001b7220 */ /* 0x000fe20000410000 */
[----:B------:R-:W-:Y:S01]  /*4230*/  PRMT R11, R8, 0x7632, R11 ;  /* 0x00007632080b7816 */ /* 0x000fe2000000000b */
[----:B------:R-:W1:Y:S01]  /*4240*/  F2F.BF16.F32 R20, R20 ;  /* 0x0000001400147304 */ /* 0x000e620000202000 */
[----:B------:R-:W-:Y:S02]  /*4250*/  SHF.L.U32 R19, R9, 0x10, RZ ;  /* 0x0000001009137819 */ /* 0x000fe400000006ff */
[----:B------:R-:W-:Y:S02]  /*4260*/  SHF.L.U32 R9, R11, 0x10, RZ ;  /* 0x000000100b097819 */ /* 0x000fe400000006ff */
[C---:B---3--:R-:W-:Y:S01]  /*4270*/  SHF.L.U32 R29, R15.reuse, 0x10, RZ ;  /* 0x000000100f1d7819 */ /* 0x048fe200000006ff */
[----:B------:R-:W-:Y:S01]  /*4280*/  FMUL.FTZ R16, R0, R19 ;  /* 0x0000001300107220 */ /* 0x000fe20000410000 */
[----:B0-----:R-:W-:Y:S01]  /*4290*/  IMAD.U32 R26, R26, 0x10000, RZ ;  /* 0x000100001a1a7824 */ /* 0x001fe200078e00ff */
[----:B------:R-:W0:Y:S01]  /*42a0*/  F2F.BF16.F32 R17, R17 ;  /* 0x0000001100117304 */ /* 0x000e220000202000 */
[----:B------:R-:W-:-:S02]  /*42b0*/  PRMT R15, R15, 0x7632, R15 ;  /* 0x000076320f0f7816 */ /* 0x000fc4000000000f */
[----:B------:R-:W-:Y:S01]  /*42c0*/  FMUL.FTZ R11, R26, R29 ;  /* 0x0000001d1a0b7220 */ /* 0x000fe20000410000 */
[C---:B------:R-:W-:Y:S02]  /*42d0*/  SHF.L.U32 R26, R14.reuse, 0x10, RZ ;  /* 0x000000100e1a7819 */ /* 0x040fe400000006ff */
[----:B------:R-:W-:Y:S01]  /*42e0*/  PRMT R14, R14, 0x7632, R14 ;  /* 0x000076320e0e7816 */ /* 0x000fe2000000000e */
[----:B-1----:R-:W-:Y:S01]  /*42f0*/  IMAD.U32 R19, R20, 0x10000, RZ ;  /* 0x0001000014137824 */ /* 0x002fe200078e00ff */
[----:B------:R1:W2:Y:S01]  /*4300*/  F2F.BF16.F32 R10, R18 ;  /* 0x00000012000a7304 */ /* 0x0002a20000202000 */
[----:B------:R-:W-:Y:S02]  /*4310*/  SHF.L.U32 R20, R13, 0x10, RZ ;  /* 0x000000100d147819 */ /* 0x000fe400000006ff */
[----:B------:R-:W-:-:S05]  /*4320*/  SHF.L.U32 R14, R14, 0x10, RZ ;  /* 0x000000100e0e7819 */ /* 0x000fca00000006ff */
[----:B------:R-:W3:Y:S01]  /*4330*/  F2F.BF16.F32 R6, R6 ;  /* 0x0000000600067304 */ /* 0x000ee20000202000 */
[----:B-1----:R-:W-:Y:S01]  /*4340*/  FMUL.FTZ R18, R0, R9 ;  /* 0x0000000900127220 */ /* 0x002fe20000410000 */
[----:B0-----:R-:W-:Y:S01]  /*4350*/  SHF.L.U32 R9, R17, 0x10, RZ ;  /* 0x0000001011097819 */ /* 0x001fe200000006ff */
[----:B------:R-:W-:Y:S01]  /*4360*/  FMUL.FTZ R17, R19, R26 ;  /* 0x0000001a13117220 */ /* 0x000fe20000410000 */
[----:B------:R-:W-:Y:S01]  /*4370*/  PRMT R19, R13, 0x7632, R19 ;  /* 0x000076320d137816 */ /* 0x000fe20000000013 */
[C---:B------:R-:W-:Y:S02]  /*4380*/  IMAD.U32 R13, R12.reuse, 0x10000, RZ ;  /* 0x000100000c0d7824 */ /* 0x040fe400078e00ff */
[----:B------:R-:W-:Y:S01]  /*4390*/  FMUL.FTZ R9, R9, R20 ;  /* 0x0000001409097220 */ /* 0x000fe20000410000 */
[----:B------:R-:W0:Y:S01]  /*43a0*/  F2F.BF16.F32 R8, R27 ;  /* 0x0000001b00087304 */ /* 0x000e220000202000 */
[----:B------:R-:W-:Y:S01]  /*43b0*/  PRMT R20, R12, 0x7632, R20 ;  /* 0x000076320c147816 */ /* 0x000fe20000000014 */
[----:B--2---:R-:W-:Y:S01]  /*43c0*/  IMAD.U32 R29, R10, 0x10000, RZ ;  /* 0x000100000a1d7824 */ /* 0x004fe200078e00ff */
[----:B------:R-:W-:Y:S01]  /*43d0*/  SHF.L.U32 R12, R15, 0x10, RZ ;  /* 0x000000100f0c7819 */ /* 0x000fe200000006ff */
[----:B------:R-:W-:Y:S01]  /*43e0*/  IMAD.U32 R15, R19, 0x10000, RZ ;  /* 0x00010000130f7824 */ /* 0x000fe200078e00ff */
[----:B------:R-:W-:-:S02]  /*43f0*/  SHF.L.U32 R19, R20, 0x10, RZ ;  /* 0x0000001014137819 */ /* 0x000fc400000006ff */
[----:B---3--:R-:W-:Y:S01]  /*4400*/  SHF.L.U32 R6, R6, 0x10, RZ ;  /* 0x0000001006067819 */ /* 0x008fe200000006ff */
[----:B------:R-:W1:Y:S01]  /*4410*/  F2F.BF16.F32 R16, R16 ;  /* 0x0000001000107304 */ /* 0x000e620000202000 */
[----:B------:R-:W-:-:S05]  /*4420*/  FMUL.FTZ R12, R29, R12 ;  /* 0x0000000c1d0c7220 */ /* 0x000fca0000410000 */
[----:B------:R-:W-:Y:S02]  /*4430*/  F2FP.BF16.F32.PACK_AB R11, R12, R11 ;  /* 0x0000000b0c0b723e */ /* 0x000fe400000010ff */
[----:B------:R-:W2:Y:S01]  /*4440*/  F2F.BF16.F32 R18, R18 ;  /* 0x0000001200127304 */ /* 0x000ea20000202000 */
[----:B0-----:R-:W-:Y:S01]  /*4450*/  SHF.L.U32 R27, R8, 0x10, RZ ;  /* 0x00000010081b7819 */ /* 0x001fe200000006ff */
[----:B------:R-:W-:Y:S01]  /*4460*/  FMUL.FTZ R8, R6, R13 ;  /* 0x0000000d06087220 */ /* 0x000fe20000410000 */
[----:B------:R-:W-:-:S04]  /*4470*/  IMAD.WIDE.U32 R12, R7, 0x10, R24 ;  /* 0x00000010070c7825 */ /* 0x000fc800078e0018 */
[----:B------:R-:W-:Y:S01]  /*4480*/  FMUL.FTZ R10, R27, R14 ;  /* 0x0000000e1b0a7220 */ /* 0x000fe20000410000 */
[----:B-1----:R-:W-:Y:S01]  /*4490*/  SHF.L.U32 R16, R16, 0x10, RZ ;  /* 0x0000001010107819 */ /* 0x002fe200000006ff */
[----:B------:R-:W-:-:S03]  /*44a0*/  IMAD R7, R2, 0x4, R7 ;  /* 0x0000000402077824 */ /* 0x000fc600078e0207 */
[----:B------:R-:W-:Y:S01]  /*44b0*/  F2FP.BF16.F32.PACK_AB R10, R10, R17 ;  /* 0x000000110a0a723e */ /* 0x000fe200000010ff */
[----:B------:R-:W-:Y:S01]  /*44c0*/  FMUL.FTZ R16, R16, R15 ;  /* 0x0000000f10107220 */ /* 0x000fe20000410000 */
[----:B--2---:R-:W-:-:S04]  /*44d0*/  IMAD.U32 R18, R18, 0x10000, RZ ;  /* 0x0001000012127824 */ /* 0x004fc800078e00ff */
[----:B------:R-:W-:Y:S01]  /*44e0*/  F2FP.BF16.F32.PACK_AB R9, R16, R9 ;  /* 0x000000091009723e */ /* 0x000fe200000010ff */
[----:B------:R-:W-:-:S05]  /*44f0*/  FMUL.FTZ R19, R18, R19 ;  /* 0x0000001312137220 */ /* 0x000fca0000410000 */
[----:B------:R-:W-:-:S05]  /*4500*/  F2FP.BF16.F32.PACK_AB R8, R19, R8 ;  /* 0x000000081308723e */ /* 0x000fca00000010ff */
[----:B------:R2:W-:Y:S01]  /*4510*/  STG.E.128 desc[UR8][R12.64], R8 ;  /* 0x000000080c007986 */ /* 0x0005e2000c101d08 */
[----:B------:R-:W-:Y:S05]  /*4520*/  @!P0 BRA `(.L_x_630) ;  /* 0xffffffec00c08947 */ /* 0x000fea000383ffff */
[----:B------:R-:W-:Y:S05]  /*4530*/  EXIT ;  /* 0x000000000000794d */ /* 0x000fea0003800000 */
        .weak           $__internal_18_$__cuda_sm20_div_s64
        .type           $__internal_18_$__cuda_sm20_div_s64,@function
        .size           $__internal_18_$__cuda_sm20_div_s64,(.L_x_1367 - $__internal_18_$__cuda_sm20_div_s64)
$__internal_18_$__cuda_sm20_div_s64:
        /* <DEDUP_REMOVED lines=78> */
[----:B------:R-:W-:Y:S06]  /*4a20*/  RET.REL.NODEC R2 `(_ZN4vllm15rms_norm_kernelIN3c108BFloat16ELi8ELi3EEEvPT_PKS3_lllllS6_fii) ;  /* 0xffffffb402747950 */ /* 0x000fec0003c3ffff */
.L_x_631:
        /* <DEDUP_REMOVED lines=13> */
.L_x_1367:


//--------------------- .text._ZN4vllm15rms_norm_kernelIN3c108BFloat16ELi16ELi3EEEvPT_PKS3_lllllS6_fii --------------------------
	.section	.text._ZN4vllm15rms_norm_kernelIN3c108BFloat16ELi16ELi3EEEvPT_PKS3_lllllS6_fii,"ax",@progbits
	.align	128
        .global         _ZN4vllm15rms_norm_kernelIN3c108BFloat16ELi16ELi3EEEvPT_PKS3_lllllS6_fii
        .type           _ZN4vllm15rms_norm_kernelIN3c108BFloat16ELi16ELi3EEEvPT_PKS3_lllllS6_fii,@function
        .size           _ZN4vllm15rms_norm_kernelIN3c108BFloat16ELi16ELi3EEEvPT_PKS3_lllllS6_fii,(.L_x_1368 - _ZN4vllm15rms_norm_kernelIN3c108BFloat16ELi16ELi3EEEvPT_PKS3_lllllS6_fii)
        .other          _ZN4vllm15rms_norm_kernelIN3c108BFloat16ELi16ELi3EEEvPT_PKS3_lllllS6_fii,@"STO_CUDA_ENTRY STV_DEFAULT"
_ZN4vllm15rms_norm_kernelIN3c108BFloat16ELi16ELi3EEEvPT_PKS3_lllllS6_fii:
.text._ZN4vllm15rms_norm_kernelIN3c108BFloat16ELi16ELi3EEEvPT_PKS3_lllllS6_fii:
        /* <DEDUP_REMOVED lines=29> */
.L_x_632:
[----:B------:R-:W-:-:S07]  /*01d0*/  MOV R0, 0x1f0 ;  /* 0x000001f000007802 */ /* 0x000fce0000000f00 */
[----:B-1----:R-:W-:Y:S05]  /*01e0*/  CALL.REL.NOINC `($__internal_19_$__cuda_sm20_div_s64) ;  /* 0x00000044008c7944 */ /* 0x002fea0003c00000 */
        /* <DEDUP_REMOVED lines=12> */
.L_x_633:
[----:B------:R-:W0:Y:S01]  /*02b0*/  LDCU.128 UR4, c[0x0][0x390] ;  /* 0x00007200ff0477ac */ /* 0x000e220008000c00 */
[----:B------:R-:W1:Y:S01]  /*02c0*/  S2R R0, SR_TID.X ;  /* 0x0000000000007919 */ /* 0x000e620000002100 */
[----:B------:R-:W-:Y:S01]  /*02d0*/  BSSY.RECONVERGENT B0, `(.L_x_634) ;  /* 0x00001e1000007945 */ /* 0x000fe20003800200 */
[----:B------:R-:W2:Y:S01]  /*02e0*/  LDCU.64 UR10, c[0x0][0x388] ;  /* 0x00007100ff0a77ac */ /* 0x000ea20008000a00 */
[----:B------:R-:W3:Y:S01]  /*02f0*/  LDCU UR12, c[0x0][0x3c8] ;  /* 0x00007900ff0c77ac */ /* 0x000ee20008000800 */
[----:B------:R-:W4:Y:S01]  /*0300*/  LDCU.64 UR8, c[0x0][0x358] ;  /* 0x00006b00ff0877ac */ /* 0x000f220008000a00 */
[----:B0-----:R-:W-:Y:S02]  /*0310*/  IMAD R3, R3, UR6, RZ ;  /* 0x0000000603037c24 */ /* 0x001fe4000f8e02ff */
[----:B------:R-:W-:-:S04]  /*0320*/  IMAD.WIDE.U32 R4, R2, UR6, RZ ;  /* 0x0000000602047c25 */ /* 0x000fc8000f8e00ff */
[----:B------:R-:W-:Y:S02]  /*0330*/  IMAD R3, R2, UR7, R3 ;  /* 0x0000000702037c24 */ /* 0x000fe4000f8e0203 */
[----:B------:R-:W-:Y:S01]  /*0340*/  IMAD R8, R6, UR4, RZ ;  /* 0x0000000406087c24 */ /* 0x000fe2000f8e02ff */
[----:B---3--:R-:W-:Y:S01]  /*0350*/  ULOP3.LUT UP0, URZ, UR12, 0xf, URZ, 0xc0, !UPT ;  /* 0x0000000f0cff7892 */ /* 0x008fe2000f80c0ff */
[----:B------:R-:W-:Y:S01]  /*0360*/  IMAD.IADD R5, R5, 0x1, R3 ;  /* 0x0000000105057824 */ /* 0x000fe200078e0203 */
[----:B------:R-:W0:Y:S01]  /*0370*/  LDC R2, c[0x0][0x360] ;  /* 0x0000d800ff027b82 */ /* 0x000e220000000800 */
[C---:B------:R-:W-:Y:S02]  /*0380*/  IMAD R3, R7.reuse, UR5, R8 ;  /* 0x0000000507037c24 */ /* 0x040fe4000f8e0208 */
[----:B------:R-:W-:-:S04]  /*0390*/  IMAD.WIDE.U32 R4, R7, UR4, R4 ;  /* 0x0000000407047c25 */ /* 0x000fc8000f8e0004 */
[----:B------:R-:W-:Y:S01]  /*03a0*/  IMAD.IADD R3, R5, 0x1, R3 ;  /* 0x0000000105037824 */ /* 0x000fe200078e0203 */
[----:B------:R-:W-:-:S04]  /*03b0*/  SHF.L.U32 R6, R4, 0x1, RZ ;  /* 0x0000000104067819 */ /* 0x000fc800000006ff */
[----:B--2---:R-:W-:Y:S02]  /*03c0*/  IADD3 R20, P1, PT, R6, UR10, RZ ;  /* 0x0000000a06147c10 */ /* 0x004fe4000ff3e0ff */
[----:B------:R-:W-:Y:S02]  /*03d0*/  SHF.L.U64.HI R7, R4, 0x1, R3 ;  /* 0x0000000104077819 */ /* 0x000fe40000010203 */
[----:B------:R-:W-:Y:S02]  /*03e0*/  LOP3.LUT P0, RZ, R20, 0x1f, RZ, 0xc0, !PT ;  /* 0x0000001f14ff7812 */ /* 0x000fe4000780c0ff */
[----:B------:R-:W-:Y:S02]  /*03f0*/  IADD3.X R21, PT, PT, R7, UR11, RZ, P1, !PT ;  /* 0x0000000b07157c10 */ /* 0x000fe40008ffe4ff */
[----:B------:R-:W-:-:S13]  /*0400*/  PLOP3.LUT P0, PT, P0, PT, UP0, 0xea, 0xae ;  /* 0x0000000000ae781c */ /* 0x000fda000070fd0a */
[----:B-1--4-:R-:W-:Y:S05]  /*0410*/  @P0 BRA `(.L_x_635) ;  /* 0x0000000800b00947 */ /* 0x012fea0003800000 */
[----:B------:R-:W-:Y:S01]  /*0420*/  USHF.R.S32.HI UR4, URZ, 0x4, UR12 ;  /* 0x00000004ff047899 */ /* 0x000fe2000801140c */
[----:B------:R-:W-:-:S05]  /*0430*/  HFMA2 R3, -RZ, RZ, 0, 0 ;  /* 0x00000000ff037431 */ /* 0x000fca00000001ff */
[----:B------:R-:W-:-:S13]  /*0440*/  ISETP.GE.AND P0, PT, R0, UR4, PT ;  /* 0x0000000400007c0c */ /* 0x000fda000bf06270 */
[----:B------:R-:W-:Y:S05]  /*0450*/  @P0 BRA `(.L_x_636) ;  /* 0x0000001c00200947 */ /* 0x000fea0003800000 */
[----:B0-----:R-:W0:Y:S01]  /*0460*/  I2F.U32.RP R7, R2 ;  /* 0x0000000200077306 */ /* 0x001e220000209000 */
        /* <DEDUP_REMOVED lines=73> */
.L_x_638:
[----:B------:R-:W-:Y:S05]  /*0900*/  BSYNC.RECONVERGENT B1 ;  /* 0x0000000000017941 */ /* 0x000fea0003800200 */
.L_x_637:
[----:B------:R-:W-:Y:S05]  /*0910*/  @!P1 BRA `(.L_x_636) ;  /* 0x0000001400f09947 */ /* 0x000fea0003800000 */
[----:B------:R-:W-:Y:S01]  /*0920*/  BSSY.RECONVERGENT B1, `(.L_x_639) ;  /* 0x000005a000017945 */ /* 0x000fe20003800200 */
[----:B------:R-:W-:-:S07]  /*0930*/  IMAD.IADD R25, R23, 0x1, R2 ;  /* 0x0000000117197824 */ /* 0x000fce00078e0202 */
.L_x_640:
        /* <DEDUP_REMOVED lines=89> */
.L_x_639:
[----:B------:R-:W-:Y:S05]  /*0ed0*/  BRA `(.L_x_636) ;  /* 0x0000001000807947 */ /* 0x000fea0003800000 */
.L_x_635:
        /* <DEDUP_REMOVED lines=18> */
.L_x_643:
        /* <DEDUP_REMOVED lines=9> */
.L_x_642:
[----:B------:R-:W-:Y:S05]  /*1090*/  BSYNC.RECONVERGENT B1 ;  /* 0x0000000000017941 */ /* 0x000fea0003800200 */
.L_x_641:
[----:B------:R-:W-:Y:S01]  /*10a0*/  BSSY.RECONVERGENT B1, `(.L_x_644) ;  /* 0x00000bc000017945 */ /* 0x000fe20003800200 */
[----:B------:R-:W-:-:S03]  /*10b0*/  IMAD.WIDE R4, R13, 0x2, R20 ;  /* 0x000000020d047825 */ /* 0x000fc600078e0214 */
[----:B------:R-:W-:Y:S05]  /*10c0*/  @P1 BRA `(.L_x_645) ;  /* 0x0000000800e41947 */ /* 0x000fea0003800000 */
[----:B0-----:R-:W0:Y:S01]  /*10d0*/  I2F.U32.RP R16, R2 ;  /* 0x0000000200107306 */ /* 0x001e220000209000 */
        /* <DEDUP_REMOVED lines=73> */
[----:B------:R-:W-:Y:S02]  /*1570*/  IMAD.MOV.U32 R17, RZ, RZ, R10 ;  /* 0x000000ffff117224 */ /* 0x000fe400078e000a */
[----:B------:R-:W-:Y:S02]  /*1580*/  IMAD.U32 R23, R23, 0x10000, RZ ;  /* 0x0001000017177824 */ /* 0x000fe400078e00ff */
[----:B------:R-:W-:Y:S01]  /*1590*/  FFMA.FTZ R26, R3, R3, R26 ;  /* 0x00000003031a7223 */ /* 0x000fe2000001001a */
[----:B------:R-:W-:-:S03]  /*15a0*/  SHF.L.U32 R25, R25, 0x10, RZ ;  /* 0x0000001019197819 */ /* 0x000fc600000006ff */
[----:B------:R-:W-:-:S04]  /*15b0*/  FFMA.FTZ R26, R23, R23, R26 ;  /* 0x00000017171a7223 */ /* 0x000fc8000001001a */
[----:B------:R-:W-:-:S07]  /*15c0*/  FFMA.FTZ R3, R25, R25, R26 ;  /* 0x0000001919037223 */ /* 0x000fce000001001a */
.L_x_647:
[----:B------:R-:W-:Y:S05]  /*15d0*/  BSYNC.RECONVERGENT B2 ;  /* 0x0000000000027941 */ /* 0x000fea0003800200 */
.L_x_646:
[----:B------:R-:W-:Y:S05]  /*15e0*/  @!P1 BRA `(.L_x_645) ;  /* 0x00000004009c9947 */ /* 0x000fea0003800000 */
[----:B------:R-:W-:-:S07]  /*15f0*/  IADD3 R19, PT, PT, R17, R2, RZ ;  /* 0x0000000211137210 */ /* 0x000fce0007ffe0ff */
.L_x_648:
        /* <DEDUP_REMOVED lines=11> */
[----:B---3--:R-:W-:Y:S02]  /*16b0*/  IMAD.U32 R10, R24, 0x10000, RZ ;  /* 0x00010000180a7824 */ /* 0x008fe400078e00ff */
[----:B------:R-:W2:Y:S02]  /*16c0*/  LDG.E.U16 R24, desc[UR8][R8.64+0x10] ;  /* 0x0000100808187981 */ /* 0x000ea4000c1e1500 */
[----:B------:R-:W-:Y:S02]  /*16d0*/  FFMA.FTZ R25, R10, R10, R3 ;  /* 0x0000000a0a197223 */ /* 0x000fe40000010003 */
[----:B------:R-:W3:Y:S04]  /*16e0*/  LDG.E.U16 R10, desc[UR8][R8.64+0x12] ;  /* 0x00001208080a7981 */ /* 0x000ee8000c1e1500 */
[----:B------:R-:W3:Y:S01]  /*16f0*/  LDG.E.U16 R3, desc[UR8][R8.64+0x14] ;  /* 0x0000140808037981 */ /* 0x000ee2000c1e1500 */
[----:B----4-:R-:W-:-:S05]  /*1700*/  SHF.L.U32 R14, R14, 0x10, RZ ;  /* 0x000000100e0e7819 */ /* 0x010fca00000006ff */
[----:B------:R-:W-:Y:S02]  /*1710*/  FFMA.FTZ R25, R14, R14, R25 ;  /* 0x0000000e0e197223 */ /* 0x000fe40000010019 */
[----:B------:R-:W4:Y:S01]  /*1720*/  LDG.E.U16 R14, desc[UR8][R8.64+0x16] ;  /* 0x00001608080e7981 */ /* 0x000f22000c1e1500 */
[----:B-----5:R-:W-:Y:S01]  /*1730*/  SHF.L.U32 R16, R16, 0x10, RZ ;  /* 0x0000001010107819 */ /* 0x020fe200000006ff */
[----:B------:R-:W-:-:S04]  /*1740*/  IMAD.U32 R18, R18, 0x10000, RZ ;  /* 0x0001000012127824 */ /* 0x000fc800078e00ff */
[----:B------:R-:W-:Y:S01]  /*1750*/  FFMA.FTZ R25, R16, R16, R25 ;  /* 0x0000001010197223 */ /* 0x000fe20000010019 */
[----:B------:R-:W-:Y:S01]  /*1760*/  SHF.L.U32 R22, R22, 0x10, RZ ;  /* 0x0000001016167819 */ /* 0x000fe200000006ff */
[----:B------:R-:W5:Y:S02]  /*1770*/  LDG.E.U16 R16, desc[UR8][R8.64+0x18] ;  /* 0x0000180808107981 */ /* 0x000f64000c1e1500 */
[----:B------:R-:W-:Y:S01]  /*1780*/  FFMA.FTZ R25, R18, R18, R25 ;  /* 0x0000001212197223 */ /* 0x000fe20000010019 */
[----:B------:R-:W-:-:S05]  /*1790*/  SHF.L.U32 R18, R11, 0x10, RZ ;  /* 0x000000100b127819 */ /* 0x000fca00000006ff */
[----:B------:R-:W-:Y:S02]  /*17a0*/  FFMA.FTZ R25, R18, R18, R25 ;  /* 0x0000001212197223 */ /* 0x000fe40000010019 */
[----:B------:R-:W5:Y:S02]  /*17b0*/  LDG.E.U16 R18, desc[UR8][R8.64+0x1a] ;  /* 0x00001a0808127981 */ /* 0x000f64000c1e1500 */
[----:B------:R-:W-:Y:S01]  /*17c0*/  FFMA.FTZ R25, R22, R22, R25 ;  /* 0x0000001616197223 */ /* 0x000fe20000010019 */
[----:B------:R-:W-:Y:S02]  /*17d0*/  IMAD.U32 R22, R23, 0x10000, RZ ;  /* 0x0001000017167824 */ /* 0x000fe400078e00ff */
[----:B------:R-:W5:Y:S02]  /*17e0*/  LDG.E.U16 R23, desc[UR8][R8.64+0x1e] ;  /* 0x00001e0808177981 */ /* 0x000f64000c1e1500 */
[----:B------:R-:W-:Y:S02]  /*17f0*/  FFMA.FTZ R25, R22, R22, R25 ;  /* 0x0000001616197223 */ /* 0x000fe40000010019 */
[----:B------:R5:W5:Y:S01]  /*1800*/  LDG.E.U16 R22, desc[UR8][R8.64+0x1c] ;  /* 0x00001c0808167981 */ /* 0x000b62000c1e1500 */
[----:B--2---:R-:W-:-:S05]  /*1810*/  SHF.L.U32 R24, R24, 0x10, RZ ;  /* 0x0000001018187819 */ /* 0x004fca00000006ff */
[----:B------:R-:W-:Y:S01]  /*1820*/  FFMA.FTZ R25, R24, R24, R25 ;  /* 0x0000001818197223 */ /* 0x000fe20000010019 */
[----:B---3--:R-:W-:Y:S01]  /*1830*/  SHF.L.U32 R24, R10, 0x10, RZ ;  /* 0x000000100a187819 */ /* 0x008fe200000006ff */
[----:B------:R-:W-:-:S04]  /*1840*/  IMAD.WIDE.U32 R10, R19, 0x20, R4 ;  /* 0x00000020130a7825 */ /* 0x000fc800078e0004 */
[----:B------:R-:W-:Y:S01]  /*1850*/  FFMA.FTZ R25, R24, R24, R25 ;  /* 0x0000001818197223 */ /* 0x000fe20000010019 */
[----:B------:R-:W-:Y:S01]  /*1860*/  IMAD.U32 R26, R3, 0x10000, RZ ;  /* 0x00010000031a7824 */ /* 0x000fe200078e00ff */
[----:B------:R-:W2:Y:S03]  /*1870*/  LDG.E.U16 R24, desc[UR8][R10.64] ;  /* 0x000000080a187981 */ /* 0x000ea6000c1e1500 */
[----:B------:R-:W-:Y:S01]  /*1880*/  FFMA.FTZ R3, R26, R26, R25 ;  /* 0x0000001a1a037223 */ /* 0x000fe20000010019 */
[----:B----4-:R-:W-:Y:S01]  /*1890*/  SHF.L.U32 R14, R14, 0x10, RZ ;  /* 0x000000100e0e7819 */ /* 0x010fe200000006ff */
[----:B------:R-:W3:Y:S04]  /*18a0*/  LDG.E.U16 R25, desc[UR8][R10.64+0x2] ;  /* 0x000002080a197981 */ /* 0x000ee8000c1e1500 */
[----:B------:R-:W4:Y:S01]  /*18b0*/  LDG.E.U16 R26, desc[UR8][R10.64+0x4] ;  /* 0x000004080a1a7981 */ /* 0x000f22000c1e1500 */
[----:B------:R-:W-:-:S03]  /*18c0*/  FFMA.FTZ R14, R14, R14, R3 ;  /* 0x0000000e0e0e7223 */ /* 0x000fc60000010003 */
[----:B------:R-:W4:Y:S04]  /*18d0*/  LDG.E.U16 R27, desc[UR8][R10.64+0x6] ;  /* 0x000006080a1b7981 */ /* 0x000f28000c1e1500 */
[----:B------:R-:W4:Y:S04]  /*18e0*/  LDG.E.U16 R3, desc[UR8][R10.64+0x8] ;  /* 0x000008080a037981 */ /* 0x000f28000c1e1500 */
[----:B------:R-:W4:Y:S01]  /*18f0*/  LDG.E.U16 R8, desc[UR8][R10.64+0xa] ;  /* 0x00000a080a087981 */ /* 0x000f22000c1e1500 */
[----:B-----5:R-:W-:-:S05]  /*1900*/  SHF.L.U32 R9, R16, 0x10, RZ ;  /* 0x0000001010097819 */ /* 0x020fca00000006ff */
[----:B------:R-:W-:Y:S01]  /*1910*/  FFMA.FTZ R14, R9, R9, R14 ;  /* 0x00000009090e7223 */ /* 0x000fe2000001000e */
[----:B------:R-:W-:Y:S01]  /*1920*/  IMAD.U32 R9, R18, 0x10000, RZ ;  /* 0x0001000012097824 */ /* 0x000fe200078e00ff */
[----:B------:R-:W-:Y:S01]  /*1930*/  SHF.L.U32 R23, R23, 0x10, RZ ;  /* 0x0000001017177819 */ /* 0x000fe200000006ff */
[----:B------:R-:W5:Y:S02]  /*1940*/  LDG.E.U16 R18, desc[UR8][R10.64+0x12] ;  /* 0x000012080a127981 */ /* 0x000f64000c1e1500 */
[----:B------:R-:W-:Y:S01]  /*1950*/  FFMA.FTZ R14, R9, R9, R14 ;  /* 0x00000009090e7223 */ /* 0x000fe2000001000e */
[----:B------:R-:W-:-:S05]  /*1960*/  SHF.L.U32 R9, R22, 0x10, RZ ;  /* 0x0000001016097819 */ /* 0x000fca00000006ff */
[----:B------:R-:W-:Y:S02]  /*1970*/  FFMA.FTZ R14, R9, R9, R14 ;  /* 0x00000009090e7223 */ /* 0x000fe4000001000e */
[----:B------:R-:W5:Y:S02]  /*1980*/  LDG.E.U16 R9, desc[UR8][R10.64+0xc] ;  /* 0x00000c080a097981 */ /* 0x000f64000c1e1500 */
[----:B------:R-:W-:Y:S01]  /*1990*/  FFMA.FTZ R14, R23, R23, R14 ;  /* 0x00000017170e7223 */ /* 0x000fe2000001000e */
[----:B--2---:R-:W-:-:S04]  /*19a0*/  IMAD.U32 R23, R24, 0x10000, RZ ;  /* 0x0001000018177824 */ /* 0x004fc800078e00ff */
[----:B------:R-:W-:Y:S01]  /*19b0*/  FFMA.FTZ R23, R23, R23, R14 ;  /* 0x0000001717177223 */ /* 0x000fe2000001000e */
[----:B---3--:R-:W-:Y:S01]  /*19c0*/  SHF.L.U32 R16, R25, 0x10, RZ ;  /* 0x0000001019107819 */ /* 0x008fe200000006ff */
[----:B------:R-:W2:Y:S01]  /*19d0*/  LDG.E.U16 R14, desc[UR8][R10.64+0xe] ;  /* 0x00000e080a0e7981 */ /* 0x000ea2000c1e1500 */
[----:B----4-:R-:W-:-:S03]  /*19e0*/  SHF.L.U32 R26, R26, 0x10, RZ ;  /* 0x000000101a1a7819 */ /* 0x010fc600000006ff */
[----:B------:R-:W-:Y:S01]  /*19f0*/  FFMA.FTZ R23, R16, R16, R23 ;  /* 0x0000001010177223 */ /* 0x000fe20000010017 */
[----:B------:R-:W3:Y:S04]  /*1a00*/  LDG.E.U16 R25, desc[UR8][R10.64+0x1e] ;  /* 0x00001e080a197981 */ /* 0x000ee8000c1e1500 */
[----:B------:R-:W4:Y:S01]  /*1a10*/  LDG.E.U16 R16, desc[UR8][R10.64+0x10] ;  /* 0x000010080a107981 */ /* 0x000f22000c1e1500 */
[----:B------:R-:W-:Y:S02]  /*1a20*/  IMAD.U32 R22, R27, 0x10000, RZ ;  /* 0x000100001b167824 */ /* 0x000fe400078e00ff */
[----:B------:R-:W-:Y:S01]  /*1a30*/  FFMA.FTZ R23, R26, R26, R23 ;  /* 0x0000001a1a177223 */ /* 0x000fe20000010017 */
[----:B------:R-:W-:Y:S02]  /*1a40*/  SHF.L.U32 R24, R3, 0x10, RZ ;  /* 0x0000001003187819 */ /* 0x000fe400000006ff */
[----:B------:R-:W3:Y:S01]  /*1a50*/  LDG.E.U16 R3, desc[UR8][R10.64+0x14] ;  /* 0x000014080a037981 */ /* 0x000ee2000c1e1500 */
[----:B------:R-:W-:-:S03]  /*1a60*/  FFMA.FTZ R23, R22, R22, R23 ;  /* 0x0000001616177223 */ /* 0x000fc60000010017 */
[----:B------:R-:W3:Y:S01]  /*1a70*/  LDG.E.U16 R22, desc[UR8][R10.64+0x16] ;  /* 0x000016080a167981 */ /* 0x000ee2000c1e1500 */
[----:B------:R-:W-:Y:S01]  /*1a80*/  FFMA.FTZ R23, R24, R24, R23 ;  /* 0x0000001818177223 */ /* 0x000fe20000010017 */
[----:B------:R-:W-:Y:S02]  /*1a90*/  SHF.L.U32 R24, R8, 0x10, RZ ;  /* 0x0000001008187819 */ /* 0x000fe400000006ff */
[----:B------:R-:W3:Y:S03]  /*1aa0*/  LDG.E.U16 R8, desc[UR8][R10.64+0x18] ;  /* 0x000018080a087981 */ /* 0x000ee6000c1e1500 */
[----:B------:R-:W-:Y:S02]  /*1ab0*/  FFMA.FTZ R26, R24, R24, R23 ;  /* 0x00000018181a7223 */ /* 0x000fe40000010017 */
[----:B------:R-:W3:Y:S04]  /*1ac0*/  LDG.E.U16 R24, desc[UR8][R10.64+0x1a] ;  /* 0x00001a080a187981 */ /* 0x000ee8000c1e1500 */
[----:B------:R-:W3:Y:S01]  /*1ad0*/  LDG.E.U16 R23, desc[UR8][R10.64+0x1c] ;  /* 0x00001c080a177981 */ /* 0x000ee2000c1e1500 */
[----:B-----5:R-:W-:-:S04]  /*1ae0*/  IMAD.U32 R9, R9, 0x10000, RZ ;  /* 0x0001000009097824 */ /* 0x020fc800078e00ff */
[----:B------:R-:W-:Y:S01]  /*1af0*/  FFMA.FTZ R26, R9, R9, R26 ;  /* 0x00000009091a7223 */ /* 0x000fe2000001001a */
[----:B------:R-:W-:-:S04]  /*1b00*/  IADD3 R17, PT, PT, R2, R17, R2 ;  /* 0x0000001102117210 */ /* 0x000fc80007ffe002 */
[----:B------:R-:W-:Y:S02]  /*1b10*/  ISETP.GE.AND P0, PT, R17, R15, PT ;  /* 0x0000000f1100720c */ /* 0x000fe40003f06270 */
[----:B------:R-:W-:Y:S02]  /*1b20*/  LEA R19, R2, R19, 0x1 ;  /* 0x0000001302137211 */ /* 0x000fe400078e08ff */
[----:B--2---:R-:W-:-:S05]  /*1b30*/  SHF.L.U32 R9, R14, 0x10, RZ ;  /* 0x000000100e097819 */ /* 0x004fca00000006ff */
[----:B------:R-:W-:Y:S01]  /*1b40*/  FFMA.FTZ R26, R9, R9, R26 ;  /* 0x00000009091a7223 */ /* 0x000fe2000001001a */
[----:B----4-:R-:W-:Y:S01]  /*1b50*/  SHF.L.U32 R27, R16, 0x10, RZ ;  /* 0x00000010101b7819 */ /* 0x010fe200000006ff */
[----:B------:R-:W-:-:S04]  /*1b60*/  IMAD.U32 R9, R18, 0x10000, RZ ;  /* 0x0001000012097824 */ /* 0x000fc800078e00ff */
[----:B------:R-:W-:Y:S01]  /*1b70*/  FFMA.FTZ R26, R27, R27, R26 ;  /* 0x0000001b1b1a7223 */ /* 0x000fe2000001001a */
[----:B---3--:R-:W-:-:S03]  /*1b80*/  SHF.L.U32 R3, R3, 0x10, RZ ;  /* 0x0000001003037819 */ /* 0x008fc600000006ff */
        /* <DEDUP_REMOVED lines=8> */
[----:B------:R-:W-:Y:S01]  /*1c10*/  FFMA.FTZ R26, R9, R9, R26 ;  /* 0x00000009091a7223 */ /* 0x000fe2000001001a */
[----:B------:R-:W-:-:S03]  /*1c20*/  IMAD.U32 R25, R25, 0x10000, RZ ;  /* 0x0001000019197824 */ /* 0x000fc600078e00ff */
[----:B------:R-:W-:-:S04]  /*1c30*/  FFMA.FTZ R26, R23, R23, R26 ;  /* 0x00000017171a7223 */ /* 0x000fc8000001001a */
[----:B------:R-:W-:Y:S01]  /*1c40*/  FFMA.FTZ R3, R25, R25, R26 ;  /* 0x0000001919037223 */ /* 0x000fe2000001001a */
[----:B------:R-:W-:Y:S06]  /*1c50*/  @!P0 BRA `(.L_x_648) ;  /* 0xfffffff800688947 */ /* 0x000fec000383ffff */
.L_x_645:
[----:B------:R-:W-:Y:S05]  /*1c60*/  BSYNC.RECONVERGENT B1 ;  /* 0x0000000000017941 */ /* 0x000fea0003800200 */
.L_x_644:
[----:B------:R-:W-:-:S04]  /*1c70*/  LEA R9, R15, R0, 0x4 ;  /* 0x000000000f097211 */ /* 0x000fc800078e20ff */
[----:B------:R-:W-:-:S13]  /*1c80*/  ISETP.GE.AND P0, PT, R9, R12, PT ;  /* 0x0000000c0900720c */ /* 0x000fda0003f06270 */
[----:B------:R-:W-:Y:S05]  /*1c90*/  @P0 BRA `(.L_x_636) ;  /* 0x0000000400100947 */ /* 0x000fea0003800000 */
[----:B0-----:R-:W0:Y:S01]  /*1ca0*/  I2F.U32.RP R16, R2 ;  /* 0x0000000200107306 */ /* 0x001e220000209000 */
        /* <DEDUP_REMOVED lines=28> */
[----:B------:R-:W-:-:S04]  /*1e70*/  IMAD.WIDE R6, R13, 0x2, R6 ;  /* 0x000000020d067825 */ /* 0x000fc800078e0206 */
[----:B------:R-:W-:Y:S01]  /*1e80*/  VIADD R8, R8, 0x1 ;  /* 0x0000000108087836 */ /* 0x000fe20000000000 */
[----:B------:R-:W-:-:S04]  /*1e90*/  IADD3 R6, P0, PT, R6, UR10, RZ ;  /* 0x0000000a06067c10 */ /* 0x000fc8000ff1e0ff */
[----:B------:R-:W-:Y:S02]  /*1ea0*/  LOP3.LUT R8, R8, 0x3, RZ, 0xc0, !PT ;  /* 0x0000000308087812 */ /* 0x000fe400078ec0ff */
[----:B------:R-:W-:Y:S02]  /*1eb0*/  IADD3.X R7, PT, PT, R7, UR11, RZ, P0, !PT ;  /* 0x0000000b07077c10 */ /* 0x000fe400087fe4ff */
[----:B------:R-:W-:-:S07]  /*1ec0*/  IADD3 R8, PT, PT, -R8, RZ, RZ ;  /* 0x000000ff08087210 */ /* 0x000fce0007ffe1ff */
.L_x_651:
        /* <DEDUP_REMOVED lines=8> */
.L_x_650:
[----:B------:R-:W-:Y:S05]  /*1f50*/  BSYNC.RECONVERGENT B1 ;  /* 0x0000000000017941 */ /* 0x000fea0003800200 */
.L_x_649:
[----:B------:R-:W-:Y:S05]  /*1f60*/  @!P1 BRA `(.L_x_636) ;  /* 0x00000000005c9947 */ /* 0x000fea0003800000 */
[----:B------:R-:W-:-:S07]  /*1f70*/  SHF.L.U32 R13, R2, 0x1, RZ ;  /* 0x00000001020d7819 */ /* 0x000fce00000006ff */
.L_x_652:
        /* <DEDUP_REMOVED lines=8> */
[----:B------:R-:W4:Y:S01]  /*2000*/  LDG.E.U16 R6, desc[UR8][R6.64] ;  /* 0x0000000806067981 */ /* 0x000f22000c1e1500 */
[----:B------:R-:W-:-:S05]  /*2010*/  IADD3.X R11, PT, PT, RZ, R7, RZ, P0, !PT ;  /* 0x00000007ff0b7210 */ /* 0x000fca00007fe4ff */
[----:B------:R-:W5:Y:S01]  /*2020*/  LDG.E.U16 R10, desc[UR8][R10.64] ;  /* 0x000000080a0a7981 */ /* 0x000f62000c1e1500 */
[----:B------:R-:W-:-:S04]  /*2030*/  LEA R9, R2, R9, 0x2 ;  /* 0x0000000902097211 */ /* 0x000fc800078e10ff */
[----:B------:R-:W-:Y:S01]  /*2040*/  ISETP.GE.AND P0, PT, R9, R12, PT ;  /* 0x0000000c0900720c */ /* 0x000fe20003f06270 */
[----:B--2---:R-:W-:-:S04]  /*2050*/  IMAD.U32 R8, R14, 0x10000, RZ ;  /* 0x000100000e087824 */ /* 0x004fc800078e00ff */
[----:B------:R-:W-:Y:S01]  /*2060*/  FFMA.FTZ R3, R8, R8, R3 ;  /* 0x0000000808037223 */ /* 0x000fe20000010003 */
[----:B---3--:R-:W-:Y:S01]  /*2070*/  SHF.L.U32 R18, R16, 0x10, RZ ;  /* 0x0000001010127819 */ /* 0x008fe200000006ff */
[----:B----4-:R-:W-:-:S04]  /*2080*/  IMAD.U32 R8, R6, 0x10000, RZ ;  /* 0x0001000006087824 */ /* 0x010fc800078e00ff */
[----:B------:R-:W-:-:S04]  /*2090*/  FFMA.FTZ R3, R18, R18, R3 ;  /* 0x0000001212037223 */ /* 0x000fc80000010003 */
[----:B------:R-:W-:Y:S01]  /*20a0*/  FFMA.FTZ R3, R8, R8, R3 ;  /* 0x0000000808037223 */ /* 0x000fe20000010003 */
[----:B-----5:R-:W-:-:S05]  /*20b0*/  SHF.L.U32 R14, R10, 0x10, RZ ;  /* 0x000000100a0e7819 */ /* 0x020fca00000006ff */
[----:B------:R-:W-:Y:S01]  /*20c0*/  FFMA.FTZ R3, R14, R14, R3 ;  /* 0x0000000e0e037223 */ /* 0x000fe20000010003 */
[----:B------:R-:W-:Y:S06]  /*20d0*/  @!P0 BRA `(.L_x_652) ;  /* 0xfffffffc00a88947 */ /* 0x000fec000383ffff */
.L_x_636:
[----:B------:R-:W-:Y:S05]  /*20e0*/  BSYNC.RECONVERGENT B0 ;  /* 0x0000000000007941 */ /* 0x000fea0003800200 */
.L_x_634:
        /* <DEDUP_REMOVED lines=71> */
.L_x_654:
        /* <DEDUP_REMOVED lines=104> */
.L_x_656:
[----:B------:R-:W-:Y:S01]  /*2be0*/  I2FP.F32.S32 R4, UR12 ;  /* 0x0000000c00047c45 */ /* 0x000fe20008201400 */
[----:B------:R-:W0:Y:S03]  /*2bf0*/  LDCU UR4, c[0x0][0x3c0] ;  /* 0x00007800ff0477ac */ /* 0x000e260008000800 */
[----:B------:R-:W0:Y:S02]  /*2c00*/  MUFU.RCP R5, R4 ;  /* 0x0000000400057308 */ /* 0x000e240000001000 */
[----:B0-----:R-:W-:-:S06]  /*2c10*/  FFMA.FTZ R22, R5, R22, UR4 ;  /* 0x0000000405167e23 */ /* 0x001fcc0008010016 */
[----:B------:R-:W0:Y:S02]  /*2c20*/  MUFU.RSQ R22, R22 ;  /* 0x0000001600167308 */ /* 0x000e240000001400 */
[----:B0-----:R2:W-:Y:S02]  /*2c30*/  STS [R3], R22 ;  /* 0x0000001603007388 */ /* 0x0015e40000000800 */
.L_x_655:
[----:B------:R-:W-:Y:S05]  /*2c40*/  BSYNC.RECONVERGENT B0 ;  /* 0x0000000000007941 */ /* 0x000fea0003800200 */
.L_x_653:
[----:B------:R-:W-:Y:S01]  /*2c50*/  USHF.R.S32.HI UR4, URZ, 0x1f, UR12 ;  /* 0x0000001fff047899 */ /* 0x000fe2000801140c */
[----:B------:R-:W-:Y:S03]  /*2c60*/  BAR.SYNC.DEFER_BLOCKING 0x0 ;  /* 0x0000000000007b1d */ /* 0x000fe60000010000 */
[----:B------:R-:W-:-:S04]  /*2c70*/  ULEA.HI UR4, UR4, UR12, URZ, 0x4 ;  /* 0x0000000c04047291 */ /* 0x000fc8000f8f20ff */
[----:B------:R-:W-:-:S06]  /*2c80*/  USHF.R.S32.HI UR4, URZ, 0x4, UR4 ;  /* 0x00000004ff047899 */ /* 0x000fcc0008011404 */
[----:B------:R-:W-:-:S13]  /*2c90*/  ISETP.GE.AND P0, PT, R0, UR4, PT ;  /* 0x0000000400007c0c */ /* 0x000fda000bf06270 */
[----:B------:R-:W-:Y:S05]  /*2ca0*/  @P0 EXIT ;  /* 0x000000000000094d */ /* 0x000fea0003800000 */
[----:B------:R-:W3:Y:S01]  /*2cb0*/  I2F.U32.RP R8, R2 ;  /* 0x0000000200087306 */ /* 0x000ee20000209000 */
[----:B------:R-:W-:Y:S01]  /*2cc0*/  IMAD.IADD R7, R0, 0x1, R2 ;  /* 0x0000000100077824 */ /* 0x000fe200078e0202 */
[----:B------:R-:W4:Y:S01]  /*2cd0*/  S2UR UR5, SR_CgaCtaId ;  /* 0x00000000000579c3 */ /* 0x000f220000008800 */
[----:B------:R-:W-:Y:S01]  /*2ce0*/  ISETP.NE.U32.AND P2, PT, R2, RZ, PT ;  /* 0x000000ff0200720c */ /* 0x000fe20003f45070 */
[----:B------:R-:W-:Y:S02]  /*2cf0*/  BSSY.RECONVERGENT B0, `(.L_x_657) ;  /* 0x00000a4000007945 */ /* 0x000fe40003800200 */
[C---:B------:R-:W-:Y:S02]  /*2d00*/  ISETP.GE.U32.AND P0, PT, R7.reuse, UR4, PT ;  /* 0x0000000407007c0c */ /* 0x040fe4000bf06070 */
[----:B012---:R-:W-:Y:S01]  /*2d10*/  VIMNMX.U32 R3, PT, PT, R7, UR4, !PT ;  /* 0x0000000407037c48 */ /* 0x007fe2000ffe0000 */
[----:B------:R-:W-:Y:S01]  /*2d20*/  UMOV UR4, 0x400 ;  /* 0x0000040000047882 */ /* 0x000fe20000000000 */
[----:B------:R-:W-:-:S04]  /*2d30*/  SEL R6, RZ, 0x1, P0 ;  /* 0x00000001ff067807 */ /* 0x000fc80000000000 */
[----:B------:R-:W-:Y:S01]  /*2d40*/  IADD3 R3, PT, PT, R3, -R7, -R6 ;  /* 0x8000000703037210 */ /* 0x000fe20007ffe806 */
[----:B---3--:R-:W0:Y:S01]  /*2d50*/  MUFU.RCP R8, R8 ;  /* 0x0000000800087308 */ /* 0x008e220000001000 */
[----:B----4-:R-:W-:Y:S01]  /*2d60*/  ULEA UR4, UR5, UR4, 0x18 ;  /* 0x0000000405047291 */ /* 0x010fe2000f8ec0ff */
        /* <DEDUP_REMOVED lines=11> */
[----:B------:R-:W-:Y:S01]  /*2e20*/  @P0 IMAD.IADD R3, R3, 0x1, -R2 ;  /* 0x0000000103030824 */ /* 0x000fe200078e0a02 */
[----:B------:R-:W-:-:S04]  /*2e30*/  @P0 IADD3 R5, PT, PT, R5, 0x1, RZ ;  /* 0x0000000105050810 */ /* 0x000fc80007ffe0ff */
[----:B------:R-:W-:-:S13]  /*2e40*/  ISETP.GE.U32.AND P1, PT, R3, R2, PT ;  /* 0x000000020300720c */ /* 0x000fda0003f26070 */
[----:B------:R-:W-:Y:S02]  /*2e50*/  @P1 IADD3 R5, PT, PT, R5, 0x1, RZ ;  /* 0x0000000105051810 */ /* 0x000fe40007ffe0ff */
[----:B------:R-:W-:Y:S02]  /*2e60*/  @!P2 LOP3.LUT R5, RZ, R2, RZ, 0x33, !PT ;  /* 0x00000002ff05a212 */ /* 0x000fe400078e33ff */
[----:B0-----:R-:W-:-:S03]  /*2e70*/  R2UR UR7, R4 ;  /* 0x00000000040772ca */ /* 0x001fc600000e0000 */
[----:B------:R-:W-:-:S05]  /*2e80*/  IMAD.IADD R5, R6, 0x1, R5 ;  /* 0x0000000106057824 */ /* 0x000fca00078e0205 */
        /* <DEDUP_REMOVED lines=13> */
[----:B--2---:R-:W-:Y:S01]  /*2f60*/  SHF.L.U32 R2, R7, 0x10, RZ ;  /* 0x0000001007027819 */ /* 0x004fe200000006ff */
[----:B------:R-:W-:Y:S01]  /*2f70*/  IMAD.U32 R22, R5, 0x10000, RZ ;  /* 0x0001000005167824 */ /* 0x000fe200078e00ff */
[----:B------:R-:W-:Y:S01]  /*2f80*/  PRMT R7, R7, 0x7632, R7 ;  /* 0x0000763207077816 */ /* 0x000fe20000000007 */
[----:B------:R-:W-:Y:S01]  /*2f90*/  IMAD.U32 R23, R15, 0x10000, RZ ;  /* 0x000100000f177824 */ /* 0x000fe200078e00ff */
[----:B------:R-:W-:Y:S01]  /*2fa0*/  SHF.L.U32 R3, R6, 0x10, RZ ;  /* 0x0000001006037819 */ /* 0x000fe200000006ff */
[----:B------:R-:W-:Y:S01]  /*2fb0*/  FMUL.FTZ R2, R2, UR7 ;  /* 0x0000000702027c20 */ /* 0x000fe20008410000 */
[----:B------:R-:W-:Y:S01]  /*2fc0*/  SHF.L.U32 R7, R7, 0x10, RZ ;  /* 0x0000001007077819 */ /* 0x000fe200000006ff */
[----:B------:R-:W-:Y:S01]  /*2fd0*/  FMUL.FTZ R24, R22, UR7 ;  /* 0x0000000716187c20 */ /* 0x000fe20008410000 */
[----:B------:R-:W-:Y:S01]  /*2fe0*/  PRMT R25, R6, 0x7632, R25 ;  /* 0x0000763206197816 */ /* 0x000fe20000000019 */
[----:B------:R-:W-:Y:S01]  /*2ff0*/  FMUL.FTZ R3, R3, UR7 ;  /* 0x0000000703037c20 */ /* 0x000fe20008410000 */
[----:B------:R-:W-:Y:S01]  /*3000*/  SHF.L.U32 R22, R4, 0x10, RZ ;  /* 0x0000001004167819 */ /* 0x000fe200000006ff */
[----:B------:R-:W-:Y:S01]  /*3010*/  FMUL.FTZ R7, R7, UR7 ;  /* 0x0000000707077c20 */ /* 0x000fe20008410000 */
[----:B------:R-:W0:Y:S01]  /*3020*/  F2F.BF16.F32 R2, R2 ;  /* 0x0000000200027304 */ /* 0x000e220000202000 */
[----:B------:R-:W-:Y:S01]  /*3030*/  SHF.L.U32 R25, R25, 0x10, RZ ;  /* 0x0000001019197819 */ /* 0x000fe200000006ff */
[----:B------:R-:W-:Y:S01]  /*3040*/  FMUL.FTZ R23, R23, UR7 ;  /* 0x0000000717177c20 */ /* 0x000fe20008410000 */
[----:B------:R-:W-:Y:S01]  /*3050*/  PRMT R4, R5, 0x7632, R4 ;  /* 0x0000763205047816 */ /* 0x000fe20000000004 */
[----:B------:R-:W-:-:S04]  /*3060*/  FMUL.FTZ R22, R22, UR7 ;  /* 0x0000000716167c20 */ /* 0x000fc80008410000 */
[----:B------:R-:W1:Y:S01]  /*3070*/  F2F.BF16.F32 R7, R7 ;  /* 0x0000000700077304 */ /* 0x000e620000202000 */
[----:B---3--:R-:W-:Y:S01]  /*3080*/  PRMT R6, R19, 0x7632, R6 ;  /* 0x0000763213067816 */ /* 0x008fe20000000006 */
[----:B------:R-:W-:Y:S01]  /*3090*/  IMAD.U32 R28, R9, 0x10000, RZ ;  /* 0x00010000091c7824 */ /* 0x000fe200078e00ff */
[----:B------:R-:W-:-:S05]  /*30a0*/  SHF.L.U32 R5, R19, 0x10, RZ ;  /* 0x0000001013057819 */ /* 0x000fca00000006ff */
[----:B------:R-:W2:Y:S01]  /*30b0*/  F2F.BF16.F32 R3, R3 ;  /* 0x0000000300037304 */ /* 0x000ea20000202000 */
[----:B------:R-:W-:Y:S01]  /*30c0*/  FMUL.FTZ R19, R25, UR7 ;  /* 0x0000000719137c20 */ /* 0x000fe20008410000 */
[----:B0-----:R-:W-:Y:S01]  /*30d0*/  SHF.L.U32 R2, R2, 0x10, RZ ;  /* 0x0000001002027819 */ /* 0x001fe200000006ff */
[----:B------:R-:W-:Y:S01]  /*30e0*/  IMAD.U32 R25, R4, 0x10000, RZ ;  /* 0x0001000004197824 */ /* 0x000fe200078e00ff */
[----:B------:R-:W-:Y:S01]  /*30f0*/  SHF.L.U32 R26, R17, 0x10, RZ ;  /* 0x00000010111a7819 */ /* 0x000fe200000006ff */
[----:B------:R-:W-:Y:S01]  /*3100*/  IMAD.U32 R6, R6, 0x10000, RZ ;  /* 0x0001000006067824 */ /* 0x000fe200078e00ff */
[----:B------:R-:W-:Y:S01]  /*3110*/  PRMT R4, R4, 0x7632, R4 ;  /* 0x0000763204047816 */ /* 0x000fe20000000004 */
[----:B------:R-:W-:Y:S01]  /*3120*/  FMUL.FTZ R25, R25, UR7 ;  /* 0x0000000719197c20 */ /* 0x000fe20008410000 */
[----:B------:R-:W0:Y:S01]  /*3130*/  F2F.BF16.F32 R24, R24 ;  /* 0x0000001800187304 */ /* 0x000e220000202000 */
[----:B-1----:R-:W-:Y:S01]  /*3140*/  SHF.L.U32 R27, R7, 0x10, RZ ;  /* 0x00000010071b7819 */ /* 0x002fe200000006ff */
[----:B------:R-:W-:Y:S01]  /*3150*/  FMUL.FTZ R7, R2, R5 ;  /* 0x0000000502077220 */ /* 0x000fe20000410000 */
[----:B------:R-:W-:Y:S01]  /*3160*/  IMAD.U32 R4, R4, 0x10000, RZ ;  /* 0x0001000004047824 */ /* 0x000fe200078e00ff */
[----:B------:R-:W-:-:S02]  /*3170*/  PRMT R17, R17, 0x7632, R17 ;  /* 0x0000763211117816 */ /* 0x000fc40000000011 */
[----:B------:R-:W-:Y:S01]  /*3180*/  FMUL.FTZ R2, R27, R6 ;  /* 0x000000061b027220 */ /* 0x000fe20000410000 */
[----:B--2---:R-:W-:Y:S01]  /*3190*/  SHF.L.U32 R6, R3, 0x10, RZ ;  /* 0x0000001003067819 */ /* 0x004fe200000006ff */
[----:B------:R-:W1:Y:S01]  /*31a0*/  F2F.BF16.F32 R19, R19 ;  /* 0x0000001300137304 */ /* 0x000e620000202000 */
[C---:B------:R-:W-:Y:S02]  /*31b0*/  SHF.L.U32 R27, R18.reuse, 0x10, RZ ;  /* 0x00000010121b7819 */ /* 0x040fe400000006ff */
[----:B------:R-:W-:Y:S02]  /*31c0*/  PRMT R18, R18, 0x7632, R18 ;  /* 0x0000763212127816 */ /* 0x000fe40000000012 */
[----:B------:R-:W-:Y:S01]  /*31d0*/  F2FP.BF16.F32.PACK_AB R7, R2, R7 ;  /* 0x000000070207723e */ /* 0x000fe200000010ff */
[----:B------:R-:W-:Y:S01]  /*31e0*/  FMUL.FTZ R6, R6, R27 ;  /* 0x0000001b06067220 */ /* 0x000fe20000410000 */
[----:B0-----:R-:W-:Y:S01]  /*31f0*/  IMAD.U32 R5, R24, 0x10000, RZ ;  /* 0x0001000018057824 */ /* 0x001fe200078e00ff */
[----:B------:R-:W0:Y:S01]  /*3200*/  F2F.BF16.F32 R3, R25 ;  /* 0x0000001900037304 */ /* 0x000e220000202000 */
[----:B------:R-:W-:-:S02]  /*3210*/  SHF.L.U32 R24, R14, 0x10, RZ ;  /* 0x000000100e187819 */ /* 0x000fc400000006ff */
[----:B------:R-:W-:Y:S01]  /*3220*/  FMUL.FTZ R5, R5, R26 ;  /* 0x0000001a05057220 */ /* 0x000fe20000410000 */
[----:B------:R-:W-:Y:S01]  /*3230*/  IMAD.U32 R26, R18, 0x10000, RZ ;  /* 0x00010000121a7824 */ /* 0x000fe200078e00ff */
[----:B------:R-:W-:Y:S01]  /*3240*/  PRMT R14, R14, 0x7632, R14 ;  /* 0x000076320e0e7816 */ /* 0x000fe2000000000e */
[----:B------:R-:W-:Y:S01]  /*3250*/  FMUL.FTZ R24, R24, UR7 ;  /* 0x0000000718187c20 */ /* 0x000fe20008410000 */
[----:B-1----:R-:W-:Y:S01]  /*3260*/  SHF.L.U32 R19, R19, 0x10, RZ ;  /* 0x0000001013137819 */ /* 0x002fe200000006ff */
[----:B------:R-:W1:Y:S01]  /*3270*/  F2F.BF16.F32 R22, R22 ;  /* 0x0000001600167304 */ /* 0x000e620000202000 */
[----:B------:R-:W-:Y:S02]  /*3280*/  SHF.L.U32 R14, R14, 0x10, RZ ;  /* 0x000000100e0e7819 */ /* 0x000fe400000006ff */
[----:B------:R-:W-:Y:S01]  /*3290*/  SHF.L.U32 R27, R17, 0x10, RZ ;  /* 0x00000010111b7819 */ /* 0x000fe200000006ff */
[----:B------:R-:W-:Y:S01]  /*32a0*/  IMAD.U32 R17, R13, 0x10000, RZ ;  /* 0x000100000d117824 */ /* 0x000fe200078e00ff */
[----:B0-----:R-:W-:-:S03]  /*32b0*/  SHF.L.U32 R18, R3, 0x10, RZ ;  /* 0x0000001003127819 */ /* 0x001fc600000006ff */
[----:B------:R-:W0:Y:S01]  /*32c0*/  F2F.BF16.F32 R23, R23 ;  /* 0x0000001700177304 */ /* 0x000e220000202000 */
[----:B------:R-:W-:Y:S01]  /*32d0*/  FMUL.FTZ R3, R19, R26 ;  /* 0x0000001a13037220 */ /* 0x000fe20000410000 */
[----:B------:R-:W-:Y:S01]  /*32e0*/  SHF.L.U32 R19, R12, 0x10, RZ ;  /* 0x000000100c137819 */ /* 0x000fe200000006ff */
[----:B------:R-:W-:Y:S01]  /*32f0*/  IMAD.U32 R26, R16, 0x10000, RZ ;  /* 0x00010000101a7824 */ /* 0x000fe200078e00ff */
[----:B------:R-:W-:Y:S01]  /*3300*/  PRMT R12, R15, 0x7632, R12 ;  /* 0x000076320f0c7816 */ /* 0x000fe2000000000c */
[----:B------:R-:W-:Y:S01]  /*3310*/  FMUL.FTZ R15, R4, UR7 ;  /* 0x00000007040f7c20 */ /* 0x000fe20008410000 */
[----:B------:R-:W-:Y:S01]  /*3320*/  FMUL.FTZ R17, R17, UR7 ;  /* 0x0000000711117c20 */ /* 0x000fe20008410000 */
[----:B-1----:R-:W-:Y:S01]  /*3330*/  SHF.L.U32 R25, R22, 0x10, RZ ;  /* 0x0000001016197819 */ /* 0x002fe200000006ff */
[----:B------:R-:W1:Y:S01]  /*3340*/  F2F.BF16.F32 R24, R24 ;  /* 0x0000001800187304 */ /* 0x000e620000202000 */
[----:B------:R-:W-:Y:S01]  /*3350*/  SHF.L.U32 R4, R12, 0x10, RZ ;  /* 0x000000100c047819 */ /* 0x000fe200000006ff */
[----:B------:R-:W-:Y:S01]  /*3360*/  FMUL.FTZ R19, R19, UR7 ;  /* 0x0000000713137c20 */ /* 0x000fe20008410000 */
[----:B------:R-:W-:Y:S01]  /*3370*/  FMUL.FTZ R18, R18, R27 ;  /* 0x0000001b12127220 */ /* 0x000fe20000410000 */
[----:B------:R-:W-:Y:S01]  /*3380*/  IMAD.U32 R27, R10, 0x10000, RZ ;  /* 0x000100000a1b7824 */ /* 0x000fe200078e00ff */
[----:B------:R-:W-:Y:S01]  /*3390*/  PRMT R10, R16, 0x7632, R10 ;  /* 0x00007632100a7816 */ /* 0x000fe2000000000a */
[----:B------:R-:W-:Y:S01]  /*33a0*/  FMUL.FTZ R22, R4, UR7 ;  /* 0x0000000704167c20 */ /* 0x000fe20008410000 */
[----:B------:R-:W-:Y:S01]  /*33b0*/  FMUL.FTZ R4, R25, R26 ;  /* 0x0000001a19047220 */ /* 0x000fe20000410000 */
[----:B0-----:R-:W-:Y:S01]  /*33c0*/  SHF.L.U32 R25, R23, 0x10, RZ ;  /* 0x0000001017197819 */ /* 0x001fe200000006ff */
[----:B------:R-:W-:Y:S01]  /*33d0*/  IMAD.U32 R26, R11, 0x10000, RZ ;  /* 0x000100000b1a7824 */ /* 0x000fe200078e00ff */
[----:B------:R-:W-:Y:S01]  /*33e0*/  PRMT R11, R13, 0x7632, R11 ;  /* 0x000076320d0b7816 */ /* 0x000fe2000000000b */
[----:B------:R-:W-:Y:S01]  /*33f0*/  FMUL.FTZ R23, R14, UR7 ;  /* 0x000000070e177c20 */ /* 0x000fe20008410000 */
[----:B------:R-:W-:Y:S01]  /*3400*/  PRMT R14, R12, 0x7632, R14 ;  /* 0x000076320c0e7816 */ /* 0x000fe2000000000e */
[----:B------:R-:W-:Y:S01]  /*3410*/  FMUL.FTZ R13, R25, R26 ;  /* 0x0000001a190d7220 */ /* 0x000fe20000410000 */
[----:B------:R-:W-:Y:S01]  /*3420*/  SHF.L.U32 R25, R11, 0x10, RZ ;  /* 0x000000100b197819 */ /* 0x000fe200000006ff */
[----:B------:R-:W0:Y:S01]  /*3430*/  F2F.BF16.F32 R19, R19 ;  /* 0x0000001300137304 */ /* 0x000e220000202000 */
[----:B-1----:R-:W-:-:S02]  /*3440*/  SHF.L.U32 R26, R24, 0x10, RZ ;  /* 0x00000010181a7819 */ /* 0x002fc400000006ff */
[----:B------:R-:W-:Y:S01]  /*3450*/  SHF.L.U32 R14, R14, 0x10, RZ ;  /* 0x000000100e0e7819 */ /* 0x000fe200000006ff */
[----:B------:R-:W-:Y:S01]  /*3460*/  FMUL.FTZ R24, R25, UR7 ;  /* 0x0000000719187c20 */ /* 0x000fe20008410000 */
[----:B------:R-:W-:Y:S01]  /*3470*/  PRMT R9, R11, 0x7632, R9 ;  /* 0x000076320b097816 */ /* 0x000fe20000000009 */
[----:B------:R-:W-:Y:S01]  /*3480*/  FMUL.FTZ R12, R26, R27 ;  /* 0x0000001b1a0c7220 */ /* 0x000fe20000410000 */
[----:B------:R-:W-:Y:S01]  /*3490*/  SHF.L.U32 R26, R8, 0x10, RZ ;  /* 0x00000010081a7819 */ /* 0x000fe200000006ff */
[----:B------:R-:W-:Y:S01]  /*34a0*/  FMUL.FTZ R25, R14, UR7 ;  /* 0x000000070e197c20 */ /* 0x000fe20008410000 */
[----:B------:R-:W1:Y:S01]  /*34b0*/  F2F.BF16.F32 R15, R15 ;  /* 0x0000000f000f7304 */ /* 0x000e620000202000 */
[C---:B------:R-:W-:Y:S01]  /*34c0*/  PRMT R8, R10.reuse, 0x7632, R8 ;  /* 0x000076320a087816 */ /* 0x040fe20000000008 */
[----:B------:R-:W-:Y:S01]  /*34d0*/  IMAD.U32 R10, R10, 0x10000, RZ ;  /* 0x000100000a0a7824 */ /* 0x000fe200078e00ff */
[----:B------:R-:W-:Y:S02]  /*34e0*/  F2FP.BF16.F32.PACK_AB R6, R3, R6 ;  /* 0x000000060306723e */ /* 0x000fe400000010ff */
[----:B------:R-:W-:-:S02]  /*34f0*/  PRMT R11, R8, 0x7632, R11 ;  /* 0x00007632080b7816 */ /* 0x000fc4000000000b */
[----:B0-----:R-:W-:Y:S01]  /*3500*/  SHF.L.U32 R19, R19, 0x10, RZ ;  /* 0x0000001013137819 */ /* 0x001fe200000006ff */
[----:B------:R-:W0:Y:S01]  /*3510*/  F2F.BF16.F32 R24, R24 ;  /* 0x0000001800187304 */ /* 0x000e220000202000 */
[----:B------:R-:W-:Y:S02]  /*3520*/  SHF.L.U32 R8, R8, 0x10, RZ ;  /* 0x0000001008087819 */ /* 0x000fe400000006ff */
[----:B------:R-:W-:Y:S01]  /*3530*/  SHF.L.U32 R11, R11, 0x10, RZ ;  /* 0x000000100b0b7819 */ /* 0x000fe200000006ff */
[----:B------:R-:W-:Y:S01]  /*3540*/  FMUL.FTZ R14, R19, R26 ;  /* 0x0000001a130e7220 */ /* 0x000fe20000410000 */
[----:B------:R-:W-:Y:S02]  /*3550*/  PRMT R19, R9, 0x7632, R19 ;  /* 0x0000763209137816 */ /* 0x000fe40000000013 */
[----:B-1----:R-:W-:Y:S01]  /*3560*/  SHF.L.U32 R15, R15, 0x10, RZ ;  /* 0x000000100f0f7819 */ /* 0x002fe200000006ff */
[----:B------:R-:W1:Y:S01]  /*3570*/  F2F.BF16.F32 R17, R17 ;  /* 0x0000001100117304 */ /* 0x000e620000202000 */
[----:B------:R-:W-:Y:S01]  /*3580*/  SHF.L.U32 R9, R9, 0x10, RZ ;  /* 0x0000001009097819 */ /* 0x000fe200000006ff */
[----:B------:R-:W-:Y:S01]  /*3590*/  IMAD.U32 R19, R19, 0x10000, RZ ;  /* 0x0001000013137824 */ /* 0x000fe200078e00ff */
[----:B------:R-:W-:Y:S01]  /*35a0*/  MOV R3, 0x20 ;  /* 0x0000002000037802 */ /* 0x000fe20000000f00 */
[----:B------:R-:W-:Y:S01]  /*35b0*/  FMUL.FTZ R15, R15, R10 ;  /* 0x0000000a0f0f7220 */ /* 0x000fe20000410000 */
[----:B------:R-:W-:-:S02]  /*35c0*/  F2FP.BF16.F32.PACK_AB R5, R18, R5 ;  /* 0x000000051205723e */ /* 0x000fc400000010ff */
[----:B0-----:R-:W-:Y:S01]  /*35d0*/  SHF.L.U32 R24, R24, 0x10, RZ ;  /* 0x0000001018187819 */ /* 0x001fe200000006ff */
[----:B------:R-:W0:Y:S01]  /*35e0*/  F2F.BF16.F32 R22, R22 ;  /* 0x0000001600167304 */ /* 0x000e220000202000 */
[----:B------:R-:W-:Y:S01]  /*35f0*/  F2FP.BF16.F32.PACK_AB R4, R15, R4 ;  /* 0x000000040f04723e */ /* 0x000fe200000010ff */
[----:B------:R-:W-:Y:S01]  /*3600*/  IMAD.WIDE.U32 R2, R0, R3, UR4 ;  /* 0x0000000400027e25 */ /* 0x000fe2000f8e0003 */
[----:B------:R-:W2:Y:S03]  /*3610*/  LDCU UR4, c[0x0][0x360] ;  /* 0x00006c00ff0477ac */ /* 0x000ea60008000800 */
[----:B------:R-:W-:Y:S01]  /*3620*/  FMUL.FTZ R24, R24, R19 ;  /* 0x0000001318187220 */ /* 0x000fe20000410000 */
[----:B-1----:R-:W-:Y:S01]  /*3630*/  SHF.L.U32 R17, R17, 0x10, RZ ;  /* 0x0000001011117819 */ /* 0x002fe200000006ff */
[----:B------:R-:W1:Y:S04]  /*3640*/  F2F.BF16.F32 R23, R23 ;  /* 0x0000001700177304 */ /* 0x000e680000202000 */
[----:B------:R-:W-:Y:S01]  /*3650*/  FMUL.FTZ R17, R17, R28 ;  /* 0x0000001c11117220 */ /* 0x000fe20000410000 */
[----:B0-----:R-:W-:-:S03]  /*3660*/  IMAD.U32 R22, R22, 0x10000, RZ ;  /* 0x0001000016167824 */ /* 0x001fc600078e00ff */
[----:B------:R-:W0:Y:S01]  /*3670*/  F2F.BF16.F32 R16, R25 ;  /* 0x0000001900107304 */ /* 0x000e220000202000 */
[----:B------:R-:W-:Y:S01]  /*3680*/  FMUL.FTZ R10, R22, R9 ;  /* 0x00000009160a7220 */ /* 0x000fe20000410000 */
[----:B------:R-:W-:Y:S02]  /*3690*/  F2FP.BF16.F32.PACK_AB R9, R24, R17 ;  /* 0x000000111809723e */ /* 0x000fe400000010ff */
[----:B--2---:R-:W-:Y:S02]  /*36a0*/  IADD3 R0, PT, PT, R0, UR4, RZ ;  /* 0x0000000400007c10 */ /* 0x004fe4000fffe0ff */
[----:B-1----:R-:W-:-:S05]  /*36b0*/  SHF.L.U32 R23, R23, 0x10, RZ ;  /* 0x0000001017177819 */ /* 0x002fca00000006ff */
[----:B------:R-:W-:Y:S01]  /*36c0*/  FMUL.FTZ R23, R23, R8 ;  /* 0x0000000817177220 */ /* 0x000fe20000410000 */
[----:B0-----:R-:W-:-:S04]  /*36d0*/  IMAD.U32 R16, R16, 0x10000, RZ ;  /* 0x0001000010107824 */ /* 0x001fc800078e00ff */
[----:B------:R-:W-:Y:S01]  /*36e0*/  FMUL.FTZ R19, R16, R11 ;  /* 0x0000000b10137220 */ /* 0x000fe20000410000 */
[----:B------:R-:W-:Y:S02]  /*36f0*/  F2FP.BF16.F32.PACK_AB R11, R10, R13 ;  /* 0x0000000d0a0b723e */ /* 0x000fe400000010ff */
[----:B------:R-:W-:Y:S02]  /*3700*/  F2FP.BF16.F32.PACK_AB R10, R23, R12 ;  /* 0x0000000c170a723e */ /* 0x000fe400000010ff */
[----:B------:R-:W-:-:S05]  /*3710*/  F2FP.BF16.F32.PACK_AB R8, R19, R14 ;  /* 0x0000000e1308723e */ /* 0x000fca00000010ff */
[----:B------:R0:W-:Y:S02]  /*3720*/  STG.E.ENL2.256 desc[UR8][R2.64], R8, R4 ;  /* 0xf80000080204797f */ /* 0x0001e4000f121808 */
.L_x_658:
[----:B------:R-:W-:Y:S05]  /*3730*/  BSYNC.RECONVERGENT B0 ;  /* 0x0000000000007941 */ /* 0x000fea0003800200 */
.L_x_657:
[----:B------:R-:W-:Y:S05]  /*3740*/  @!P1 EXIT ;  /* 0x000000000000994d */ /* 0x000fea0003800000 */
[----:B0-----:R-:W0:Y:S01]  /*3750*/  LDC R2, c[0x0][0x360] ;  /* 0x0000d800ff027b82 */ /* 0x001e220000000800 */
[----:B------:R-:W1:Y:S07]  /*3760*/  LDCU.64 UR10, c[0x0][0x380] ;  /* 0x00007000ff0a77ac */ /* 0x000e6e0008000a00 */
[----:B------:R-:W2:Y:S02]  /*3770*/  S2UR UR6, SR_CTAID.X ;  /* 0x00000000000679c3 */ /* 0x000ea40000002500 */
[----:B012---:R-:W-:-:S07]  /*3780*/  IMAD.IADD R3, R0, 0x1, R2 ;  /* 0x0000000100037824 */ /* 0x007fce00078e0202 */
.L_x_659:
[C---:B0-----:R-:W-:Y:S01]  /*3790*/  IMAD.WIDE.U32 R4, R0.reuse, 0x20, R20 ;  /* 0x0000002000047825 */ /* 0x041fe200078e0014 */
[----:B------:R-:W0:Y:S05]  /*37a0*/  LDC.64 R22, c[0x0][0x3b8] ;  /* 0x0000ee00ff167b82 */ /* 0x000e2a0000000a00 */
[----:B------:R-:W2:Y:S01]  /*37b0*/  LDG.E.ENL2.256 R8, R4, desc[UR8][R4.64] ;  /* 0xfe0000080404797e */ /* 0x000ea20008121908 */
[----:B0-----:R-:W-:-:S06]  /*37c0*/  IMAD.WIDE.U32 R12, R0, 0x20, R22 ;  /* 0x00000020000c7825 */ /* 0x001fcc00078e0016 */
[----:B------:R-:W3:Y:S01]  /*37d0*/  LDG.E.ENL2.256.CONSTANT R16, R12, desc[UR8][R12.64] ;  /* 0xfe0000080c0c797e */ /* 0x000ee20008129910 */
[----:B------:R-:W-:-:S04]  /*37e0*/  UIMAD UR4, UR6, UR12, URZ ;  /* 0x0000000c060472a4 */ /* 0x000fc8000f8e02ff */
[----:B------:R-:W-:Y:S01]  /*37f0*/  UIMAD.WIDE.U32 UR4, UR4, 0x2, UR10 ;  /* 0x00000002040478a5 */ /* 0x000fe2000f8e000a */
[C---:B--2---:R-:W-:Y:S02]  /*3800*/  SHF.L.U32 R24, R8.reuse, 0x10, RZ ;  /* 0x0000001008187819 */ /* 0x044fe400000006ff */
[----:B------:R-:W-:-:S03]  /*3810*/  PRMT R8, R8, 0x7632, R8 ;  /* 0x0000763208087816 */ /* 0x000fc60000000008 */
[----:B------:R-:W-:Y:S01]  /*3820*/  FMUL.FTZ R26, R24, UR7 ;  /* 0x00000007181a7c20 */ /* 0x000fe20008410000 */
[----:B------:R-:W-:-:S05]  /*3830*/  SHF.L.U32 R8, R8, 0x10, RZ ;  /* 0x0000001008087819 */ /* 0x000fca00000006ff */
[----:B------:R-:W0:Y:S01]  /*3840*/  F2F.BF16.F32 R26, R26 ;  /* 0x0000001a001a7304 */ /* 0x000e220000202000 */
[----:B------:R-:W-:Y:S01]  /*3850*/  FMUL.FTZ R25, R8, UR7 ;  /* 0x0000000708197c20 */ /* 0x000fe20008410000 */
[C---:B------:R-:W-:Y:S01]  /*3860*/  IMAD.U32 R8, R7.reuse, 0x10000, RZ ;  /* 0x0001000007087824 */ /* 0x040fe200078e00ff */
[----:B------:R-:W-:-:S03]  /*3870*/  PRMT R7, R7, 0x7632, R7 ;  /* 0x0000763207077816 */ /* 0x000fc60000000007 */
[----:B------:R-:W-:Y:S02]  /*3880*/  FMUL.FTZ R24, R8, UR7 ;  /* 0x0000000708187c20 */ /* 0x000fe40008410000 */
[----:B------:R-:W1:Y:S01]  /*3890*/  F2F.BF16.F32 R25, R25 ;  /* 0x0000001900197304 */ /* 0x000e620000202000 */
[----:B------:R-:W-:Y:S01]  /*38a0*/  IMAD.U32 R7, R7, 0x10000, RZ ;  /* 0x0001000007077824 */ /* 0x000fe200078e00ff */
[----:B---3--:R-:W-:Y:S01]  /*38b0*/  SHF.L.U32 R28, R16, 0x10, RZ ;  /* 0x00000010101c7819 */ /* 0x008fe200000006ff */
[----:B------:R-:W-:Y:S01]  /*38c0*/  IMAD.U32 R29, R17, 0x10000, RZ ;  /* 0x00010000111d7824 */ /* 0x000fe200078e00ff */
[----:B0-----:R-:W-:-:S04]  /*38d0*/  SHF.L.U32 R27, R26, 0x10, RZ ;  /* 0x000000101a1b7819 */ /* 0x001fc800000006ff */
[----:B------:R-:W0:Y:S01]  /*38e0*/  F2F.BF16.F32 R24, R24 ;  /* 0x0000001800187304 */ /* 0x000e220000202000 */
[----:B------:R-:W-:Y:S01]  /*38f0*/  PRMT R16, R16, 0x7632, R16 ;  /* 0x0000763210107816 */ /* 0x000fe20000000010 */
[----:B------:R-:W-:-:S03]  /*3900*/  FMUL.FTZ R8, R27, R28 ;  /* 0x0000001c1b087220 */ /* 0x000fc60000410000 */
[----:B------:R-:W-:Y:S02]  /*3910*/  SHF.L.U32 R27, R16, 0x10, RZ ;  /* 0x00000010101b7819 */ /* 0x000fe400000006ff */
[----:B-1----:R-:W-:Y:S01]  /*3920*/  SHF.L.U32 R16, R25, 0x10, RZ ;  /* 0x0000001019107819 */ /* 0x002fe200000006ff */
[----:B------:R-:W-:Y:S01]  /*3930*/  FMUL.FTZ R25, R7, UR7 ;  /* 0x0000000707197c20 */ /* 0x000fe20008410000 */
[C---:B------:R-:W-:Y:S01]  /*3940*/  IMAD.U32 R7, R6.reuse, 0x10000, RZ ;  /* 0x0001000006077824 */ /* 0x040fe200078e00ff */
[----:B------:R-:W-:Y:S02]  /*3950*/  PRMT R6, R6, 0x7632, R6 ;  /* 0x0000763206067816 */ /* 0x000fe40000000006 */
[----:B------:R-:W-:Y:S01]  /*3960*/  FMUL.FTZ R16, R16, R27 ;  /* 0x0000001b10107220 */ /* 0x000fe20000410000 */
[----:B------:R-:W-:Y:S01]  /*3970*/  SHF.L.U32 R27, R15, 0x10, RZ ;  /* 0x000000100f1b7819 */ /* 0x000fe200000006ff */
[----:B------:R-:W1:Y:S01]  /*3980*/  F2F.BF16.F32 R25, R25 ;  /* 0x0000001900197304 */ /* 0x000e620000202000 */
[----:B0-----:R-:W-:Y:S01]  /*3990*/  SHF.L.U32 R26, R24, 0x10, RZ ;  /* 0x00000010181a7819 */ /* 0x001fe200000006ff */
[----:B------:R-:W-:Y:S01]  /*39a0*/  FMUL.FTZ R24, R7, UR7 ;  /* 0x0000000707187c20 */ /* 0x000fe20008410000 */
[----:B------:R-:W-:Y:S01]  /*39b0*/  IMAD.U32 R6, R6, 0x10000, RZ ;  /* 0x0001000006067824 */ /* 0x000fe200078e00ff */
[----:B------:R-:W-:-:S02]  /*39c0*/  PRMT R15, R15, 0x7632, R15 ;  /* 0x000076320f0f7816 */ /* 0x000fc4000000000f */
[----:B------:R-:W-:Y:S01]  /*39d0*/  FMUL.FTZ R7, R26, R27 ;  /* 0x0000001b1a077220 */ /* 0x000fe20000410000 */
[----:B------:R-:W-:Y:S01]  /*39e0*/  FMUL.FTZ R26, R6, UR7 ;  /* 0x00000007061a7c20 */ /* 0x000fe20008410000 */
[----:B------:R-:W0:Y:S01]  /*39f0*/  F2F.BF16.F32 R24, R24 ;  /* 0x0000001800187304 */ /* 0x000e220000202000 */
[----:B------:R-:W-:Y:S01]  /*3a00*/  IMAD.U32 R6, R5, 0x10000, RZ ;  /* 0x0001000005067824 */ /* 0x000fe200078e00ff */
[----:B------:R-:W-:Y:S02]  /*3a10*/  SHF.L.U32 R28, R15, 0x10, RZ ;  /* 0x000000100f1c7819 */ /* 0x000fe400000006ff */
[----:B------:R-:W-:Y:S02]  /*3a20*/  PRMT R5, R5, 0x7632, R5 ;  /* 0x0000763205057816 */ /* 0x000fe40000000005 */
[----:B------:R-:W-:Y:S02]  /*3a30*/  F2FP.BF16.F32.PACK_AB R8, R16, R8 ;  /* 0x000000081008723e */ /* 0x000fe400000010ff */
[----:B-1----:R-:W-:Y:S01]  /*3a40*/  SHF.L.U32 R15, R25, 0x10, RZ ;  /* 0x00000010190f7819 */ /* 0x002fe200000006ff */
[----:B------:R-:W-:Y:S01]  /*3a50*/  FMUL.FTZ R25, R6, UR7 ;  /* 0x0000000706197c20 */ /* 0x000fe20008410000 */
[----:B------:R-:W1:Y:S01]  /*3a60*/  F2F.BF16.F32 R26, R26 ;  /* 0x0000001a001a7304 */ /* 0x000e620000202000 */
[----:B------:R-:W-:-:S02]  /*3a70*/  IMAD.U32 R5, R5, 0x10000, RZ ;  /* 0x0001000005057824 */ /* 0x000fc400078e00ff */
[----:B------:R-:W-:Y:S02]  /*3a80*/  FMUL.FTZ R15, R15, R28 ;  /* 0x0000001c0f0f7220 */ /* 0x000fe40000410000 */
[----:B------:R-:W-:Y:S01]  /*3a90*/  FMUL.FTZ R5, R5, UR7 ;  /* 0x0000000705057c20 */ /* 0x000fe20008410000 */
[----:B0-----:R-:W-:Y:S02]  /*3aa0*/  SHF.L.U32 R27, R24, 0x10, RZ ;  /* 0x00000010181b7819 */ /* 0x001fe400000006ff */
[----:B------:R-:W0:Y:S01]  /*3ab0*/  F2F.BF16.F32 R25, R25 ;  /* 0x0000001900197304 */ /* 0x000e220000202000 */
[C---:B------:R-:W-:Y:S02]  /*3ac0*/  SHF.L.U32 R24, R14.reuse, 0x10, RZ ;  /* 0x000000100e187819 */ /* 0x040fe400000006ff */
[----:B------:R-:W-:Y:S02]  /*3ad0*/  PRMT R14, R14, 0x7632, R14 ;  /* 0x000076320e0e7816 */ /* 0x000fe4000000000e */
[----:B------:R-:W-:Y:S01]  /*3ae0*/  F2FP.BF16.F32.PACK_AB R7, R15, R7 ;  /* 0x000000070f07723e */ /* 0x000fe200000010ff */
[----:B------:R-:W-:Y:S01]  /*3af0*/  FMUL.FTZ R6, R27, R24 ;  /* 0x000000181b067220 */ /* 0x000fe20000410000 */
[----:B------:R-:W-:Y:S01]  /*3b00*/  SHF.L.U32 R27, R14, 0x10, RZ ;  /* 0x000000100e1b7819 */ /* 0x000fe200000006ff */
[----:B------:R-:W2:Y:S01]  /*3b10*/  F2F.BF16.F32 R5, R5 ;  /* 0x0000000500057304 */ /* 0x000ea20000202000 */
[----:B-1----:R-:W-:Y:S01]  /*3b20*/  SHF.L.U32 R24, R26, 0x10, RZ ;  /* 0x000000101a187819 */ /* 0x002fe200000006ff */
[C---:B------:R-:W-:Y:S01]  /*3b30*/  IMAD.U32 R14, R4.reuse, 0x10000, RZ ;  /* 0x00010000040e7824 */ /* 0x040fe200078e00ff */
[----:B------:R-:W-:-:S02]  /*3b40*/  PRMT R4, R4, 0x7632, R4 ;  /* 0x0000763204047816 */ /* 0x000fc40000000004 */
[----:B------:R-:W-:Y:S01]  /*3b50*/  MOV R15, 0x20 ;  /* 0x00000020000f7802 */ /* 0x000fe20000000f00 */
[----:B------:R-:W-:Y:S01]  /*3b60*/  FMUL.FTZ R24, R24, R27 ;  /* 0x0000001b18187220 */ /* 0x000fe20000410000 */
[----:B0-----:R-:W-:Y:S01]  /*3b70*/  SHF.L.U32 R26, R25, 0x10, RZ ;  /* 0x00000010191a7819 */ /* 0x001fe200000006ff */
[----:B------:R-:W-:Y:S01]  /*3b80*/  FMUL.FTZ R25, R14, UR7 ;  /* 0x000000070e197c20 */ /* 0x000fe20008410000 */
[C---:B------:R-:W-:Y:S01]  /*3b90*/  SHF.L.U32 R27, R13.reuse, 0x10, RZ ;  /* 0x000000100d1b7819 */ /* 0x040fe200000006ff */
[----:B------:R-:W-:Y:S01]  /*3ba0*/  IMAD.U32 R4, R4, 0x10000, RZ ;  /* 0x0001000004047824 */ /* 0x000fe200078e00ff */
[----:B------:R-:W-:Y:S02]  /*3bb0*/  PRMT R13, R13, 0x7632, R13 ;  /* 0x000076320d0d7816 */ /* 0x000fe4000000000d */
[----:B------:R-:W-:Y:S01]  /*3bc0*/  F2FP.BF16.F32.PACK_AB R6, R24, R6 ;  /* 0x000000061806723e */ /* 0x000fe200000010ff */
[----:B------:R-:W0:Y:S01]  /*3bd0*/  F2F.BF16.F32 R25, R25 ;  /* 0x0000001900197304 */ /* 0x000e220000202000 */
[----:B------:R-:W-:Y:S01]  /*3be0*/  FMUL.FTZ R14, R26, R27 ;  /* 0x0000001b1a0e7220 */ /* 0x000fe20000410000 */
[----:B------:R-:W-:Y:S01]  /*3bf0*/  SHF.L.U32 R27, R13, 0x10, RZ ;  /* 0x000000100d1b7819 */ /* 0x000fe200000006ff */
[----:B------:R-:W-:Y:S01]  /*3c00*/  FMUL.FTZ R13, R4, UR7 ;  /* 0x00000007040d7c20 */ /* 0x000fe20008410000 */
[----:B--2---:R-:W-:-:S05]  /*3c10*/  SHF.L.U32 R26, R5, 0x10, RZ ;  /* 0x00000010051a7819 */ /* 0x004fca00000006ff */
[----:B------:R-:W-:Y:S01]  /*3c20*/  FMUL.FTZ R5, R26, R27 ;  /* 0x0000001b1a057220 */ /* 0x000fe20000410000 */
[C---:B------:R-:W-:Y:S01]  /*3c30*/  IMAD.U32 R26, R11.reuse, 0x10000, RZ ;  /* 0x000100000b1a7824 */ /* 0x040fe200078e00ff */
[----:B------:R-:W1:Y:S01]  /*3c40*/  F2F.BF16.F32 R13, R13 ;  /* 0x0000000d000d7304 */ /* 0x000e620000202000 */
[----:B------:R-:W-:Y:S02]  /*3c50*/  PRMT R11, R11, 0x7632, R11 ;  /* 0x000076320b0b7816 */ /* 0x000fe4000000000b */
[----:B------:R-:W-:Y:S01]  /*3c60*/  FMUL.FTZ R26, R26, UR7 ;  /* 0x000000071a1a7c20 */ /* 0x000fe20008410000 */
[----:B0-----:R-:W-:Y:S02]  /*3c70*/  SHF.L.U32 R4, R25, 0x10, RZ ;  /* 0x0000001019047819 */ /* 0x001fe400000006ff */
[----:B------:R-:W-:Y:S02]  /*3c80*/  SHF.L.U32 R25, R12, 0x10, RZ ;  /* 0x000000100c197819 */ /* 0x000fe400000006ff */
[----:B------:R-:W-:Y:S01]  /*3c90*/  SHF.L.U32 R11, R11, 0x10, RZ ;  /* 0x000000100b0b7819 */ /* 0x000fe200000006ff */
[----:B------:R-:W0:Y:S01]  /*3ca0*/  F2F.BF16.F32 R26, R26 ;  /* 0x0000001a001a7304 */ /* 0x000e220000202000 */
[----:B------:R-:W-:Y:S01]  /*3cb0*/  F2FP.BF16.F32.PACK_AB R5, R5, R14 ;  /* 0x0000000e0505723e */ /* 0x000fe200000010ff */
[----:B------:R-:W-:Y:S01]  /*3cc0*/  FMUL.FTZ R4, R4, R25 ;  /* 0x0000001904047220 */ /* 0x000fe20000410000 */
[----:B------:R-:W-:Y:S01]  /*3cd0*/  IMAD.U32 R25, R9, 0x10000, RZ ;  /* 0x0001000009197824 */ /* 0x000fe200078e00ff */
[----:B------:R-:W-:-:S02]  /*3ce0*/  PRMT R9, R12, 0x7632, R9 ;  /* 0x000076320c097816 */ /* 0x000fc40000000009 */
[----:B-1----:R-:W-:Y:S01]  /*3cf0*/  SHF.L.U32 R13, R13, 0x10, RZ ;  /* 0x000000100d0d7819 */ /* 0x002fe200000006ff */
[----:B------:R-:W-:Y:S01]  /*3d00*/  FMUL.FTZ R27, R25, UR7 ;  /* 0x00000007191b7c20 */ /* 0x000fe20008410000 */
[----:B------:R-:W-:-:S03]  /*3d10*/  SHF.L.U32 R28, R9, 0x10, RZ ;  /* 0x00000010091c7819 */ /* 0x000fc600000006ff */
[----:B------:R1:W2:Y:S02]  /*3d20*/  F2F.BF16.F32 R12, R27 ;  /* 0x0000001b000c7304 */ /* 0x0002a40000202000 */
[----:B------:R-:W-:Y:S01]  /*3d30*/  FMUL.FTZ R25, R13, R28 ;  /* 0x0000001c0d197220 */ /* 0x000fe20000410000 */
[----:B------:R-:W-:Y:S01]  /*3d40*/  SHF.L.U32 R28, R19, 0x10, RZ ;  /* 0x00000010131c7819 */ /* 0x000fe200000006ff */
[----:B0-----:R-:W-:Y:S01]  /*3d50*/  IMAD.U32 R13, R26, 0x10000, RZ ;  /* 0x000100001a0d7824 */ /* 0x001fe200078e00ff */
[----:B------:R-:W-:Y:S02]  /*3d60*/  SHF.L.U32 R26, R10, 0x10, RZ ;  /* 0x000000100a1a7819 */ /* 0x000fe400000006ff */
[----:B------:R-:W-:Y:S01]  /*3d70*/  PRMT R10, R9, 0x7632, R10 ;  /* 0x00007632090a7816 */ /* 0x000fe2000000000a */
[----:B------:R-:W-:Y:S01]  /*3d80*/  FMUL.FTZ R9, R11, UR7 ;  /* 0x000000070b097c20 */ /* 0x000fe20008410000 */
[----:B------:R-:W-:Y:S01]  /*3d90*/  FMUL.FTZ R13, R13, R28 ;  /* 0x0000001c0d0d7220 */ /* 0x000fe20000410000 */
[----:B------:R-:W-:Y:S01]  /*3da0*/  FMUL.FTZ R26, R26, UR7 ;  /* 0x000000071a1a7c20 */ /* 0x000fe20008410000 */
[C---:B-1----:R-:W-:Y:S01]  /*3db0*/  PRMT R27, R10.reuse, 0x7632, R27 ;  /* 0x000076320a1b7816 */ /* 0x042fe2000000001b */
[----:B------:R-:W-:Y:S01]  /*3dc0*/  IMAD.U32 R10, R10, 0x10000, RZ ;  /* 0x000100000a0a7824 */ /* 0x000fe200078e00ff */
[----:B------:R-:W-:Y:S01]  /*3dd0*/  F2FP.BF16.F32.PACK_AB R4, R25, R4 ;  /* 0x000000041904723e */ /* 0x000fe200000010ff */
[----:B------:R-:W0:Y:S01]  /*3de0*/  F2F.BF16.F32 R9, R9 ;  /* 0x0000000900097304 */ /* 0x000e220000202000 */
[----:B--2---:R-:W-:Y:S01]  /*3df0*/  SHF.L.U32 R12, R12, 0x10, RZ ;  /* 0x000000100c0c7819 */ /* 0x004fe200000006ff */
[----:B------:R-:W-:Y:S01]  /*3e00*/  FMUL.FTZ R11, R10, UR7 ;  /* 0x000000070a0b7c20 */ /* 0x000fe20008410000 */
[----:B------:R-:W-:Y:S01]  /*3e10*/  SHF.L.U32 R27, R27, 0x10, RZ ;  /* 0x000000101b1b7819 */ /* 0x000fe200000006ff */
[----:B------:R-:W-:-:S04]  /*3e20*/  IMAD.WIDE.U32 R24, R0, R15, UR4 ;  /* 0x0000000400187e25 */ /* 0x000fc8000f8e000f */
[----:B------:R-:W-:Y:S01]  /*3e30*/  FMUL.FTZ R12, R12, R29 ;  /* 0x0000001d0c0c7220 */ /* 0x000fe20000410000 */
[----:B------:R-:W1:Y:S01]  /*3e40*/  F2F.BF16.F32 R26, R26 ;  /* 0x0000001a001a7304 */ /* 0x000e620000202000 */
[----:B------:R-:W-:Y:S01]  /*3e50*/  FMUL.FTZ R29, R27, UR7 ;  /* 0x000000071b1d7c20 */ /* 0x000fe20008410000 */
[----:B------:R-:W-:Y:S01]  /*3e60*/  IMAD.U32 R27, R18, 0x10000, RZ ;  /* 0x00010000121b7824 */ /* 0x000fe200078e00ff */
[----:B------:R-:W-:Y:S02]  /*3e70*/  PRMT R18, R19, 0x7632, R18 ;  /* 0x0000763213127816 */ /* 0x000fe40000000012 */
[----:B------:R-:W-:Y:S02]  /*3e80*/  PRMT R19, R17, 0x7632, R19 ;  /* 0x0000763211137816 */ /* 0x000fe40000000013 */
[C---:B------:R-:W-:Y:S01]  /*3e90*/  PRMT R17, R18.reuse, 0x7632, R17 ;  /* 0x0000763212117816 */ /* 0x040fe20000000011 */
[----:B------:R-:W2:Y:S01]  /*3ea0*/  F2F.BF16.F32 R11, R11 ;  /* 0x0000000b000b7304 */ /* 0x000ea20000202000 */
[----:B------:R-:W-:-:S02]  /*3eb0*/  SHF.L.U32 R18, R18, 0x10, RZ ;  /* 0x0000001012127819 */ /* 0x000fc400000006ff */
[----:B0-----:R-:W-:Y:S01]  /*3ec0*/  SHF.L.U32 R9, R9, 0x10, RZ ;  /* 0x0000001009097819 */ /* 0x001fe200000006ff */
[----:B------:R-:W-:Y:S01]  /*3ed0*/  IMAD.U32 R17, R17, 0x10000, RZ ;  /* 0x0001000011117824 */ /* 0x000fe200078e00ff */
        /* <DEDUP_REMOVED lines=8> */
[----:B0-----:R-:W-:-:S04]  /*3f60*/  IMAD.U32 R26, R26, 0x10000, RZ ;  /* 0x000100001a1a7824 */ /* 0x001fc800078e00ff */
        /* <DEDUP_REMOVED lines=11> */
[----:B------:R-:W-:Y:S02]  /*4020*/  FMUL.FTZ R28, R23, UR7 ;  /* 0x00000007171c7c20 */ /* 0x000fe40008410000 */
[----:B------:R-:W-:-:S04]  /*4030*/  IMAD.U32 R23, R22, 0x10000, RZ ;  /* 0x0001000016177824 */ /* 0x000fc800078e00ff */
[----:B------:R-:W-:Y:S01]  /*4040*/  FMUL.FTZ R29, R23, UR7 ;  /* 0x00000007171d7c20 */ /* 0x000fe20008410000 */
[----:B------:R-:W-:-:S03]  /*4050*/  SHF.L.U32 R23, R6, 0x10, RZ ;  /* 0x0000001006177819 */ /* 0x000fc600000006ff */
[----:B------:R-:W0:Y:S02]  /*4060*/  F2F.BF16.F32 R7, R29 ;  /* 0x0000001d00077304 */ /* 0x000e240000202000 */
[----:B------:R-:W-:Y:S01]  /*4070*/  FMUL.FTZ R23, R23, UR7 ;  /* 0x0000000717177c20 */ /* 0x000fe20008410000 */
[----:B--2---:R-:W-:-:S05]  /*4080*/  PRMT R6, R15, 0x7632, R6 ;  /* 0x000076320f067816 */ /* 0x004fca0000000006 */
[----:B------:R-:W1:Y:S01]  /*4090*/  F2F.BF16.F32 R22, R28 ;  /* 0x0000001c00167304 */ /* 0x000e620000202000 */
[----:B------:R-:W-:Y:S02]  /*40a0*/  SHF.L.U32 R25, R5, 0x10, RZ ;  /* 0x0000001005197819 */ /* 0x000fe400000006ff */
[----:B------:R-:W-:-:S05]  /*40b0*/  PRMT R5, R6, 0x7632, R5 ;  /* 0x0000763206057816 */ /* 0x000fca0000000005 */
[----:B------:R-:W2:Y:S01]  /*40c0*/  F2F.BF16.F32 R23, R23 ;  /* 0x0000001700177304 */ /* 0x000ea20000202000 */
[----:B------:R-:W-:Y:S02]  /*40d0*/  IMAD.U32 R24, R15, 0x10000, RZ ;  /* 0x000100000f187824 */ /* 0x000fe400078e00ff */
[----:B------:R-:W-:Y:S01]  /*40e0*/  FMUL.FTZ R15, R25, UR7 ;  /* 0x00000007190f7c20 */ /* 0x000fe20008410000 */
[----:B------:R-:W-:Y:S02]  /*40f0*/  SHF.L.U32 R6, R6, 0x10, RZ ;  /* 0x0000001006067819 */ /* 0x000fe400000006ff */
[----:B------:R-:W-:Y:S02]  /*4100*/  SHF.L.U32 R25, R5, 0x10, RZ ;  /* 0x0000001005197819 */ /* 0x000fe400000006ff */
[----:B0-----:R-:W-:Y:S01]  /*4110*/  SHF.L.U32 R7, R7, 0x10, RZ ;  /* 0x0000001007077819 */ /* 0x001fe200000006ff */
[----:B-1----:R-:W-:Y:S02]  /*4120*/  IMAD.U32 R27, R22, 0x10000, RZ ;  /* 0x00010000161b7824 */ /* 0x002fe400078e00ff */
[----:B------:R-:W-:-:S02]  /*4130*/  FMUL.FTZ R26, R25, UR7 ;  /* 0x00000007191a7c20 */ /* 0x000fc40008410000 */
[----:B------:R-:W-:Y:S01]  /*4140*/  FMUL.FTZ R7, R7, R6 ;  /* 0x0000000607077220 */ /* 0x000fe20000410000 */
[----:B------:R-:W-:Y:S01]  /*4150*/  SHF.L.U32 R6, R4, 0x10, RZ ;  /* 0x0000001004067819 */ /* 0x000fe200000006ff */
[----:B------:R-:W-:Y:S01]  /*4160*/  FMUL.FTZ R22, R27, R24 ;  /* 0x000000181b167220 */ /* 0x000fe20000410000 */
[----:B------:R-:W0:Y:S01]  /*4170*/  F2F.BF16.F32 R15, R15 ;  /* 0x0000000f000f7304 */ /* 0x000e220000202000 */
[----:B--2---:R-:W-:Y:S01]  /*4180*/  IMAD.U32 R24, R23, 0x10000, RZ ;  /* 0x0001000017187824 */ /* 0x004fe200078e00ff */
[----:B------:R-:W-:Y:S01]  /*4190*/  SHF.L.U32 R27, R14, 0x10, RZ ;  /* 0x000000100e1b7819 */ /* 0x000fe200000006ff */
[----:B------:R-:W-:Y:S01]  /*41a0*/  FMUL.FTZ R25, R6, UR7 ;  /* 0x0000000706197c20 */ /* 0x000fe20008410000 */
[----:B------:R-:W-:-:S04]  /*41b0*/  PRMT R5, R5, 0x7632, R5 ;  /* 0x0000763205057816 */ /* 0x000fc80000000005 */
[----:B------:R1:W2:Y:S01]  /*41c0*/  F2F.BF16.F32 R23, R26 ;  /* 0x0000001a00177304 */ /* 0x0002a20000202000 */
[----:B------:R-:W-:Y:S01]  /*41d0*/  FMUL.FTZ R6, R24, R27 ;  /* 0x0000001b18067220 */ /* 0x000fe20000410000 */
[----:B------:R-:W-:Y:S02]  /*41e0*/  PRMT R4, R14, 0x7632, R4 ;  /* 0x000076320e047816 */ /* 0x000fe40000000004 */
[----:B------:R-:W-:-:S04]  /*41f0*/  SHF.L.U32 R24, R5, 0x10, RZ ;  /* 0x0000001005187819 */ /* 0x000fc800000006ff */
[----:B------:R-:W3:Y:S01]  /*4200*/  F2F.BF16.F32 R14, R25 ;  /* 0x00000019000e7304 */ /* 0x000ee20000202000 */
[----:B------:R-:W-:Y:S01]  /*4210*/  PRMT R5, R4, 0x7632, R5 ;  /* 0x0000763204057816 */ /* 0x000fe20000000005 */
[----:B------:R-:W-:-:S03]  /*4220*/  FMUL.FTZ R24, R24, UR7 ;  /* 0x0000000718187c20 */ /* 0x000fc60008410000 */
[----:B-1----:R-:W-:Y:S02]  /*4230*/  SHF.L.U32 R26, R5, 0x10, RZ ;  /* 0x00000010051a7819 */ /* 0x002fe400000006ff */
[----:B0-----:R-:W-:Y:S01]  /*4240*/  SHF.L.U32 R5, R15, 0x10, RZ ;  /* 0x000000100f057819 */ /* 0x001fe200000006ff */
[----:B------:R-:W-:Y:S01]  /*4250*/  IMAD.U32 R4, R4, 0x10000, RZ ;  /* 0x0001000004047824 */ /* 0x000fe200078e00ff */
[----:B--2---:R-:W-:Y:S01]  /*4260*/  SHF.L.U32 R15, R23, 0x10, RZ ;  /* 0x00000010170f7819 */ /* 0x004fe200000006ff */
[----:B------:R-:W0:Y:S01]  /*4270*/  F2F.BF16.F32 R24, R24 ;  /* 0x0000001800187304 */ /* 0x000e220000202000 */
[----:B------:R-:W-:-:S03]  /*4280*/  FMUL.FTZ R26, R26, UR7 ;  /* 0x000000071a1a7c20 */ /* 0x000fc60008410000 */
[----:B------:R-:W-:Y:S01]  /*4290*/  FMUL.FTZ R15, R15, R4 ;  /* 0x000000040f0f7220 */ /* 0x000fe20000410000 */
[----:B---3--:R-:W-:-:S03]  /*42a0*/  IMAD.U32 R4, R14, 0x10000, RZ ;  /* 0x000100000e047824 */ /* 0x008fc600078e00ff */
[----:B------:R-:W1:Y:S01]  /*42b0*/  F2F.BF16.F32 R14, R26 ;  /* 0x0000001a000e7304 */ /* 0x000e620000202000 */
[----:B------:R-:W-:Y:S01]  /*42c0*/  SHF.L.U32 R23, R12, 0x10, RZ ;  /* 0x000000100c177819 */ /* 0x000fe200000006ff */
[C---:B------:R-:W-:Y:S01]  /*42d0*/  IMAD.U32 R28, R13.reuse, 0x10000, RZ ;  /* 0x000100000d1c7824 */ /* 0x040fe200078e00ff */
[----:B------:R-:W-:Y:S02]  /*42e0*/  PRMT R13, R13, 0x7632, R13 ;  /* 0x000076320d0d7816 */ /* 0x000fe4000000000d */
[----:B------:R-:W-:Y:S01]  /*42f0*/  SHF.L.U32 R25, R8, 0x10, RZ ;  /* 0x0000001008197819 */ /* 0x000fe200000006ff */
[----:B------:R-:W-:Y:S01]  /*4300*/  FMUL.FTZ R4, R4, R23 ;  /* 0x0000001704047220 */ /* 0x000fe20000410000 */
[----:B------:R-:W-:Y:S01]  /*4310*/  SHF.L.U32 R13, R13, 0x10, RZ ;  /* 0x000000100d0d7819 */ /* 0x000fe200000006ff */
[----:B0-----:R-:W-:Y:S01]  /*4320*/  IMAD.U32 R24, R24, 0x10000, RZ ;  /* 0x0001000018187824 */ /* 0x001fe200078e00ff */
[----:B------:R-:W-:Y:S01]  /*4330*/  SHF.L.U32 R23, R11, 0x10, RZ ;  /* 0x000000100b177819 */ /* 0x000fe200000006ff */
[----:B------:R-:W-:Y:S01]  /*4340*/  FMUL.FTZ R27, R25, UR7 ;  /* 0x00000007191b7c20 */ /* 0x000fe20008410000 */
[----:B------:R-:W-:Y:S01]  /*4350*/  PRMT R8, R12, 0x7632, R8 ;  /* 0x000076320c087816 */ /* 0x000fe20000000008 */
[----:B------:R-:W-:-:S02]  /*4360*/  FMUL.FTZ R12, R24, R13 ;  /* 0x0000000d180c7220 */ /* 0x000fc40000410000 */
[----:B------:R-:W-:Y:S01]  /*4370*/  FMUL.FTZ R25, R23, UR7 ;  /* 0x0000000717197c20 */ /* 0x000fe20008410000 */
[----:B-1----:R-:W-:Y:S01]  /*4380*/  IMAD.U32 R13, R14, 0x10000, RZ ;  /* 0x000100000e0d7824 */ /* 0x002fe200078e00ff */
[----:B------:R0:W1:Y:S01]  /*4390*/  F2F.BF16.F32 R24, R27 ;  /* 0x0000001b00187304 */ /* 0x0000620000202000 */
[----:B------:R-:W-:-:S05]  /*43a0*/  SHF.L.U32 R14, R9, 0x10, RZ ;  /* 0x00000010090e7819 */ /* 0x000fca00000006ff */
[----:B------:R-:W-:Y:S02]  /*43b0*/  FMUL.FTZ R23, R14, UR7 ;  /* 0x000000070e177c20 */ /* 0x000fe40008410000 */
[----:B------:R-:W2:Y:S01]  /*43c0*/  F2F.BF16.F32 R25, R25 ;  /* 0x0000001900197304 */ /* 0x000ea20000202000 */
[----:B------:R-:W-:Y:S02]  /*43d0*/  SHF.L.U32 R26, R8, 0x10, RZ ;  /* 0x00000010081a7819 */ /* 0x000fe400000006ff */
[----:B------:R-:W-:Y:S02]  /*43e0*/  SHF.L.U32 R14, R10, 0x10, RZ ;  /* 0x000000100a0e7819 */ /* 0x000fe400000006ff */
[----:B------:R-:W-:Y:S02]  /*43f0*/  PRMT R8, R8, 0x7632, R8 ;  /* 0x0000763208087816 */ /* 0x000fe40000000008 */
[----:B------:R-:W-:Y:S01]  /*4400*/  PRMT R9, R11, 0x7632, R9 ;  /* 0x000076320b097816 */ /* 0x000fe20000000009 */
[----:B------:R-:W3:Y:S01]  /*4410*/  F2F.BF16.F32 R23, R23 ;  /* 0x0000001700177304 */ /* 0x000ee20000202000 */
[----:B------:R-:W-:Y:S01]  /*4420*/  FMUL.FTZ R13, R13, R26 ;  /* 0x0000001a0d0d7220 */ /* 0x000fe20000410000 */
[----:B------:R-:W-:Y:S01]  /*4430*/  FMUL.FTZ R14, R14, UR7 ;  /* 0x000000070e0e7c20 */ /* 0x000fe20008410000 */
[----:B0-----:R-:W-:Y:S01]  /*4440*/  SHF.L.U32 R27, R16, 0x10, RZ ;  /* 0x00000010101b7819 */ /* 0x001fe200000006ff */
[----:B-1----:R-:W-:Y:S01]  /*4450*/  IMAD.U32 R24, R24, 0x10000, RZ ;  /* 0x0001000018187824 */ /* 0x002fe200078e00ff */
[----:B------:R-:W-:-:S02]  /*4460*/  SHF.L.U32 R26, R8, 0x10, RZ ;  /* 0x00000010081a7819 */ /* 0x000fc400000006ff */
[C---:B------:R-:W-:Y:S01]  /*4470*/  PRMT R16, R9.reuse, 0x7632, R16 ;  /* 0x0000763209107816 */ /* 0x040fe20000000010 */
[----:B------:R-:W-:Y:S02]  /*4480*/  IMAD.U32 R9, R9, 0x10000, RZ ;  /* 0x0001000009097824 */ /* 0x000fe400078e00ff */
[----:B------:R-:W-:Y:S01]  /*4490*/  FMUL.FTZ R8, R24, R27 ;  /* 0x0000001b18087220 */ /* 0x000fe20000410000 */
[----:B--2---:R-:W-:Y:S01]  /*44a0*/  SHF.L.U32 R11, R25, 0x10, RZ ;  /* 0x00000010190b7819 */ /* 0x004fe200000006ff */
[----:B------:R-:W0:Y:S01]  /*44b0*/  F2F.BF16.F32 R14, R14 ;  /* 0x0000000e000e7304 */ /* 0x000e220000202000 */
[----:B------:R-:W-:Y:S01]  /*44c0*/  FMUL.FTZ R24, R26, UR7 ;  /* 0x000000071a187c20 */ /* 0x000fe20008410000 */
[----:B------:R-:W-:Y:S01]  /*44d0*/  FMUL.FTZ R25, R9, UR7 ;  /* 0x0000000709197c20 */ /* 0x000fe20008410000 */
[----:B------:R-:W-:Y:S01]  /*44e0*/  SHF.L.U32 R26, R19, 0x10, RZ ;  /* 0x00000010131a7819 */ /* 0x000fe200000006ff */
[----:B------:R-:W-:Y:S01]  /*44f0*/  IMAD.U32 R9, R16, 0x10000, RZ ;  /* 0x0001000010097824 */ /* 0x000fe200078e00ff */
[----:B------:R-:W-:-:S03]  /*4500*/  PRMT R10, R10, 0x7632, R10 ;  /* 0x000076320a0a7816 */ /* 0x000fc6000000000a */
[----:B------:R-:W-:Y:S01]  /*4510*/  FMUL.FTZ R27, R9, UR7 ;  /* 0x00000007091b7c20 */ /* 0x000fe20008410000 */
[----:B------:R-:W-:Y:S01]  /*4520*/  FMUL.FTZ R11, R11, R26 ;  /* 0x0000001a0b0b7220 */ /* 0x000fe20000410000 */
[----:B---3--:R-:W-:Y:S01]  /*4530*/  SHF.L.U32 R9, R23, 0x10, RZ ;  /* 0x0000001017097819 */ /* 0x008fe200000006ff */
[----:B------:R-:W-:Y:S01]  /*4540*/  IMAD.U32 R26, R17, 0x10000, RZ ;  /* 0x00010000111a7824 */ /* 0x000fe200078e00ff */
[----:B------:R-:W-:-:S03]  /*4550*/  SHF.L.U32 R10, R10, 0x10, RZ ;  /* 0x000000100a0a7819 */ /* 0x000fc600000006ff */
[----:B------:R-:W-:Y:S02]  /*4560*/  FMUL.FTZ R9, R9, R26 ;  /* 0x0000001a09097220 */ /* 0x000fe40000410000 */
[----:B------:R-:W-:Y:S01]  /*4570*/  FMUL.FTZ R26, R10, UR7 ;  /* 0x000000070a1a7c20 */ /* 0x000fe20008410000 */
[----:B------:R-:W1:Y:S01]  /*4580*/  F2F.BF16.F32 R25, R25 ;  /* 0x0000001900197304 */ /* 0x000e620000202000 */
[----:B0-----:R-:W-:Y:S02]  /*4590*/  SHF.L.U32 R10, R14, 0x10, RZ ;  /* 0x000000100e0a7819 */ /* 0x001fe400000006ff */
[----:B------:R-:W-:-:S05]  /*45a0*/  PRMT R19, R16, 0x7632, R19 ;  /* 0x0000763210137816 */ /* 0x000fca0000000013 */
[----:B------:R-:W0:Y:S01]  /*45b0*/  F2F.BF16.F32 R23, R27 ;  /* 0x0000001b00177304 */ /* 0x000e220000202000 */
[----:B------:R-:W-:-:S07]  /*45c0*/  SHF.L.U32 R29, R18, 0x10, RZ ;  /* 0x00000010121d7819 */ /* 0x000fce00000006ff */
[----:B------:R-:W2:Y:S01]  /*45d0*/  F2F.BF16.F32 R24, R24 ;  /* 0x0000001800187304 */ /* 0x000ea20000202000 */
[----:B------:R-:W-:-:S07]  /*45e0*/  PRMT R18, R19, 0x7632, R18 ;  /* 0x0000763213127816 */ /* 0x000fce0000000012 */
[----:B------:R0:W3:Y:S01]  /*45f0*/  F2F.BF16.F32 R14, R26 ;  /* 0x0000001a000e7304 */ /* 0x0000e20000202000 */
[----:B------:R-:W-:Y:S01]  /*4600*/  FMUL.FTZ R5, R5, R28 ;  /* 0x0000001c05057220 */ /* 0x000fe20000410000 */
[----:B------:R-:W-:Y:S02]  /*4610*/  PRMT R17, R17, 0x7632, R17 ;  /* 0x0000763211117816 */ /* 0x000fe40000000011 */
[C---:B------:R-:W-:Y:S02]  /*4620*/  PRMT R16, R18.reuse, 0x7632, R16 ;  /* 0x0000763212107816 */ /* 0x040fe40000000010 */
[----:B------:R-:W-:Y:S02]  /*4630*/  SHF.L.U32 R18, R18, 0x10, RZ ;  /* 0x0000001012127819 */ /* 0x000fe400000006ff */
[----:B-1----:R-:W-:Y:S01]  /*4640*/  SHF.L.U32 R25, R25, 0x10, RZ ;  /* 0x0000001019197819 */ /* 0x002fe200000006ff */
[----:B0-----:R-:W-:Y:S01]  /*4650*/  IMAD.U32 R26, R23, 0x10000, RZ ;  /* 0x00010000171a7824 */ /* 0x001fe200078e00ff */
[----:B------:R-:W-:Y:S01]  /*4660*/  F2FP.BF16.F32.PACK_AB R5, R12, R5 ;  /* 0x000000050c05723e */ /* 0x000fe200000010ff */
[----:B------:R-:W-:Y:S01]  /*4670*/  HFMA2 R12, -RZ, RZ, 0, 1.9073486328125e-06 ;  /* 0x00000020ff0c7431 */ /* 0x000fe200000001ff */
[----:B------:R-:W-:Y:S01]  /*4680*/  SHF.L.U32 R17, R17, 0x10, RZ ;  /* 0x0000001011117819 */ /* 0x000fe200000006ff */
[----:B------:R-:W-:Y:S01]  /*4690*/  IMAD.U32 R19, R19, 0x10000, RZ ;  /* 0x0001000013137824 */ /* 0x000fe200078e00ff */
[----:B--2---:R-:W-:Y:S01]  /*46a0*/  SHF.L.U32 R24, R24, 0x10, RZ ;  /* 0x0000001018187819 */ /* 0x004fe200000006ff */
[----:B------:R-:W-:Y:S01]  /*46b0*/  IMAD.U32 R16, R16, 0x10000, RZ ;  /* 0x0001000010107824 */ /* 0x000fe200078e00ff */
[----:B---3--:R-:W-:Y:S01]  /*46c0*/  SHF.L.U32 R23, R14, 0x10, RZ ;  /* 0x000000100e177819 */ /* 0x008fe200000006ff */
        /* <DEDUP_REMOVED lines=17> */
[----:B------:R-:W-:Y:S01]  /*47e0*/  ISETP.GE.AND P0, PT, R0, UR4, PT ;  /* 0x0000000400007c0c */ /* 0x000fe2000bf06270 */
[----:B------:R-:W-:-:S12]  /*47f0*/  IMAD R3, R2, 0x2, R3 ;  /* 0x0000000202037824 */ /* 0x000fd800078e0203 */
[----:B------:R-:W-:Y:S05]  /*4800*/  @!P0 BRA `(.L_x_659) ;  /* 0xffffffec00e08947 */ /* 0x000fea000383ffff */
[----:B------:R-:W-:Y:S05]  /*4810*/  EXIT ;  /* 0x000000000000794d */ /* 0x000fea0003800000 */
        .weak           $__internal_19_$__cuda_sm20_div_s64
        .type           $__internal_19_$__cuda_sm20_div_s64,@function
        .size           $__internal_19_$__cuda_sm20_div_s64,(.L_x_1368 - $__internal_19_$__cuda_sm20_div_s64)
$__internal_19_$__cuda_sm20_div_s64:
        /* <DEDUP_REMOVED lines=78> */
[----:B------:R-:W-:Y:S06]  /*4d00*/  RET.REL.NODEC R2 `(_ZN4vllm15rms_norm_kernelIN3c108BFloat16ELi16ELi3EEEvPT_PKS3_lllllS6_fii) ;  /* 0xffffffb002bc7950 */ /* 0x000fec0003c3ffff */
.L_x_660:
        /* <DEDUP_REMOVED lines=15> */
.L_x_1368:


//--------------------- .text._ZN4vllm15rms_norm_kernelIN3c104HalfELi1ELi3EEEvPT_PKS3_lllllS6_fii --------------------------
	.section	.text._ZN4vllm15rms_norm_kernelIN3c104HalfELi1ELi3EEEvPT_PKS3_lllllS6_fii,"ax",@progbits
	.align	128
        .global         _ZN4vllm15rms_norm_kernelIN3c104HalfELi1ELi3EEEvPT_PKS3_lllllS6_fii
        .type           _ZN4vllm15rms_norm_kernelIN3c104HalfELi1ELi3EEEvPT_PKS3_lllllS6_fii,@function
        .size           _ZN4vllm15rms_norm_kernelIN3c104HalfELi1ELi3EEEvPT_PKS3_lllllS6_fii,(.L_x_1369 - _ZN4vllm15rms_norm_kernelIN3c104HalfELi1ELi3EEEvPT_PKS3_lllllS6_fii)
        .other          _ZN4vllm15rms_norm_kernelIN3c104HalfELi1ELi3EEEvPT_PKS3_lllllS6_fii,@"STO_CUDA_ENTRY STV_DEFAULT"
_ZN4vllm15rms_norm_kernelIN3c104HalfELi1ELi3EEEvPT_PKS3_lllllS6_fii:
.text._ZN4vllm15rms_norm_kernelIN3c104HalfELi1ELi3EEEvPT_PKS3_lllllS6_fii:
        /* <DEDUP_REMOVED lines=29> */
.L_x_661:
[----:B------:R-:W-:-:S07]  /*01d0*/  MOV R0, 0x1f0 ;  /* 0x000001f000007802 */ /* 0x000fce0000000f00 */
[----:B-1----:R-:W-:Y:S05]  /*01e0*/  CALL.REL.NOINC `($__internal_20_$__cuda_sm20_div_s64) ;  /* 0x0000001800587944 */ /* 0x002fea0003c00000 */
[----:B------:R-:W0:Y:S01]  /*01f0*/  LDC.64 R6, c[0x0][0x3a8] ;  /* 0x0000ea00ff067b82 */ /* 0x000e220000000a00 */
[----:B------:R-:W-:Y:S01]  /*0200*/  IADD3 R9, P0, PT, RZ, -R4, RZ ;  /* 0x80000004ff097210 */ /* 0x000fe20007f1e0ff */
[----:B------:R-:W-:-:S03]  /*0210*/  IMAD.U32 R2, RZ, RZ, UR6 ;  /* 0x00000006ff027e24 */ /* 0x000fc6000f8e00ff */
[----:B------:R-:W-:-:S05]  /*0220*/  IADD3.X R3, PT, PT, RZ, ~R5, RZ, P0, !PT ;  /* 0x80000005ff037210 */ /* 0x000fca00007fe4ff */
[----:B0-----:R-:W-:Y:S02]  /*0230*/  IMAD R0, R3, R6, RZ ;  /* 0x0000000603007224 */ /* 0x001fe400078e02ff */
[----:B------:R-:W-:-:S03]  /*0240*/  HFMA2 R3, -RZ, RZ, 0, 0 ;  /* 0x00000000ff037431 */ /* 0x000fc600000001ff */
[----:B------:R-:W-:-:S04]  /*0250*/  IMAD.WIDE.U32 R2, R9, R6, R2 ;  /* 0x0000000609027225 */ /* 0x000fc800078e0002 */
[----:B------:R-:W-:Y:S01]  /*0260*/  IMAD R9, R9, R7, R0 ;  /* 0x0000000709097224 */ /* 0x000fe200078e0200 */
[----:B------:R-:W-:Y:S02]  /*0270*/  MOV R7, R2 ;  /* 0x0000000200077202 */ /* 0x000fe40000000f00 */
[----:B------:R-:W-:Y:S01]  /*0280*/  MOV R2, R4 ;  /* 0x0000000400027202 */ /* 0x000fe20000000f00 */
[----:B------:R-:W-:Y:S01]  /*0290*/  IMAD.IADD R0, R3, 0x1, R9 ;  /* 0x0000000103007824 */ /* 0x000fe200078e0209 */
[----:B------:R-:W-:-:S07]  /*02a0*/  MOV R3, R5 ;  /* 0x0000000500037202 */ /* 0x000fce0000000f00 */
.L_x_662:
[----:B------:R-:W0:Y:S01]  /*02b0*/  LDCU.128 UR8, c[0x0][0x390] ;  /* 0x00007200ff0877ac */ /* 0x000e220008000c00 */
[----:B------:R-:W1:Y:S01]  /*02c0*/  S2R R20, SR_TID.X ;  /* 0x0000000000147919 */ /* 0x000e620000002100 */
[----:B------:R-:W-:Y:S01]  /*02d0*/  BSSY.RECONVERGENT B0, `(.L_x_663) ;  /* 0x00000b5000007945 */ /* 0x000fe20003800200 */
[----:B------:R-:W2:Y:S01]  /*02e0*/  LDCU.64 UR4, c[0x0][0x388] ;  /* 0x00007100ff0477ac */ /* 0x000ea20008000a00 */
[----:B0-----:R-:W-:Y:S02]  /*02f0*/  IMAD R3, R3, UR10, RZ ;  /* 0x0000000a03037c24 */ /* 0x001fe4000f8e02ff */
[----:B------:R-:W-:-:S04]  /*0300*/  IMAD.WIDE.U32 R4, R2, UR10, RZ ;  /* 0x0000000a02047c25 */ /* 0x000fc8000f8e00ff */
[----:B------:R-:W-:Y:S02]  /*0310*/  IMAD R3, R2, UR11, R3 ;  /* 0x0000000b02037c24 */ /* 0x000fe4000f8e0203 */
[----:B------:R-:W-:Y:S02]  /*0320*/  IMAD R0, R0, UR8, RZ ;  /* 0x0000000800007c24 */ /* 0x000fe4000f8e02ff */
[----:B------:R-:W-:Y:S02]  /*0330*/  IMAD.IADD R5, R5, 0x1, R3 ;  /* 0x0000000105057824 */ /* 0x000fe400078e0203 */
[----:B------:R-:W0:Y:S01]  /*0340*/  LDC R3, c[0x0][0x360] ;  /* 0x0000d800ff037b82 */ /* 0x000e220000000800 */
[----:B------:R-:W-:Y:S02]  /*0350*/  IMAD.MOV.U32 R2, RZ, RZ, RZ ;  /* 0x000000ffff027224 */ /* 0x000fe400078e00ff */
[----:B------:R-:W-:-:S04]  /*0360*/  IMAD.WIDE.U32 R4, R7, UR8, R4 ;  /* 0x0000000807047c25 */ /* 0x000fc8000f8e0004 */
[----:B------:R-:W-:Y:S01]  /*0370*/  IMAD R7, R7, UR9, R0 ;  /* 0x0000000907077c24 */ /* 0x000fe2000f8e0200 */
[----:B------:R-:W-:Y:S01]  /*0380*/  SHF.L.U32 R6, R4, 0x1, RZ ;  /* 0x0000000104067819 */ /* 0x000fe200000006ff */
[----:B------:R-:W3:Y:S03]  /*0390*/  LDCU.64 UR8, c[0x0][0x358] ;  /* 0x00006b00ff0877ac */ /* 0x000ee60008000a00 */
[----:B--2---:R-:W-:Y:S02]  /*03a0*/  IADD3 R22, P1, PT, R6, UR4, RZ ;  /* 0x0000000406167c10 */ /* 0x004fe4000ff3e0ff */
[----:B------:R-:W-:Y:S02]  /*03b0*/  IADD3 R5, PT, PT, R5, R7, RZ ;  /* 0x0000000705057210 */ /* 0x000fe40007ffe0ff */
[----:B------:R-:W-:Y:S02]  /*03c0*/  LOP3.LUT R0, R22, 0x1, RZ, 0xc0, !PT ;  /* 0x0000000116007812 */ /* 0x000fe400078ec0ff */
[----:B------:R-:W-:-:S02]  /*03d0*/  SHF.L.U64.HI R7, R4, 0x1, R5 ;  /* 0x0000000104077819 */ /* 0x000fc40000010205 */
[----:B------:R-:W-:Y:S02]  /*03e0*/  ISETP.NE.U32.AND P0, PT, R0, 0x1, PT ;  /* 0x000000010000780c */ /* 0x000fe40003f05070 */
[----:B------:R-:W-:Y:S02]  /*03f0*/  IADD3.X R23, PT, PT, R7, UR5, RZ, P1, !PT ;  /* 0x0000000507177c10 */ /* 0x000fe40008ffe4ff */
[----:B------:R-:W-:-:S13]  /*0400*/  ISETP.NE.U32.AND.EX P0, PT, RZ, RZ, PT, P0 ;  /* 0x000000ffff00720c */ /* 0x000fda0003f05100 */
[----:B-1-3--:R-:W-:Y:S05]  /*0410*/  @!P0 BRA `(.L_x_664) ;  /* 0x0000000400408947 */ /* 0x00afea0003800000 */
[----:B------:R-:W1:Y:S02]  /*0420*/  LDCU UR7, c[0x0][0x3c8] ;  /* 0x00007900ff0777ac */ /* 0x000e640008000800 */
[----:B-1----:R-:W-:-:S04]  /*0430*/  MOV R0, UR7 ;  /* 0x0000000700007c02 */ /* 0x002fc80008000f00 */
[----:B------:R-:W-:-:S13]  /*0440*/  ISETP.GE.AND P0, PT, R20, R0, PT ;  /* 0x000000001400720c */ /* 0x000fda0003f06270 */
[----:B------:R-:W-:Y:S05]  /*0450*/  @P0 BRA `(.L_x_665) ;  /* 0x0000000800700947 */ /* 0x000fea0003800000 */
[----:B0-----:R-:W0:Y:S01]  /*0460*/  I2F.U32.RP R10, R3 ;  /* 0x00000003000a7306 */ /* 0x001e220000209000 */
[----:B------:R-:W-:Y:S01]  /*0470*/  IADD3 R9, PT, PT, R20, R3, RZ ;  /* 0x0000000314097210 */ /* 0x000fe20007ffe0ff */
[----:B------:R-:W-:Y:S01]  /*0480*/  BSSY.RECONVERGENT B1, `(.L_x_666) ;  /* 0x000002f000017945 */ /* 0x000fe20003800200 */
[----:B------:R-:W-:Y:S01]  /*0490*/  ISETP.NE.U32.AND P2, PT, R3, RZ, PT ;  /* 0x000000ff0300720c */ /* 0x000fe20003f45070 */
[----:B------:R-:W-:Y:S01]  /*04a0*/  IMAD.MOV.U32 R12, RZ, RZ, R20 ;  /* 0x000000ffff0c7224 */ /* 0x000fe200078e0014 */
[CC--:B------:R-:W-:Y:S02]  /*04b0*/  ISETP.GE.U32.AND P0, PT, R9.reuse, R0.reuse, PT ;  /* 0x000000000900720c */ /* 0x0c0fe40003f06070 */
[----:B------:R-:W-:Y:S01]  /*04c0*/  VIMNMX.U32 R2, PT, PT, R9, R0, !PT ;  /* 0x0000000009027248 */ /* 0x000fe20007fe0000 */
[----:B0-----:R-:W0:Y:S02]  /*04d0*/  MUFU.RCP R10, R10 ;  /* 0x0000000a000a7308 */ /* 0x001e240000001000 */
[----:B0-----:R-:W-:-:S06]  /*04e0*/  IADD3 R4, PT, PT, R10, 0xffffffe, RZ ;  /* 0x0ffffffe0a047810 */ /* 0x001fcc0007ffe0ff */
[----:B------:R0:W1:Y:S02]  /*04f0*/  F2I.FTZ.U32.TRUNC.NTZ R5, R4 ;  /* 0x0000000400057305 */ /* 0x000064000021f000 */
[----:B0-----:R-:W-:Y:S02]  /*0500*/  HFMA2 R4, -RZ, RZ, 0, 0 ;  /* 0x00000000ff047431 */ /* 0x001fe400000001ff */
[----:B-1----:R-:W-:-:S04]  /*0510*/  IMAD.MOV R8, RZ, RZ, -R5 ;  /* 0x000000ffff087224 */ /* 0x002fc800078e0a05 */
        /* <DEDUP_REMOVED lines=17> */
[----:B------:R-:W-:-:S11]  /*0630*/  MOV R2, RZ ;  /* 0x000000ff00027202 */ /* 0x000fd60000000f00 */
[----:B------:R-:W-:Y:S05]  /*0640*/  @!P0 BRA `(.L_x_667) ;  /* 0x0000000000488947 */ /* 0x000fea0003800000 */
[----:B------:R-:W-:Y:S01]  /*0650*/  IMAD.WIDE.U32 R6, R20, 0x2, R6 ;  /* 0x0000000214067825 */ /* 0x000fe200078e0006 */
[----:B------:R-:W-:-:S03]  /*0660*/  IADD3 R2, PT, PT, R5, 0x1, RZ ;  /* 0x0000000105027810 */ /* 0x000fc60007ffe0ff */
[----:B------:R-:W-:Y:S01]  /*0670*/  IMAD.MOV.U32 R12, RZ, RZ, R20 ;  /* 0x000000ffff0c7224 */ /* 0x000fe200078e0014 */
[----:B------:R-:W-:Y:S02]  /*0680*/  IADD3 R6, P0, PT, R6, UR4, RZ ;  /* 0x0000000406067c10 */ /* 0x000fe4000ff1e0ff */
[----:B------:R-:W-:Y:S02]  /*0690*/  LOP3.LUT R4, R2, 0x3, RZ, 0xc0, !PT ;  /* 0x0000000302047812 */ /* 0x000fe400078ec0ff */
[----:B------:R-:W-:Y:S02]  /*06a0*/  MOV R2, RZ ;  /* 0x000000ff00027202 */ /* 0x000fe40000000f00 */
[----:B------:R-:W-:Y:S02]  /*06b0*/  IADD3.X R5, PT, PT, R7, UR5, RZ, P0, !PT ;  /* 0x0000000507057c10 */ /* 0x000fe400087fe4ff */
[----:B------:R-:W-:-:S07]  /*06c0*/  IADD3 R8, PT, PT, -R4, RZ, RZ ;  /* 0x000000ff04087210 */ /* 0x000fce0007ffe1ff */
.L_x_668:
[----:B------:R-:W-:-:S05]  /*06d0*/  MOV R7, R5 ;  /* 0x0000000500077202 */ /* 0x000fca0000000f00 */
[----:B------:R0:W2:Y:S01]  /*06e0*/  LDG.E.U16 R9, desc[UR8][R6.64] ;  /* 0x0000000806097981 */ /* 0x0000a2000c1e1500 */
[----:B------:R-:W-:Y:S01]  /*06f0*/  VIADD R8, R8, 0x1 ;  /* 0x0000000108087836 */ /* 0x000fe20000000000 */
[C---:B------:R-:W-:Y:S01]  /*0700*/  IADD3 R12, PT, PT, R3.reuse, R12, RZ ;  /* 0x0000000c030c7210 */ /* 0x040fe20007ffe0ff */
[----:B------:R-:W-:-:S03]  /*0710*/  IMAD.WIDE.U32 R4, R3, 0x2, R6 ;  /* 0x0000000203047825 */ /* 0x000fc600078e0006 */
[----:B------:R-:W-:Y:S02]  /*0720*/  ISETP.NE.AND P0, PT, R8, RZ, PT ;  /* 0x000000ff0800720c */ /* 0x000fe40003f05270 */
[----:B0-----:R-:W-:Y:S01]  /*0730*/  MOV R6, R4 ;  /* 0x0000000400067202 */ /* 0x001fe20000000f00 */
[----:B--2---:R-:W-:-:S05]  /*0740*/  HADD2.F32 R9, -RZ, R9.H0_H0 ;  /* 0x20000009ff097230 */ /* 0x004fca0000004100 */
[----:B------:R-:W-:-:S05]  /*0750*/  FFMA.FTZ R2, R9, R9, R2 ;  /* 0x0000000909027223 */ /* 0x000fca0000010002 */
[----:B------:R-:W-:Y:S05]  /*0760*/  @P0 BRA `(.L_x_668) ;  /* 0xfffffffc00d80947 */ /* 0x000fea000383ffff */
.L_x_667:
[----:B------:R-:W-:Y:S05]  /*0770*/  BSYNC.RECONVERGENT B1 ;  /* 0x0000000000017941 */ /* 0x000fea0003800200 */
.L_x_666:
[----:B------:R-:W-:Y:S05]  /*0780*/  @!P1 BRA `(.L_x_665) ;  /* 0x0000000400a49947 */ /* 0x000fea0003800000 */
[----:B------:R-:W-:Y:S01]  /*0790*/  BSSY.RECONVERGENT B1, `(.L_x_669) ;  /* 0x0000017000017945 */ /* 0x000fe20003800200 */
.L_x_670:
[----:B------:R-:W-:Y:S02]  /*07a0*/  IMAD.IADD R6, R3, 0x1, R12 ;  /* 0x0000000103067824 */ /* 0x000fe400078e020c */
[----:B------:R-:W-:-:S03]  /*07b0*/  IMAD.WIDE.U32 R4, R12, 0x2, R22 ;  /* 0x000000020c047825 */ /* 0x000fc600078e0016 */
[CC--:B------:R-:W-:Y:S01]  /*07c0*/  IADD3 R8, PT, PT, R6.reuse, R3.reuse, RZ ;  /* 0x0000000306087210 */ /* 0x0c0fe20007ffe0ff */
[--C-:B------:R-:W-:Y:S02]  /*07d0*/  IMAD.WIDE.U32 R6, R6, 0x2, R22.reuse ;  /* 0x0000000206067825 */ /* 0x100fe400078e0016 */
[----:B------:R-:W2:Y:S01]  /*07e0*/  LDG.E.U16 R4, desc[UR8][R4.64] ;  /* 0x0000000804047981 */ /* 0x000ea2000c1e1500 */
[C---:B------:R-:W-:Y:S01]  /*07f0*/  IADD3 R12, PT, PT, R8.reuse, R3, RZ ;  /* 0x00000003080c7210 */ /* 0x040fe20007ffe0ff */
[--C-:B------:R-:W-:Y:S02]  /*0800*/  IMAD.WIDE.U32 R8, R8, 0x2, R22.reuse ;  /* 0x0000000208087825 */ /* 0x100fe400078e0016 */
[----:B------:R-:W3:Y:S02]  /*0810*/  LDG.E.U16 R6, desc[UR8][R6.64] ;  /* 0x0000000806067981 */ /* 0x000ee4000c1e1500 */
[C---:B------:R-:W-:Y:S02]  /*0820*/  IMAD.WIDE.U32 R10, R12.reuse, 0x2, R22 ;  /* 0x000000020c0a7825 */ /* 0x040fe400078e0016 */
[----:B------:R-:W4:Y:S04]  /*0830*/  LDG.E.U16 R8, desc[UR8][R8.64] ;  /* 0x0000000808087981 */ /* 0x000f28000c1e1500 */
[----:B------:R-:W5:Y:S01]  /*0840*/  LDG.E.U16 R10, desc[UR8][R10.64] ;  /* 0x000000080a0a7981 */ /* 0x000f62000c1e1500 */
[----:B------:R-:W-:-:S05]  /*0850*/  IMAD.IADD R12, R12, 0x1, R3 ;  /* 0x000000010c0c7824 */ /* 0x000fca00078e0203 */
        /* <DEDUP_REMOVED lines=11> */
.L_x_669:
[----:B------:R-:W-:Y:S05]  /*0910*/  BRA `(.L_x_665) ;  /* 0x0000000400407947 */ /* 0x000fea0003800000 */
.L_x_664:
[----:B------:R-:W1:Y:S02]  /*0920*/  LDC R0, c[0x0][0x3c8] ;  /* 0x0000f200ff007b82 */ /* 0x000e640000000800 */
[----:B-1----:R-:W-:-:S04]  /*0930*/  VIMNMX R9, PT, PT, RZ, R0, PT ;  /* 0x00000000ff097248 */ /* 0x002fc80003fe0100 */
[----:B------:R-:W-:-:S04]  /*0940*/  IADD3 R5, PT, PT, -R9, R0, RZ ;  /* 0x0000000009057210 */ /* 0x000fc80007ffe1ff */
        /* <DEDUP_REMOVED lines=30> */
[----:B------:R-:W-:Y:S02]  /*0b30*/  ISETP.NE.AND P0, PT, R2, 0x3, PT ;  /* 0x000000030200780c */ /* 0x000fe40003f05270 */
[----:B------:R-:W-:-:S11]  /*0b40*/  MOV R2, RZ ;  /* 0x000000ff00027202 */ /* 0x000fd60000000f00 */
        /* <DEDUP_REMOVED lines=10> */
.L_x_673:
        /* <DEDUP_REMOVED lines=10> */
.L_x_672:
[----:B------:R-:W-:Y:S05]  /*0c90*/  BSYNC.RECONVERGENT B1 ;  /* 0x0000000000017941 */ /* 0x000fea0003800200 */
.L_x_671:
[----:B------:R-:W-:Y:S05]  /*0ca0*/  @!P1 BRA `(.L_x_665) ;  /* 0x00000000005c9947 */ /* 0x000fea0003800000 */
[----:B------:R-:W-:-:S07]  /*0cb0*/  IMAD.WIDE R6, R9, 0x2, R22 ;  /* 0x0000000209067825 */ /* 0x000fce00078e0216 */
.L_x_674:
        /* <DEDUP_REMOVED lines=22> */
.L_x_665:
[----:B------:R-:W-:Y:S05]  /*0e20*/  BSYNC.RECONVERGENT B0 ;  /* 0x0000000000007941 */ /* 0x000fea0003800200 */
.L_x_663:
        /* <DEDUP_REMOVED lines=71> */
.L_x_676:
        /* <DEDUP_REMOVED lines=104> */
.L_x_678:
[----:B------:R-:W-:Y:S01]  /*1920*/  I2FP.F32.S32 R4, R0 ;  /* 0x0000000000047245 */ /* 0x000fe20000201400 */
[----:B------:R-:W0:Y:S05]  /*1930*/  LDCU UR4, c[0x0][0x3c0] ;  /* 0x00007800ff0477ac */ /* 0x000e2a0008000800 */
[----:B------:R-:W0:Y:S02]  /*1940*/  MUFU.RCP R4, R4 ;  /* 0x0000000400047308 */ /* 0x000e240000001000 */
[----:B0-----:R-:W-:-:S06]  /*1950*/  FFMA.FTZ R21, R4, R21, UR4 ;  /* 0x0000000404157e23 */ /* 0x001fcc0008010015 */
[----:B------:R-:W0:Y:S02]  /*1960*/  MUFU.RSQ R21, R21 ;  /* 0x0000001500157308 */ /* 0x000e240000001400 */
[----:B0-----:R2:W-:Y:S02]  /*1970*/  STS [R2], R21 ;  /* 0x0000001502007388 */ /* 0x0015e40000000800 */
.L_x_677:
[----:B------:R-:W-:Y:S05]  /*1980*/  BSYNC.RECONVERGENT B0 ;  /* 0x0000000000007941 */ /* 0x000fea0003800200 */
.L_x_675:
        /* <DEDUP_REMOVED lines=11> */
.L_x_679:
        /* <DEDUP_REMOVED lines=11> */
[----:B------:R-:W-:-:S04]  /*1af0*/  IMAD.WIDE R12, R20, 0x2, R6 ;  /* 0x00000002140c7825 */ /* 0x000fc800078e0206 */
[----:B------:R-:W-:Y:S01]  /*1b00*/  IMAD.IADD R20, R3, 0x1, R20 ;  /* 0x0000000103147824 */ /* 0x000fe200078e0214 */
[----:B------:R1:W-:Y:S04]  /*1b10*/  STG.E.U16 desc[UR8][R12.64], R9 ;  /* 0x000000090c007986 */ /* 0x0003e8000c101508 */
[----:B------:R-:W-:-:S13]  /*1b20*/  ISETP.GE.AND P0, PT, R20, R0, PT ;  /* 0x000000001400720c */ /* 0x000fda0003f06270 */
[----:B-1----:R-:W-:Y:S05]  /*1b30*/  @!P0 BRA `(.L_x_679) ;  /* 0xfffffffc00c08947 */ /* 0x002fea000383ffff */
[----:B------:R-:W-:Y:S05]  /*1b40*/  EXIT ;  /* 0x000000000000794d */ /* 0x000fea0003800000 */
        .weak           $__internal_20_$__cuda_sm20_div_s64
        .type           $__internal_20_$__cuda_sm20_div_s64,@function
        .size           $__internal_20_$__cuda_sm20_div_s64,(.L_x_1369 - $__internal_20_$__cuda_sm20_div_s64)
$__internal_20_$__cuda_sm20_div_s64:
        /* <DEDUP_REMOVED lines=78> */
[----:B------:R-:W-:Y:S06]  /*2030*/  RET.REL.NODEC R2 `(_ZN4vllm15rms_norm_kernelIN3c104HalfELi1ELi3EEEvPT_PKS3_lllllS6_fii) ;  /* 0xffffffdc02f07950 */ /* 0x000fec0003c3ffff */
.L_x_680:
        /* <DEDUP_REMOVED lines=12> */
.L_x_1369:


//--------------------- .text._ZN4vllm15rms_norm_kernelIN3c104HalfELi2ELi3EEEvPT_PKS3_lllllS6_fii --------------------------
	.section	.text._ZN4vllm15rms_norm_kernelIN3c104HalfELi2ELi3EEEvPT_PKS3_lllllS6_fii,"ax",@progbits
	.align	128
        .global         _ZN4vllm15rms_norm_kernelIN3c104HalfELi2ELi3EEEvPT_PKS3_lllllS6_fii
        .type           _ZN4vllm15rms_norm_kernelIN3c104HalfELi2ELi3EEEvPT_PKS3_lllllS6_fii,@function
        .size           _ZN4vllm15rms_norm_kernelIN3c104HalfELi2ELi3EEEvPT_PKS3_lllllS6_fii,(.L_x_1370 - _ZN4vllm15rms_norm_kernelIN3c104HalfELi2ELi3EEEvPT_PKS3_lllllS6_fii)
        .other          _ZN4vllm15rms_norm_kernelIN3c104HalfELi2ELi3EEEvPT_PKS3_lllllS6_fii,@"STO_CUDA_ENTRY STV_DEFAULT"
_ZN4vllm15rms_norm_kernelIN3c104HalfELi2ELi3EEEvPT_PKS3_lllllS6_fii:
.text._ZN4vllm15rms_norm_kernelIN3c104HalfELi2ELi3EEEvPT_PKS3_lllllS6_fii:
[----:B------:R-:W-:Y:S01]  /*0000*/  LDC R1, c[0x0][0x37c] ;  /* 0x0000df00ff017b82 */ /* 0x000fe20000000800 */
[----:B------:R-:W0:Y:S07]  /*0010*/  LDCU UR4, c[0x0][0x3ac] ;  /* 0x00007580ff0477ac */ /* 0x000e2e0008000800 */
[----:B------:R-:W1:Y:S01]  /*0020*/  S2UR UR6, SR_CTAID.X ;  /* 0x00000000000679c3 */ /* 0x000e620000002500 */
[----:B0-----:R-:W-:-:S09]  /*0030*/  UISETP.NE.U32.AND UP0, UPT, UR4, URZ, UPT ;  /* 0x000000ff0400728c */ /* 0x001fd2000bf05070 */
[----:B------:R-:W-:Y:S05]  /*0040*/  BRA.U UP0, `(.L_x_681) ;  /* 0x0000000100607547 */ /* 0x000fea000b800000 */
[----:B------:R-:W0:Y:S01]  /*0050*/  LDC R4, c[0x0][0x3a8] ;  /* 0x0000ea00ff047b82 */ /* 0x000e220000000800 */
[----:B------:R-:W-:Y:S01]  /*0060*/  IMAD.MOV.U32 R8, RZ, RZ, RZ ;  /* 0x000000ffff087224 */ /* 0x000fe200078e00ff */
[----:B0-----:R-:W0:Y:S01]  /*0070*/  I2F.U32.RP R0, R4 ;  /* 0x0000000400007306 */ /* 0x001e220000209000 */
[----:B------:R-:W-:-:S07]  /*0080*/  ISETP.NE.U32.AND P2, PT, R4, RZ, PT ;  /* 0x000000ff0400720c */ /* 0x000fce0003f45070 */
[----:B0-----:R-:W0:Y:S02]  /*0090*/  MUFU.RCP R0, R0 ;  /* 0x0000000000007308 */ /* 0x001e240000001000 */
[----:B0-----:R-:W-:-:S06]  /*00a0*/  IADD3 R2, PT, PT, R0, 0xffffffe, RZ ;  /* 0x0ffffffe00027810 */ /* 0x001fcc0007ffe0ff */
[----:B------:R0:W2:Y:S02]  /*00b0*/  F2I.FTZ.U32.TRUNC.NTZ R3, R2 ;  /* 0x0000000200037305 */ /* 0x0000a4000021f000 */
[----:B0-----:R-:W-:Y:S01]  /*00c0*/  IMAD.MOV.U32 R2, RZ, RZ, RZ ;  /* 0x000000ffff027224 */ /* 0x001fe200078e00ff */
[----:B--2---:R-:W-:-:S05]  /*00d0*/  IADD3 R5, PT, PT, RZ, -R3, RZ ;  /* 0x80000003ff057210 */ /* 0x004fca0007ffe0ff */
[----:B------:R-:W-:-:S04]  /*00e0*/  IMAD R5, R5, R4, RZ ;  /* 0x0000000405057224 */ /* 0x000fc800078e02ff */
[----:B------:R-:W-:-:S06]  /*00f0*/  IMAD.HI.U32 R3, R3, R5, R2 ;  /* 0x0000000503037227 */ /* 0x000fcc00078e0002 */
[----:B-1----:R-:W-:-:S05]  /*0100*/  IMAD.HI.U32 R2, R3, UR6, RZ ;  /* 0x0000000603027c27 */ /* 0x002fca000f8e00ff */
[----:B------:R-:W-:-:S05]  /*0110*/  IADD3 R3, PT, PT, -R2, RZ, RZ ;  /* 0x000000ff02037210 */ /* 0x000fca0007ffe1ff */
[----:B------:R-:W-:-:S05]  /*0120*/  IMAD R3, R4, R3, UR6 ;  /* 0x0000000604037e24 */ /* 0x000fca000f8e0203 */
[----:B------:R-:W-:-:S13]  /*0130*/  ISETP.GE.U32.AND P0, PT, R3, R4, PT ;  /* 0x000000040300720c */ /* 0x000fda0003f06070 */
[----:B------:R-:W-:Y:S01]  /*0140*/  @P0 IADD3 R3, PT, PT, R3, -R4, RZ ;  /* 0x8000000403030210 */ /* 0x000fe20007ffe0ff */
[----:B------:R-:W-:-:S03]  /*0150*/  @P0 VIADD R2, R2, 0x1 ;  /* 0x0000000102020836 */ /* 0x000fc60000000000 */
[----:B------:R-:W-:Y:S01]  /*0160*/  ISETP.GE.U32.AND P1, PT, R3, R4, PT ;  /* 0x000000040300720c */ /* 0x000fe20003f26070 */
[----:B------:R-:W-:-:S12]  /*0170*/  HFMA2 R3, -RZ, RZ, 0, 0 ;  /* 0x00000000ff037431 */ /* 0x000fd800000001ff */
[----:B------:R-:W-:Y:S02]  /*0180*/  @P1 IADD3 R2, PT, PT, R2, 0x1, RZ ;  /* 0x0000000102021810 */ /* 0x000fe40007ffe0ff */
[----:B------:R-:W-:-:S04]  /*0190*/  @!P2 LOP3.LUT R2, RZ, R4, RZ, 0x33, !PT ;  /* 0x00000004ff02a212 */ /* 0x000fc800078e33ff */
[----:B------:R-:W-:-:S05]  /*01a0*/  IADD3 R9, PT, PT, -R2, RZ, RZ ;  /* 0x000000ff02097210 */ /* 0x000fca0007ffe1ff */
[----:B------:R-:W-:Y:S01]  /*01b0*/  IMAD R9, R4, R9, UR6 ;  /* 0x0000000604097e24 */ /* 0x000fe2000f8e0209 */
[----:B------:R-:W-:Y:S06]  /*01c0*/  BRA `(.L_x_682) ;  /* 0x0000000000387947 */ /* 0x000fec0003800000 */
.L_x_681:
[----:B------:R-:W-:-:S07]  /*01d0*/  MOV R0, 0x1f0 ;  /* 0x000001f000007802 */ /* 0x000fce0000000f00 */
[----:B-1----:R-:W-:Y:S05]  /*01e0*/  CALL.REL.NOINC `($__internal_21_$__cuda_sm20_div_s64) ;  /* 0x0000002800447944 */ /* 0x002fea0003c00000 */
[----:B------:R-:W0:Y:S01]  /*01f0*/  LDC.64 R8, c[0x0][0x3a8] ;  /* 0x0000ea00ff087b82 */ /* 0x000e220000000a00 */
[----:B------:R-:W-:Y:S01]  /*0200*/  IADD3 R7, P0, PT, RZ, -R4, RZ ;  /* 0x80000004ff077210 */ /* 0x000fe20007f1e0ff */
[----:B------:R-:W-:-:S03]  /*0210*/  IMAD.U32 R2, RZ, RZ, UR6 ;  /* 0x00000006ff027e24 */ /* 0x000fc6000f8e00ff */
[----:B------:R-:W-:-:S05]  /*0220*/  IADD3.X R3, PT, PT, RZ, ~R5, RZ, P0, !PT ;  /* 0x80000005ff037210 */ /* 0x000fca00007fe4ff */
[----:B0-----:R-:W-:Y:S01]  /*0230*/  IMAD R0, R3, R8, RZ ;  /* 0x0000000803007224 */ /* 0x001fe200078e02ff */
[----:B------:R-:W-:-:S03]  /*0240*/  MOV R3, RZ ;  /* 0x000000ff00037202 */ /* 0x000fc60000000f00 */
[----:B------:R-:W-:-:S04]  /*0250*/  IMAD.WIDE.U32 R2, R7, R8, R2 ;  /* 0x0000000807027225 */ /* 0x000fc800078e0002 */
[----:B------:R-:W-:Y:S01]  /*0260*/  IMAD R7, R7, R9, R0 ;  /* 0x0000000907077224 */ /* 0x000fe200078e0200 */
[----:B------:R-:W-:Y:S02]  /*0270*/  MOV R9, R2 ;  /* 0x0000000200097202 */ /* 0x000fe40000000f00 */
[----:B------:R-:W-:Y:S01]  /*0280*/  MOV R2, R4 ;  /* 0x0000000400027202 */ /* 0x000fe20000000f00 */
[----:B------:R-:W-:Y:S01]  /*0290*/  IMAD.IADD R8, R3, 0x1, R7 ;  /* 0x0000000103087824 */ /* 0x000fe200078e0207 */
[----:B------:R-:W-:-:S07]  /*02a0*/  MOV R3, R5 ;  /* 0x0000000500037202 */ /* 0x000fce0000000f00 */
.L_x_682:
        /* <DEDUP_REMOVED lines=15> */
[----:B------:R-:W1:Y:S03]  /*03a0*/  LDCU.64 UR8, c[0x0][0x358] ;  /* 0x00006b00ff0877ac */ /* 0x000e660008000a00 */
[----:B---3--:R-:W-:Y:S02]  /*03b0*/  IADD3 R22, P1, PT, R4, UR4, RZ ;  /* 0x0000000404167c10 */ /* 0x008fe4000ff3e0ff */
[----:B------:R-:W-:Y:S02]  /*03c0*/  IADD3 R5, PT, PT, R7, R5, RZ ;  /* 0x0000000507057210 */ /* 0x000fe40007ffe0ff */
[----:B------:R-:W-:Y:S02]  /*03d0*/  LOP3.LUT P0, RZ, R22, 0x3, RZ, 0xc0, !PT ;  /* 0x0000000316ff7812 */ /* 0x000fe4000780c0ff */
[----:B------:R-:W-:-:S02]  /*03e0*/  SHF.L.U64.HI R5, R6, 0x1, R5 ;  /* 0x0000000106057819 */ /* 0x000fc40000010205 */
[----:B------:R-:W-:Y:S02]  /*03f0*/  ISETP.EQ.U32.OR P0, PT, R2, 0x1, P0 ;  /* 0x000000010200780c */ /* 0x000fe40000702470 */
[----:B------:R-:W-:-:S11]  /*0400*/  IADD3.X R23, PT, PT, R5, UR5, RZ, P1, !PT ;  /* 0x0000000505177c10 */ /* 0x000fd60008ffe4ff */
[----:B-12---:R-:W-:Y:S05]  /*0410*/  @P0 BRA `(.L_x_684) ;  /* 0x0000000400780947 */ /* 0x006fea0003800000 */
[----:B------:R-:W-:Y:S01]  /*0420*/  SHF.R.S32.HI R7, RZ, 0x1, R0 ;  /* 0x00000001ff077819 */ /* 0x000fe20000011400 */
[----:B------:R-:W-:-:S03]  /*0430*/  IMAD.MOV.U32 R14, RZ, RZ, RZ ;  /* 0x000000ffff0e7224 */ /* 0x000fc600078e00ff */
        /* <DEDUP_REMOVED lines=35> */
[----:B------:R-:W-:Y:S02]  /*0670*/  MOV R14, RZ ;  /* 0x000000ff000e7202 */ /* 0x000fe40000000f00 */
[----:B------:R-:W-:Y:S02]  /*0680*/  IADD3 R8, P0, PT, R4, UR4, RZ ;  /* 0x0000000404087c10 */ /* 0x000fe4000ff1e0ff */
[----:B------:R-:W-:Y:S02]  /*0690*/  LOP3.LUT R4, R2, 0x3, RZ, 0xc0, !PT ;  /* 0x0000000302047812 */ /* 0x000fe400078ec0ff */
[----:B------:R-:W-:Y:S02]  /*06a0*/  IADD3.X R5, PT, PT, R5, UR5, RZ, P0, !PT ;  /* 0x0000000505057c10 */ /* 0x000fe400087fe4ff */
[----:B------:R-:W-:Y:S01]  /*06b0*/  MOV R2, R20 ;  /* 0x0000001400027202 */ /* 0x000fe20000000f00 */
[----:B------:R-:W-:-:S07]  /*06c0*/  IMAD.MOV R6, RZ, RZ, -R4 ;  /* 0x000000ffff067224 */ /* 0x000fce00078e0a04 */
.L_x_688:
[----:B------:R-:W-:-:S05]  /*06d0*/  MOV R9, R5 ;  /* 0x0000000500097202 */ /* 0x000fca0000000f00 */
[----:B------:R0:W2:Y:S01]  /*06e0*/  LDG.E R10, desc[UR8][R8.64] ;  /* 0x00000008080a7981 */ /* 0x0000a2000c1e1900 */
[----:B------:R-:W-:Y:S01]  /*06f0*/  IADD3 R6, PT, PT, R6, 0x1, RZ ;  /* 0x0000000106067810 */ /* 0x000fe20007ffe0ff */
[----:B------:R-:W-:-:S03]  /*0700*/  IMAD.WIDE.U32 R4, R3, 0x4, R8 ;  /* 0x0000000403047825 */ /* 0x000fc600078e0008 */
[----:B------:R-:W-:Y:S01]  /*0710*/  ISETP.NE.AND P0, PT, R6, RZ, PT ;  /* 0x000000ff0600720c */ /* 0x000fe20003f05270 */
[----:B------:R-:W-:Y:S01]  /*0720*/  IMAD.IADD R2, R3, 0x1, R2 ;  /* 0x0000000103027824 */ /* 0x000fe200078e0202 */
[----:B0-----:R-:W-:Y:S01]  /*0730*/  MOV R8, R4 ;  /* 0x0000000400087202 */ /* 0x001fe20000000f00 */
[--C-:B--2---:R-:W-:Y:S02]  /*0740*/  HADD2.F32 R11, -RZ, R10.reuse.H0_H0 ;  /* 0x2000000aff0b7230 */ /* 0x104fe40000004100 */
[----:B------:R-:W-:-:S03]  /*0750*/  HADD2.F32 R13, -RZ, R10.H1_H1 ;  /* 0x3000000aff0d7230 */ /* 0x000fc60000004100 */
[----:B------:R-:W-:-:S04]  /*0760*/  FFMA.FTZ R14, R11, R11, R14 ;  /* 0x0000000b0b0e7223 */ /* 0x000fc8000001000e */
[----:B------:R-:W-:Y:S01]  /*0770*/  FFMA.FTZ R14, R13, R13, R14 ;  /* 0x0000000d0d0e7223 */ /* 0x000fe2000001000e */
[----:B------:R-:W-:Y:S06]  /*0780*/  @P0 BRA `(.L_x_688) ;  /* 0xfffffffc00d00947 */ /* 0x000fec000383ffff */
.L_x_687:
[----:B------:R-:W-:Y:S05]  /*0790*/  BSYNC.RECONVERGENT B1 ;  /* 0x0000000000017941 */ /* 0x000fea0003800200 */
.L_x_686:
[----:B------:R-:W-:Y:S05]  /*07a0*/  @!P1 BRA `(.L_x_685) ;  /* 0x0000000c006c9947 */ /* 0x000fea0003800000 */
[----:B------:R-:W-:Y:S01]  /*07b0*/  BSSY.RECONVERGENT B1, `(.L_x_689) ;  /* 0x0000023000017945 */ /* 0x000fe20003800200 */
[C---:B------:R-:W-:Y:S01]  /*07c0*/  LEA R4, R3.reuse, R2, 0x1 ;  /* 0x0000000203047211 */ /* 0x040fe200078e08ff */
[----:B------:R-:W-:Y:S01]  /*07d0*/  IMAD R5, R3, 0x3, R2 ;  /* 0x0000000303057824 */ /* 0x000fe200078e0202 */
[----:B------:R-:W-:-:S07]  /*07e0*/  IADD3 R6, PT, PT, R2, R3, RZ ;  /* 0x0000000302067210 */ /* 0x000fce0007ffe0ff */
.L_x_690:
        /* <DEDUP_REMOVED lines=32> */
.L_x_689:
[----:B------:R-:W-:Y:S05]  /*09f0*/  BRA `(.L_x_685) ;  /* 0x0000000800d87947 */ /* 0x000fea0003800000 */
.L_x_684:
        /* <DEDUP_REMOVED lines=52> */
[----:B------:R-:W-:Y:S02]  /*0d40*/  IADD3 R12, P3, PT, R12, 0x2, RZ ;  /* 0x000000020c0c7810 */ /* 0x000fe40007f7e0ff */
[----:B------:R-:W-:Y:S02]  /*0d50*/  LOP3.LUT R10, R2, 0x3, RZ, 0xc0, !PT ;  /* 0x00000003020a7812 */ /* 0x000fe400078ec0ff */
[----:B------:R-:W-:Y:S02]  /*0d60*/  IADD3.X R11, PT, PT, R11, UR5, R5, P1, P2 ;  /* 0x000000050b0b7c10 */ /* 0x000fe40008fe4405 */
[----:B------:R-:W-:Y:S02]  /*0d70*/  MOV R2, R20 ;  /* 0x0000001400027202 */ /* 0x000fe40000000f00 */
[----:B------:R-:W-:Y:S02]  /*0d80*/  IADD3 R16, PT, PT, -R10, RZ, RZ ;  /* 0x000000ff0a107210 */ /* 0x000fe40007ffe1ff */
[----:B------:R-:W-:-:S07]  /*0d90*/  IADD3.X R13, PT, PT, RZ, R11, RZ, P3, !PT ;  /* 0x0000000bff0d7210 */ /* 0x000fce0001ffe4ff */
.L_x_695:
[----:B------:R-:W-:Y:S01]  /*0da0*/  IMAD.MOV.U32 R10, RZ, RZ, R12 ;  /* 0x000000ffff0a7224 */ /* 0x000fe200078e000c */
[----:B------:R-:W-:-:S05]  /*0db0*/  MOV R11, R13 ;  /* 0x0000000d000b7202 */ /* 0x000fca0000000f00 */
        /* <DEDUP_REMOVED lines=11> */
.L_x_694:
[----:B------:R-:W-:Y:S05]  /*0e70*/  BSYNC.RECONVERGENT B2 ;  /* 0x0000000000027941 */ /* 0x000fea0003800200 */
.L_x_693:
[----:B------:R-:W-:Y:S05]  /*0e80*/  @!P0 BRA `(.L_x_692) ;  /* 0x0000000000988947 */ /* 0x000fea0003800000 */
[C-C-:B------:R-:W-:Y:S01]  /*0e90*/  IMAD R16, R3.reuse, 0x2, R2.reuse ;  /* 0x0000000203107824 */ /* 0x140fe200078e0202 */
[----:B------:R-:W-:Y:S01]  /*0ea0*/  IADD3 R24, PT, PT, R2, R3, RZ ;  /* 0x0000000302187210 */ /* 0x000fe20007ffe0ff */
[----:B------:R-:W-:-:S07]  /*0eb0*/  IMAD R21, R3, 0x3, R2 ;  /* 0x0000000303157824 */ /* 0x000fce00078e0202 */
.L_x_696:
        /* <DEDUP_REMOVED lines=24> */
[C---:B------:R-:W-:Y:S01]  /*1040*/  LEA R24, R3.reuse, R24, 0x2 ;  /* 0x0000001803187211 */ /* 0x040fe200078e10ff */
[C---:B------:R-:W-:Y:S01]  /*1050*/  IMAD R21, R3.reuse, 0x4, R21 ;  /* 0x0000000403157824 */ /* 0x040fe200078e0215 */
        /* <DEDUP_REMOVED lines=9> */
.L_x_692:
[----:B------:R-:W-:Y:S05]  /*10f0*/  BSYNC.RECONVERGENT B1 ;  /* 0x0000000000017941 */ /* 0x000fea0003800200 */
.L_x_691:
        /* <DEDUP_REMOVED lines=8> */
[----:B------:R-:W-:Y:S01]  /*1180*/  VIMNMX R13, PT, PT, R15, R12, !PT ;  /* 0x0000000c0f0d7248 */ /* 0x000fe20007fe0100 */
        /* <DEDUP_REMOVED lines=28> */
.L_x_699:
        /* <DEDUP_REMOVED lines=8> */
.L_x_698:
[----:B------:R-:W-:Y:S05]  /*13d0*/  BSYNC.RECONVERGENT B1 ;  /* 0x0000000000017941 */ /* 0x000fea0003800200 */
.L_x_697:
[----:B------:R-:W-:Y:S05]  /*13e0*/  @!P0 BRA `(.L_x_685) ;  /* 0x00000000005c8947 */ /* 0x000fea0003800000 */
[----:B------:R-:W-:-:S07]  /*13f0*/  SHF.L.U32 R11, R3, 0x1, RZ ;  /* 0x00000001030b7819 */ /* 0x000fce00000006ff */
.L_x_700:
        /* <DEDUP_REMOVED lines=15> */
[----:B---3--:R-:W-:Y:S02]  /*14f0*/  HADD2.F32 R21, -RZ, R16.H0_H0 ;  /* 0x20000010ff157230 */ /* 0x008fe40000004100 */
[----:B----4-:R-:W-:-:S03]  /*1500*/  HADD2.F32 R13, -RZ, R4.H0_H0 ;  /* 0x20000004ff0d7230 */ /* 0x010fc60000004100 */
[----:B------:R-:W-:-:S04]  /*1510*/  FFMA.FTZ R14, R21, R21, R14 ;  /* 0x00000015150e7223 */ /* 0x000fc8000001000e */
[----:B------:R-:W-:Y:S01]  /*1520*/  FFMA.FTZ R14, R13, R13, R14 ;  /* 0x0000000d0d0e7223 */ /* 0x000fe2000001000e */
[----:B-----5:R-:W-:-:S05]  /*1530*/  HADD2.F32 R17, -RZ, R6.H0_H0 ;  /* 0x20000006ff117230 */ /* 0x020fca0000004100 */
[----:B------:R-:W-:Y:S01]  /*1540*/  FFMA.FTZ R14, R17, R17, R14 ;  /* 0x00000011110e7223 */ /* 0x000fe2000001000e */
[----:B------:R-:W-:Y:S06]  /*1550*/  @!P0 BRA `(.L_x_700) ;  /* 0xfffffffc00a88947 */ /* 0x000fec000383ffff */
.L_x_685:
[----:B------:R-:W-:Y:S05]  /*1560*/  BSYNC.RECONVERGENT B0 ;  /* 0x0000000000007941 */ /* 0x000fea0003800200 */
.L_x_683:
        /* <DEDUP_REMOVED lines=71> */
.L_x_702:
        /* <DEDUP_REMOVED lines=104> */
.L_x_704:
[----:B------:R-:W-:Y:S01]  /*2060*/  I2FP.F32.S32 R4, R0 ;  /* 0x0000000000047245 */ /* 0x000fe20000201400 */
[----:B------:R-:W0:Y:S05]  /*2070*/  LDCU UR4, c[0x0][0x3c0] ;  /* 0x00007800ff0477ac */ /* 0x000e2a0008000800 */
[----:B------:R-:W0:Y:S02]  /*2080*/  MUFU.RCP R4, R4 ;  /* 0x0000000400047308 */ /* 0x000e240000001000 */
[----:B0-----:R-:W-:-:S06]  /*2090*/  FFMA.FTZ R21, R4, R21, UR4 ;  /* 0x0000000404157e23 */ /* 0x001fcc0008010015 */
[----:B------:R-:W0:Y:S02]  /*20a0*/  MUFU.RSQ R21, R21 ;  /* 0x0000001500157308 */ /* 0x000e240000001400 */
[----:B0-----:R2:W-:Y:S02]  /*20b0*/  STS [R2], R21 ;  /* 0x0000001502007388 */ /* 0x0015e40000000800 */
.L_x_703:
[----:B------:R-:W-:Y:S05]  /*20c0*/  BSYNC.RECONVERGENT B0 ;  /* 0x0000000000007941 */ /* 0x000fea0003800200 */
.L_x_701:
[----:B------:R-:W-:Y:S01]  /*20d0*/  BAR.SYNC.DEFER_BLOCKING 0x0 ;  /* 0x0000000000007b1d */ /* 0x000fe20000010000 */
[C---:B------:R-:W-:Y:S01]  /*20e0*/  LEA.HI R9, R0.reuse, R0, RZ, 0x1 ;  /* 0x0000000000097211 */ /* 0x040fe200078f08ff */
[----:B------:R-:W-:-:S03]  /*20f0*/  IMAD R7, R0, UR6, RZ ;  /* 0x0000000600077c24 */ /* 0x000fc6000f8e02ff */
[----:B------:R-:W-:-:S04]  /*2100*/  SHF.R.S32.HI R9, RZ, 0x1, R9 ;  /* 0x00000001ff097819 */ /* 0x000fc80000011409 */
[----:B------:R-:W-:-:S13]  /*2110*/  ISETP.GE.AND P0, PT, R20, R9, PT ;  /* 0x000000091400720c */ /* 0x000fda0003f06270 */
[----:B------:R-:W-:Y:S05]  /*2120*/  @P0 EXIT ;  /* 0x000000000000094d */ /* 0x000fea0003800000 */
[----:B0-----:R-:W0:Y:S01]  /*2130*/  I2F.U32.RP R6, R3 ;  /* 0x0000000300067306 */ /* 0x001e220000209000 */
[----:B-12---:R-:W-:Y:S01]  /*2140*/  IADD3 R2, PT, PT, R20, R3, RZ ;  /* 0x0000000314027210 */ /* 0x006fe20007ffe0ff */
[----:B------:R-:W1:Y:S01]  /*2150*/  S2UR UR5, SR_CgaCtaId ;  /* 0x00000000000579c3 */ /* 0x000e620000008800 */
        /* <DEDUP_REMOVED lines=8> */
[----:B0-----:R-:W0:Y:S01]  /*21e0*/  MUFU.RCP R6, R6 ;  /* 0x0000000600067308 */ /* 0x001e220000001000 */
[----:B-1----:R-:W-:Y:S01]  /*21f0*/  ULEA UR4, UR5, UR4, 0x18 ;  /* 0x0000000405047291 */ /* 0x002fe2000f8ec0ff */
        /* <DEDUP_REMOVED lines=26> */
[C---:B------:R-:W-:Y:S01]  /*23a0*/  IMAD R20, R2.reuse, R3, R20 ;  /* 0x0000000302147224 */ /* 0x040fe200078e0214 */
[----:B------:R-:W-:-:S07]  /*23b0*/  IADD3 R2, PT, PT, -R2, RZ, RZ ;  /* 0x000000ff02027210 */ /* 0x000fce0007ffe1ff */
.L_x_707:
[----:B-1----:R-:W-:-:S04]  /*23c0*/  IADD3 R10, P1, PT, R6, R22, RZ ;  /* 0x00000016060a7210 */ /* 0x002fc80007f3e0ff */
[----:B------:R-:W-:-:S05]  /*23d0*/  IADD3.X R11, PT, PT, R7, R23, RZ, P1, !PT ;  /* 0x00000017070b7210 */ /* 0x000fca0000ffe4ff */
[----:B------:R-:W2:Y:S01]  /*23e0*/  LDG.E R10, desc[UR8][R10.64] ;  /* 0x000000080a0a7981 */ /* 0x000ea2000c1e1900 */
[----:B------:R-:W-:-:S04]  /*23f0*/  IADD3 R12, P1, PT, R6, UR6, RZ ;  /* 0x00000006060c7c10 */ /* 0x000fc8000ff3e0ff */
[----:B------:R-:W-:-:S05]  /*2400*/  IADD3.X R13, PT, PT, R7, UR7, RZ, P1, !PT ;  /* 0x00000007070d7c10 */ /* 0x000fca0008ffe4ff */
[----:B------:R-:W3:Y:S01]  /*2410*/  LDG.E.CONSTANT R12, desc[UR8][R12.64] ;  /* 0x000000080c0c7981 */ /* 0x000ee2000c1e9900 */
[----:B------:R-:W-:Y:S01]  /*2420*/  IADD3 R2, PT, PT, R2, 0x1, RZ ;  /* 0x0000000102027810 */ /* 0x000fe20007ffe0ff */
[--C-:B--2---:R-:W-:Y:S02]  /*2430*/  HADD2.F32 R15, -RZ, R10.reuse.H0_H0 ;  /* 0x2000000aff0f7230 */ /* 0x104fe40000004100 */
[----:B------:R-:W-:Y:S01]  /*2440*/  HADD2.F32 R17, -RZ, R10.H1_H1 ;  /* 0x3000000aff117230 */ /* 0x000fe20000004100 */
[----:B------:R-:W-:Y:S02]  /*2450*/  IADD3 R10, P1, PT, R4, R6, RZ ;  /* 0x00000006040a7210 */ /* 0x000fe40007f3e0ff */
[C---:B0-----:R-:W-:Y:S02]  /*2460*/  FMUL.FTZ R15, R0.reuse, R15 ;  /* 0x0000000f000f7220 */ /* 0x041fe40000410000 */
[----:B------:R-:W-:Y:S01]  /*2470*/  FMUL.FTZ R17, R0, R17 ;  /* 0x0000001100117220 */ /* 0x000fe20000410000 */
[--C-:B------:R-:W-:Y:S01]  /*2480*/  IMAD.X R11, R5, 0x1, R7.reuse, P1 ;  /* 0x00000001050b7824 */ /* 0x100fe200008e0607 */
[----:B------:R-:W-:Y:S01]  /*2490*/  ISETP.NE.AND P1, PT, R2, RZ, PT ;  /* 0x000000ff0200720c */ /* 0x000fe20003f25270 */
[--C-:B---3--:R-:W-:Y:S01]  /*24a0*/  HADD2.F32 R8, -RZ, R12.reuse.H0_H0 ;  /* 0x2000000cff087230 */ /* 0x108fe20000004100 */
        /* <DEDUP_REMOVED lines=9> */
[----:B------:R1:W-:Y:S01]  /*2540*/  STG.E desc[UR8][R10.64], R17 ;  /* 0x000000110a007986 */ /* 0x0003e2000c101908 */
[----:B------:R-:W-:Y:S05]  /*2550*/  @P1 BRA `(.L_x_707) ;  /* 0xfffffffc00981947 */ /* 0x000fea000383ffff */
.L_x_706:
[----:B------:R-:W-:Y:S05]  /*2560*/  BSYNC.RECONVERGENT B0 ;  /* 0x0000000000007941 */ /* 0x000fea0003800200 */
.L_x_705:
[----:B------:R-:W-:Y:S05]  /*2570*/  @!P0 EXIT ;  /* 0x000000000000894d */ /* 0x000fea0003800000 */
[----:B------:R-:W2:Y:S01]  /*2580*/  LDC.64 R6, c[0x0][0x3b8] ;  /* 0x0000ee00ff067b82 */ /* 0x000ea20000000a00 */
[C---:B-1----:R-:W-:Y:S01]  /*2590*/  LEA R11, R3.reuse, R20, 0x1 ;  /* 0x00000014030b7211 */ /* 0x042fe200078e08ff */
[----:B------:R-:W-:Y:S01]  /*25a0*/  IMAD R13, R3, 0x3, R20 ;  /* 0x00000003030d7824 */ /* 0x000fe200078e0214 */
[----:B------:R-:W-:-:S07]  /*25b0*/  IADD3 R15, PT, PT, R20, R3, RZ ;  /* 0x00000003140f7210 */ /* 0x000fce0007ffe0ff */
.L_x_708:
        /* <DEDUP_REMOVED lines=84> */
        .weak           $__internal_21_$__cuda_sm20_div_s64
        .type           $__internal_21_$__cuda_sm20_div_s64,@function
        .size           $__internal_21_$__cuda_sm20_div_s64,(.L_x_1370 - $__internal_21_$__cuda_sm20_div_s64)
$__internal_21_$__cuda_sm20_div_s64:
        /* <DEDUP_REMOVED lines=43> */
[----:B------:R-:W-:-:S05]  /*2db0*/  IMAD.HI.U32 R6, P0, R11, UR6, R6 ;  /* 0x000000060b067c27 */ /* 0x000fca000f800006 */
[----:B------:R-:W-:Y:S02]  /*2dc0*/  IADD3 R9, P2, PT, RZ, R6, RZ ;  /* 0x00000006ff097210 */ /* 0x000fe40007f5e0ff */
[----:B------:R-:W-:-:S03]  /*2dd0*/  IADD3.X R8, PT, PT, RZ, RZ, RZ, P0, !PT ;  /* 0x000000ffff087210 */ /* 0x000fc600007fe4ff */
[----:B------:R-:W-:-:S04]  /*2de0*/  IMAD.WIDE.U32 R6, R9, R2, RZ ;  /* 0x0000000209067225 */ /* 0x000fc800078e00ff */
[----:B------:R-:W-:Y:S01]  /*2df0*/  IMAD.X R11, RZ, RZ, R8, P2 ;  /* 0x000000ffff0b7224 */ /* 0x000fe200010e0608 */
[----:B------:R-:W-:Y:S01]  /*2e00*/  IADD3 R15, P2, PT, -R6, UR6, RZ ;  /* 0x00000006060f7c10 */ /* 0x000fe2000ff5e1ff */
[C---:B------:R-:W-:Y:S01]  /*2e10*/  IMAD R7, R9.reuse, R3, R7 ;  /* 0x0000000309077224 */ /* 0x040fe200078e0207 */
[----:B------:R-:W-:Y:S02]  /*2e20*/  IADD3 R6, P3, PT, R9, 0x1, RZ ;  /* 0x0000000109067810 */ /* 0x000fe40007f7e0ff */
[-C--:B------:R-:W-:Y:S01]  /*2e30*/  ISETP.GE.U32.AND P0, PT, R15, R2.reuse, PT ;  /* 0x000000020f00720c */ /* 0x080fe20003f06070 */
[----:B------:R-:W-:Y:S01]  /*2e40*/  IMAD R7, R11, R2, R7 ;  /* 0x000000020b077224 */ /* 0x000fe200078e0207 */
[----:B------:R-:W-:-:S04]  /*2e50*/  IADD3.X R8, PT, PT, RZ, R11, RZ, P3, !PT ;  /* 0x0000000bff087210 */ /* 0x000fc80001ffe4ff */
[----:B------:R-:W-:Y:S02]  /*2e60*/  IADD3.X R17, PT, PT, RZ, ~R7, RZ, P2, !PT ;  /* 0x80000007ff117210 */ /* 0x000fe400017fe4ff */
[----:B------:R-:W-:Y:S02]  /*2e70*/  IADD3 R7, P2, PT, R15, -R2, RZ ;  /* 0x800000020f077210 */ /* 0x000fe40007f5e0ff */
[CC--:B------:R-:W-:Y:S02]  /*2e80*/  ISETP.GE.U32.AND.EX P0, PT, R17.reuse, R3.reuse, PT, P0 ;  /* 0x000000031100720c */ /* 0x0c0fe40003f06100 */
[----:B------:R-:W-:Y:S02]  /*2e90*/  IADD3.X R13, PT, PT, R17, ~R3, RZ, P2, !PT ;  /* 0x80000003110d7210 */ /* 0x000fe400017fe4ff */
[----:B------:R-:W-:Y:S02]  /*2ea0*/  SEL R7, R7, R15, P0 ;  /* 0x0000000f07077207 */ /* 0x000fe40000000000 */
[----:B------:R-:W-:-:S02]  /*2eb0*/  SEL R9, R6, R9, P0 ;  /* 0x0000000906097207 */ /* 0x000fc40000000000 */
[----:B------:R-:W-:Y:S02]  /*2ec0*/  SEL R13, R13, R17, P0 ;  /* 0x000000110d0d7207 */ /* 0x000fe40000000000 */
[----:B------:R-:W-:Y:S02]  /*2ed0*/  ISETP.GE.U32.AND P2, PT, R7, R2, PT ;  /* 0x000000020700720c */ /* 0x000fe40003f46070 */
[----:B------:R-:W-:Y:S02]  /*2ee0*/  SEL R6, R8, R11, P0 ;  /* 0x0000000b08067207 */ /* 0x000fe40000000000 */
[----:B------:R-:W-:Y:S02]  /*2ef0*/  IADD3 R2, P3, PT, R9, 0x1, RZ ;  /* 0x0000000109027810 */ /* 0x000fe40007f7e0ff */
[----:B------:R-:W-:-:S03]  /*2f00*/  ISETP.GE.U32.AND.EX P0, PT, R13, R3, PT, P2 ;  /* 0x000000030d00720c */ /* 0x000fc60003f06120 */
[----:B------:R-:W-:Y:S01]  /*2f10*/  IMAD.X R3, RZ, RZ, R6, P3 ;  /* 0x000000ffff037224 */ /* 0x000fe200018e0606 */
[----:B------:R-:W-:-:S04]  /*2f20*/  SEL R2, R2, R9, P0 ;  /* 0x0000000902027207 */ /* 0x000fc80000000000 */
[----:B------:R-:W-:Y:S02]  /*2f30*/  SEL R3, R3, R6, P0 ;  /* 0x0000000603037207 */ /* 0x000fe40000000000 */
[-C--:B------:R-:W-:Y:S02]  /*2f40*/  IADD3 R7, P2, PT, RZ, -R2.reuse, RZ ;  /* 0x80000002ff077210 */ /* 0x080fe40007f5e0ff */
[----:B------:R-:W-:Y:S02]  /*2f50*/  ISETP.NE.U32.AND P0, PT, R4, RZ, PT ;  /* 0x000000ff0400720c */ /* 0x000fe40003f05070 */
[----:B------:R-:W-:Y:S02]  /*2f60*/  IADD3.X R6, PT, PT, RZ, ~R3, RZ, P2, !PT ;  /* 0x80000003ff067210 */ /* 0x000fe400017fe4ff */
[----:B------:R-:W-:Y:S02]  /*2f70*/  ISETP.NE.AND.EX P0, PT, R5, RZ, PT, P0 ;  /* 0x000000ff0500720c */ /* 0x000fe40003f05300 */
[----:B------:R-:W-:-:S02]  /*2f80*/  SEL R4, R7, R2, !P1 ;  /* 0x0000000207047207 */ /* 0x000fc40004800000 */
[----:B------:R-:W-:Y:S01]  /*2f90*/  SEL R5, R6, R3, !P1 ;  /* 0x0000000306057207 */ /* 0x000fe20004800000 */
[----:B------:R-:W-:Y:S01]  /*2fa0*/  HFMA2 R3, -RZ, RZ, 0, 0 ;  /* 0x00000000ff037431 */ /* 0x000fe200000001ff */
[----:B------:R-:W-:Y:S02]  /*2fb0*/  MOV R2, R0 ;  /* 0x0000000000027202 */ /* 0x000fe40000000f00 */
[----:B------:R-:W-:Y:S02]  /*2fc0*/  SEL R4, R4, 0xffffffff, P0 ;  /* 0xffffffff04047807 */ /* 0x000fe40000000000 */
[----:B------:R-:W-:Y:S01]  /*2fd0*/  SEL R5, R5, 0xffffffff, P0 ;  /* 0xffffffff05057807 */ /* 0x000fe20000000000 */
[----:B------:R-:W-:Y:S06]  /*2fe0*/  RET.REL.NODEC R2 `(_ZN4vllm15rms_norm_kernelIN3c104HalfELi2ELi3EEEvPT_PKS3_lllllS6_fii) ;  /* 0xffffffd002047950 */ /* 0x000fec0003c3ffff */
.L_x_709:
        /* <DEDUP_REMOVED lines=9> */
.L_x_1370:


//--------------------- .text._ZN4vllm15rms_norm_kernelIN3c104HalfELi4ELi3EEEvPT_PKS3_lllllS6_fii --------------------------
	.section	.text._ZN4vllm15rms_norm_kernelIN3c104HalfELi4ELi3EEEvPT_PKS3_lllllS6_fii,"ax",@progbits
	.align	128
        .global         _ZN4vllm15rms_norm_kernelIN3c104HalfELi4ELi3EEEvPT_PKS3_lllllS6_fii
        .type           _ZN4vllm15rms_norm_kernelIN3c104HalfELi4ELi3EEEvPT_PKS3_lllllS6_fii,@function
        .size           _ZN4vllm15rms_norm_kernelIN3c104HalfELi4ELi3EEEvPT_PKS3_lllllS6_fii,(.L_x_1371 - _ZN4vllm15rms_norm_kernelIN3c104HalfELi4ELi3EEEvPT_PKS3_lllllS6_fii)
        .other          _ZN4vllm15rms_norm_kernelIN3c104HalfELi4ELi3EEEvPT_PKS3_lllllS6_fii,@"STO_CUDA_ENTRY STV_DEFAULT"
_ZN4vllm15rms_norm_kernelIN3c104HalfELi4ELi3EEEvPT_PKS3_lllllS6_fii:
.text._ZN4vllm15rms_norm_kernelIN3c104HalfELi4ELi3EEEvPT_PKS3_lllllS6_fii:
        /* <DEDUP_REMOVED lines=12> */
[----:B0-----:R-:W-:Y:S01]  /*00c0*/  HFMA2 R2, -RZ, RZ, 0, 0 ;  /* 0x00000000ff027431 */ /* 0x001fe200000001ff */
[----:B--2---:R-:W-:-:S05]  /*00d0*/  IADD3 R5, PT, PT, RZ, -R3, RZ ;  /* 0x80000003ff057210 */ /* 0x004fca0007ffe0ff */
[----:B------:R-:W-:-:S04]  /*00e0*/  IMAD R5, R5, R4, RZ ;  /* 0x0000000405057224 */ /* 0x000fc800078e02ff */
[----:B------:R-:W-:-:S06]  /*00f0*/  IMAD.HI.U32 R3, R3, R5, R2 ;  /* 0x0000000503037227 */ /* 0x000fcc00078e0002 */
[----:B-1----:R-:W-:-:S05]  /*0100*/  IMAD.HI.U32 R2, R3, UR6, RZ ;  /* 0x0000000603027c27 */ /* 0x002fca000f8e00ff */
[----:B------:R-:W-:-:S05]  /*0110*/  IADD3 R3, PT, PT, -R2, RZ, RZ ;  /* 0x000000ff02037210 */ /* 0x000fca0007ffe1ff */
[----:B------:R-:W-:-:S05]  /*0120*/  IMAD R3, R4, R3, UR6 ;  /* 0x0000000604037e24 */ /* 0x000fca000f8e0203 */
[----:B------:R-:W-:-:S13]  /*0130*/  ISETP.GE.U32.AND P0, PT, R3, R4, PT ;  /* 0x000000040300720c */ /* 0x000fda0003f06070 */
[-C--:B------:R-:W-:Y:S02]  /*0140*/  @P0 IADD3 R3, PT, PT, R3, -R4.reuse, RZ ;  /* 0x8000000403030210 */ /* 0x080fe40007ffe0ff */
[----:B------:R-:W-:Y:S02]  /*0150*/  @P0 IADD3 R2, PT, PT, R2, 0x1, RZ ;  /* 0x0000000102020810 */ /* 0x000fe40007ffe0ff */
[----:B------:R-:W-:Y:S01]  /*0160*/  ISETP.GE.U32.AND P1, PT, R3, R4, PT ;  /* 0x000000040300720c */ /* 0x000fe20003f26070 */
[----:B------:R-:W-:-:S12]  /*0170*/  HFMA2 R3, -RZ, RZ, 0, 0 ;  /* 0x00000000ff037431 */ /* 0x000fd800000001ff */
[----:B------:R-:W-:Y:S02]  /*0180*/  @P1 IADD3 R2, PT, PT, R2, 0x1, RZ ;  /* 0x0000000102021810 */ /* 0x000fe40007ffe0ff */
[----:B------:R-:W-:-:S04]  /*0190*/  @!P2 LOP3.LUT R2, RZ, R4, RZ, 0x33, !PT ;  /* 0x00000004ff02a212 */ /* 0x000fc800078e33ff */
[----:B------:R-:W-:-:S05]  /*01a0*/  IADD3 R7, PT, PT, -R2, RZ, RZ ;  /* 0x000000ff02077210 */ /* 0x000fca0007ffe1ff */
[----:B------:R-:W-:Y:S01]  /*01b0*/  IMAD R7, R4, R7, UR6 ;  /* 0x0000000604077e24 */ /* 0x000fe2000f8e0207 */
[----:B------:R-:W-:Y:S06]  /*01c0*/  BRA `(.L_x_711) ;  /* 0x0000000000387947 */ /* 0x000fec0003800000 */
.L_x_710:
[----:B------:R-:W-:-:S07]  /*01d0*/  MOV R0, 0x1f0 ;  /* 0x000001f000007802 */ /* 0x000fce0000000f00 */
[----:B-1----:R-:W-:Y:S05]  /*01e0*/  CALL.REL.NOINC `($__internal_22_$__cuda_sm20_div_s64) ;  /* 0x0000003000547944 */ /* 0x002fea0003c00000 */
[----:B------:R-:W0:Y:S01]  /*01f0*/  LDC.64 R6, c[0x0][0x3a8] ;  /* 0x0000ea00ff067b82 */ /* 0x000e220000000a00 */
[----:B------:R-:W-:Y:S02]  /*0200*/  IADD3 R9, P0, PT, RZ, -R4, RZ ;  /* 0x80000004ff097210 */ /* 0x000fe40007f1e0ff */
[----:B------:R-:W-:Y:S02]  /*0210*/  MOV R2, UR6 ;  /* 0x0000000600027c02 */ /* 0x000fe40008000f00 */
[----:B------:R-:W-:-:S05]  /*0220*/  IADD3.X R3, PT, PT, RZ, ~R5, RZ, P0, !PT ;  /* 0x80000005ff037210 */ /* 0x000fca00007fe4ff */
[----:B0-----:R-:W-:Y:S01]  /*0230*/  IMAD R0, R3, R6, RZ ;  /* 0x0000000603007224 */ /* 0x001fe200078e02ff */
[----:B------:R-:W-:-:S03]  /*0240*/  MOV R3, RZ ;  /* 0x000000ff00037202 */ /* 0x000fc60000000f00 */
[----:B------:R-:W-:-:S04]  /*0250*/  IMAD.WIDE.U32 R2, R9, R6, R2 ;  /* 0x0000000609027225 */ /* 0x000fc800078e0002 */
[----:B------:R-:W-:Y:S01]  /*0260*/  IMAD R9, R9, R7, R0 ;  /* 0x0000000709097224 */ /* 0x000fe200078e0200 */
[----:B------:R-:W-:Y:S02]  /*0270*/  MOV R7, R2 ;  /* 0x0000000200077202 */ /* 0x000fe40000000f00 */
[----:B------:R-:W-:Y:S02]  /*0280*/  MOV R2, R4 ;  /* 0x0000000400027202 */ /* 0x000fe40000000f00 */
[----:B------:R-:W-:Y:S02]  /*0290*/  IADD3 R6, PT, PT, R3, R9, RZ ;  /* 0x0000000903067210 */ /* 0x000fe40007ffe0ff */
[----:B------:R-:W-:-:S07]  /*02a0*/  MOV R3, R5 ;  /* 0x0000000500037202 */ /* 0x000fce0000000f00 */
.L_x_711:
        /* <DEDUP_REMOVED lines=9> */
[----:B------:R-:W-:-:S03]  /*0340*/  IMAD R6, R6, UR8, RZ ;  /* 0x0000000806067c24 */ /* 0x000fc6000f8e02ff */
[----:B------:R-:W-:Y:S02]  /*0350*/  IADD3 R5, PT, PT, R5, R3, RZ ;  /* 0x0000000305057210 */ /* 0x000fe40007ffe0ff */
        /* <DEDUP_REMOVED lines=55> */
.L_x_717:
        /* <DEDUP_REMOVED lines=16> */
.L_x_716:
[----:B------:R-:W-:Y:S05]  /*07d0*/  BSYNC.RECONVERGENT B1 ;  /* 0x0000000000017941 */ /* 0x000fea0003800200 */
.L_x_715:
[----:B------:R-:W-:Y:S05]  /*07e0*/  @!P1 BRA `(.L_x_714) ;  /* 0x0000001000649947 */ /* 0x000fea0003800000 */
[----:B------:R-:W-:Y:S01]  /*07f0*/  BSSY.RECONVERGENT B1, `(.L_x_718) ;  /* 0x0000033000017945 */ /* 0x000fe20003800200 */
[C---:B------:R-:W-:Y:S01]  /*0800*/  LEA R14, R3.reuse, R4, 0x1 ;  /* 0x00000004030e7211 */ /* 0x040fe200078e08ff */
[----:B------:R-:W-:Y:S01]  /*0810*/  IMAD R15, R3, 0x3, R4 ;  /* 0x00000003030f7824 */ /* 0x000fe200078e0204 */
[----:B------:R-:W-:-:S07]  /*0820*/  IADD3 R16, PT, PT, R4, R3, RZ ;  /* 0x0000000304107210 */ /* 0x000fce0007ffe0ff */
.L_x_719:
        /* <DEDUP_REMOVED lines=8> */
[C-C-:B------:R-:W-:Y:S02]  /*08b0*/  IADD3 R4, PT, PT, R3.reuse, R4, R3.reuse ;  /* 0x0000000403047210 */ /* 0x140fe40007ffe003 */
[C---:B------:R-:W-:Y:S02]  /*08c0*/  LEA R16, R3.reuse, R16, 0x2 ;  /* 0x0000001003107211 */ /* 0x040fe400078e10ff */
[C---:B------:R-:W-:Y:S02]  /*08d0*/  IADD3 R4, PT, PT, R3.reuse, R4, R3 ;  /* 0x0000000403047210 */ /* 0x040fe40007ffe003 */
[C---:B------:R-:W-:Y:S02]  /*08e0*/  LEA R14, R3.reuse, R14, 0x2 ;  /* 0x0000000e030e7211 */ /* 0x040fe400078e10ff */
[----:B------:R-:W-:Y:S02]  /*08f0*/  ISETP.GE.AND P0, PT, R4, R5, PT ;  /* 0x000000050400720c */ /* 0x000fe40003f06270 */
[----:B------:R-:W-:Y:S01]  /*0900*/  LEA R15, R3, R15, 0x2 ;  /* 0x0000000f030f7211 */ /* 0x000fe200078e10ff */
        /* <DEDUP_REMOVED lines=34> */
.L_x_718:
[----:B------:R-:W-:Y:S05]  /*0b30*/  BRA `(.L_x_714) ;  /* 0x0000000c00907947 */ /* 0x000fea0003800000 */
.L_x_713:
[----:B------:R-:W-:Y:S01]  /*0b40*/  IADD3 R2, PT, PT, -R22, RZ, RZ ;  /* 0x000000ff16027210 */ /* 0x000fe20007ffe1ff */
[----:B------:R-:W-:Y:S03]  /*0b50*/  BSSY.RECONVERGENT B1, `(.L_x_720) ;  /* 0x000001f000017945 */ /* 0x000fe60003800200 */
[----:B------:R-:W-:-:S04]  /*0b60*/  SHF.R.U32.HI R2, RZ, 0x1, R2 ;  /* 0x00000001ff027819 */ /* 0x000fc80000011602 */
[----:B------:R-:W-:Y:S01]  /*0b70*/  LOP3.LUT R13, R2, 0x3, RZ, 0xc0, !PT ;  /* 0x00000003020d7812 */ /* 0x000fe200078ec0ff */
[----:B------:R-:W-:-:S03]  /*0b80*/  HFMA2 R2, -RZ, RZ, 0, 0 ;  /* 0x00000000ff027431 */ /* 0x000fc600000001ff */
        /* <DEDUP_REMOVED lines=18> */
.L_x_722:
[----:B------:R-:W-:Y:S02]  /*0cb0*/  MOV R16, R10 ;  /* 0x0000000a00107202 */ /* 0x000fe40000000f00 */
[----:B------:R-:W-:-:S05]  /*0cc0*/  MOV R17, R11 ;  /* 0x0000000b00117202 */ /* 0x000fca0000000f00 */
[----:B------:R-:W2:Y:S01]  /*0cd0*/  LDG.E.U16 R18, desc[UR8][R16.64] ;  /* 0x0000000810127981 */ /* 0x000ea2000c1e1500 */
[C---:B0-----:R-:W-:Y:S01]  /*0ce0*/  IADD3 R12, PT, PT, R3.reuse, R12, RZ ;  /* 0x0000000c030c7210 */ /* 0x041fe20007ffe0ff */
[----:B------:R-:W-:-:S03]  /*0cf0*/  IMAD.WIDE.U32 R10, R3, 0x2, R16 ;  /* 0x00000002030a7825 */ /* 0x000fc600078e0010 */
[----:B------:R-:W-:Y:S01]  /*0d00*/  ISETP.GE.AND P1, PT, R12, R13, PT ;  /* 0x0000000d0c00720c */ /* 0x000fe20003f26270 */
[----:B--2---:R-:W-:-:S05]  /*0d10*/  HADD2.F32 R19, -RZ, R18.H0_H0 ;  /* 0x20000012ff137230 */ /* 0x004fca0000004100 */
[----:B------:R-:W-:-:S07]  /*0d20*/  FFMA.FTZ R2, R19, R19, R2 ;  /* 0x0000001313027223 */ /* 0x000fce0000010002 */
[----:B------:R-:W-:Y:S05]  /*0d30*/  @!P1 BRA `(.L_x_722) ;  /* 0xfffffffc00dc9947 */ /* 0x000fea000383ffff */
.L_x_721:
[----:B------:R-:W-:Y:S05]  /*0d40*/  BSYNC.RECONVERGENT B1 ;  /* 0x0000000000017941 */ /* 0x000fea0003800200 */
.L_x_720:
[----:B------:R-:W-:Y:S04]  /*0d50*/  BSSY.RECONVERGENT B1, `(.L_x_723) ;  /* 0x000007c000017945 */ /* 0x000fe80003800200 */
        /* <DEDUP_REMOVED lines=40> */
.L_x_727:
        /* <DEDUP_REMOVED lines=19> */
.L_x_726:
[----:B------:R-:W-:Y:S05]  /*1110*/  BSYNC.RECONVERGENT B2 ;  /* 0x0000000000027941 */ /* 0x000fea0003800200 */
.L_x_725:
[----:B------:R-:W-:Y:S05]  /*1120*/  @!P0 BRA `(.L_x_724) ;  /* 0x0000000000f88947 */ /* 0x000fea0003800000 */
[C---:B------:R-:W-:Y:S01]  /*1130*/  LEA R17, R3.reuse, R16, 0x1 ;  /* 0x0000001003117211 */ /* 0x040fe200078e08ff */
[----:B------:R-:W-:Y:S01]  /*1140*/  IMAD R18, R3, 0x3, R16 ;  /* 0x0000000303127824 */ /* 0x000fe200078e0210 */
[----:B------:R-:W-:-:S07]  /*1150*/  IADD3 R19, PT, PT, R16, R3, RZ ;  /* 0x0000000310137210 */ /* 0x000fce0007ffe0ff */
.L_x_728:
        /* <DEDUP_REMOVED lines=59> */
.L_x_724:
[----:B------:R-:W-:Y:S05]  /*1510*/  BSYNC.RECONVERGENT B1 ;  /* 0x0000000000017941 */ /* 0x000fea0003800200 */
.L_x_723:
        /* <DEDUP_REMOVED lines=37> */
.L_x_731:
        /* <DEDUP_REMOVED lines=8> */
.L_x_730:
[----:B------:R-:W-:Y:S05]  /*17f0*/  BSYNC.RECONVERGENT B1 ;  /* 0x0000000000017941 */ /* 0x000fea0003800200 */
.L_x_729:
[----:B------:R-:W-:Y:S05]  /*1800*/  @!P0 BRA `(.L_x_714) ;  /* 0x00000000005c8947 */ /* 0x000fea0003800000 */
[----:B------:R-:W-:-:S07]  /*1810*/  SHF.L.U32 R11, R3, 0x1, RZ ;  /* 0x00000001030b7819 */ /* 0x000fce00000006ff */
.L_x_732:
        /* <DEDUP_REMOVED lines=22> */
.L_x_714:
[----:B------:R-:W-:Y:S05]  /*1980*/  BSYNC.RECONVERGENT B0 ;  /* 0x0000000000007941 */ /* 0x000fea0003800200 */
.L_x_712:
        /* <DEDUP_REMOVED lines=71> */
.L_x_734:
        /* <DEDUP_REMOVED lines=104> */
.L_x_736:
[----:B------:R-:W-:Y:S01]  /*2480*/  I2FP.F32.S32 R4, R0 ;  /* 0x0000000000047245 */ /* 0x000fe20000201400 */
[----:B------:R-:W0:Y:S05]  /*2490*/  LDCU UR4, c[0x0][0x3c0] ;  /* 0x00007800ff0477ac */ /* 0x000e2a0008000800 */
[----:B------:R-:W0:Y:S02]  /*24a0*/  MUFU.RCP R4, R4 ;  /* 0x0000000400047308 */ /* 0x000e240000001000 */
[----:B0-----:R-:W-:-:S06]  /*24b0*/  FFMA.FTZ R21, R4, R21, UR4 ;  /* 0x0000000404157e23 */ /* 0x001fcc0008010015 */
[----:B------:R-:W0:Y:S02]  /*24c0*/  MUFU.RSQ R21, R21 ;  /* 0x0000001500157308 */ /* 0x000e240000001400 */
[----:B0-----:R2:W-:Y:S02]  /*24d0*/  STS [R2], R21 ;  /* 0x0000001502007388 */ /* 0x0015e40000000800 */
.L_x_735:
[----:B------:R-:W-:Y:S05]  /*24e0*/  BSYNC.RECONVERGENT B0 ;  /* 0x0000000000007941 */ /* 0x000fea0003800200 */
.L_x_733:
        /* <DEDUP_REMOVED lines=48> */
.L_x_739:
[----:B------:R-:W-:-:S04]  /*27f0*/  IADD3 R12, P1, PT, R6, R22, RZ ;  /* 0x00000016060c7210 */ /* 0x000fc80007f3e0ff */
[----:B------:R-:W-:Y:S02]  /*2800*/  IADD3.X R13, PT, PT, R7, R23, RZ, P1, !PT ;  /* 0x00000017070d7210 */ /* 0x000fe40000ffe4ff */
[----:B-1----:R-:W-:-:S04]  /*2810*/  IADD3 R10, P1, PT, R6, UR6, RZ ;  /* 0x00000006060a7c10 */ /* 0x002fc8000ff3e0ff */
        /* <DEDUP_REMOVED lines=36> */
.L_x_738:
[----:B------:R-:W-:Y:S05]  /*2a60*/  BSYNC.RECONVERGENT B0 ;  /* 0x0000000000007941 */ /* 0x000fea0003800200 */
.L_x_737:
[----:B------:R-:W-:Y:S05]  /*2a70*/  @!P0 EXIT ;  /* 0x000000000000894d */ /* 0x000fea0003800000 */
[----:B------:R-:W2:Y:S01]  /*2a80*/  LDC.64 R6, c[0x0][0x3b8] ;  /* 0x0000ee00ff067b82 */ /* 0x000ea20000000a00 */
[C---:B-1----:R-:W-:Y:S01]  /*2a90*/  LEA R11, R3.reuse, R20, 0x1 ;  /* 0x00000014030b7211 */ /* 0x042fe200078e08ff */
[----:B------:R-:W-:Y:S01]  /*2aa0*/  IMAD R13, R3, 0x3, R20 ;  /* 0x00000003030d7824 */ /* 0x000fe200078e0214 */
[----:B------:R-:W-:-:S07]  /*2ab0*/  IADD3 R15, PT, PT, R20, R3, RZ ;  /* 0x00000003140f7210 */ /* 0x000fce0007ffe0ff */
.L_x_740:
        /* <DEDUP_REMOVED lines=136> */
        .weak           $__internal_22_$__cuda_sm20_div_s64
        .type           $__internal_22_$__cuda_sm20_div_s64,@function
        .size           $__internal_22_$__cuda_sm20_div_s64,(.L_x_1371 - $__internal_22_$__cuda_sm20_div_s64)
$__internal_22_$__cuda_sm20_div_s64:
        /* <DEDUP_REMOVED lines=31> */
[----:B------:R-:W-:-:S03]  /*3530*/  IMAD.HI.U32 R8, R9, R13, RZ ;  /* 0x0000000d09087227 */ /* 0x000fc600078e00ff */
[----:B------:R-:W-:Y:S01]  /*3540*/  IADD3.X R6, PT, PT, RZ, ~R7, RZ, P0, !PT ;  /* 0x80000007ff067210 */ /* 0x000fe200007fe4ff */
[----:B------:R-:W-:-:S04]  /*3550*/  HFMA2 R7, -RZ, RZ, 0, 0 ;  /* 0x00000000ff077431 */ /* 0x000fc800000001ff */
        /* <DEDUP_REMOVED lines=12> */
[----:B------:R-:W-:Y:S01]  /*3620*/  IMAD.WIDE.U32 R6, R9, R2, RZ ;  /* 0x0000000209067225 */ /* 0x000fe200078e00ff */
[----:B------:R-:W-:-:S03]  /*3630*/  IADD3.X R11, PT, PT, RZ, R8, RZ, P2, !PT ;  /* 0x00000008ff0b7210 */ /* 0x000fc600017fe4ff */
        /* <DEDUP_REMOVED lines=8> */
[CC--:B------:R-:W-:Y:S02]  /*36c0*/  ISETP.GE.U32.AND.EX P0, PT, R17.reuse, R3.reuse, PT, P0 ;  /* 0x000000031100720c */ /* 0x0c0fe40003f06100 */
[----:B------:R-:W-:Y:S02]  /*36d0*/  IADD3.X R13, PT, PT, R17, ~R3, RZ, P2, !PT ;  /* 0x80000003110d7210 */ /* 0x000fe400017fe4ff */
[----:B------:R-:W-:Y:S02]  /*36e0*/  SEL R7, R7, R15, P0 ;  /* 0x0000000f07077207 */ /* 0x000fe40000000000 */
[----:B------:R-:W-:Y:S02]  /*36f0*/  SEL R13, R13, R17, P0 ;  /* 0x000000110d0d7207 */ /* 0x000fe40000000000 */
[----:B------:R-:W-:Y:S02]  /*3700*/  SEL R9, R6, R9, P0 ;  /* 0x0000000906097207 */ /* 0x000fe40000000000 */
[----:B------:R-:W-:-:S02]  /*3710*/  ISETP.GE.U32.AND P2, PT, R7, R2, PT ;  /* 0x000000020700720c */ /* 0x000fc40003f46070 */
[----:B------:R-:W-:Y:S02]  /*3720*/  SEL R6, R8, R11, P0 ;  /* 0x0000000b08067207 */ /* 0x000fe40000000000 */
[----:B------:R-:W-:Y:S02]  /*3730*/  IADD3 R2, P3, PT, R9, 0x1, RZ ;  /* 0x0000000109027810 */ /* 0x000fe40007f7e0ff */
[----:B------:R-:W-:Y:S02]  /*3740*/  ISETP.GE.U32.AND.EX P0, PT, R13, R3, PT, P2 ;  /* 0x000000030d00720c */ /* 0x000fe40003f06120 */
[-C--:B------:R-:W-:Y:S02]  /*3750*/  IADD3.X R3, PT, PT, RZ, R6.reuse, RZ, P3, !PT ;  /* 0x00000006ff037210 */ /* 0x080fe40001ffe4ff */
[----:B------:R-:W-:Y:S02]  /*3760*/  SEL R2, R2, R9, P0 ;  /* 0x0000000902027207 */ /* 0x000fe40000000000 */
[----:B------:R-:W-:-:S02]  /*3770*/  SEL R3, R3, R6, P0 ;  /* 0x0000000603037207 */ /* 0x000fc40000000000 */
[-C--:B------:R-:W-:Y:S02]  /*3780*/  IADD3 R7, P2, PT, RZ, -R2.reuse, RZ ;  /* 0x80000002ff077210 */ /* 0x080fe40007f5e0ff */
[----:B------:R-:W-:Y:S02]  /*3790*/  ISETP.NE.U32.AND P0, PT, R4, RZ, PT ;  /* 0x000000ff0400720c */ /* 0x000fe40003f05070 */
[-C--:B------:R-:W-:Y:S02]  /*37a0*/  IADD3.X R6, PT, PT, RZ, ~R3.reuse, RZ, P2, !PT ;  /* 0x80000003ff067210 */ /* 0x080fe400017fe4ff */
[----:B------:R-:W-:Y:S02]  /*37b0*/  ISETP.NE.AND.EX P0, PT, R5, RZ, PT, P0 ;  /* 0x000000ff0500720c */ /* 0x000fe40003f05300 */
[----:B------:R-:W-:Y:S02]  /*37c0*/  SEL R4, R7, R2, !P1 ;  /* 0x0000000207047207 */ /* 0x000fe40004800000 */
[----:B------:R-:W-:Y:S01]  /*37d0*/  SEL R5, R6, R3, !P1 ;  /* 0x0000000306057207 */ /* 0x000fe20004800000 */
[----:B------:R-:W-:Y:S01]  /*37e0*/  HFMA2 R3, -RZ, RZ, 0, 0 ;  /* 0x00000000ff037431 */ /* 0x000fe200000001ff */
[----:B------:R-:W-:-:S02]  /*37f0*/  MOV R2, R0 ;  /* 0x0000000000027202 */ /* 0x000fc40000000f00 */
[----:B------:R-:W-:Y:S02]  /*3800*/  SEL R4, R4, 0xffffffff, P0 ;  /* 0xffffffff04047807 */ /* 0x000fe40000000000 */
[----:B------:R-:W-:Y:S01]  /*3810*/  SEL R5, R5, 0xffffffff, P0 ;  /* 0xffffffff05057807 */ /* 0x000fe20000000000 */
[----:B------:R-:W-:Y:S06]  /*3820*/  RET.REL.NODEC R2 `(_ZN4vllm15rms_norm_kernelIN3c104HalfELi4ELi3EEEvPT_PKS3_lllllS6_fii) ;  /* 0xffffffc402f47950 */ /* 0x000fec0003c3ffff */
.L_x_741:
        /* <DEDUP_REMOVED lines=13> */
.L_x_1371:


//--------------------- .text._ZN4vllm15rms_norm_kernelIN3c104HalfELi8ELi3EEEvPT_PKS3_lllllS6_fii --------------------------
	.section	.text._ZN4vllm15rms_norm_kernelIN3c104HalfELi8ELi3EEEvPT_PKS3_lllllS6_fii,"ax",@progbits
	.align	128
        .global         _ZN4vllm15rms_norm_kernelIN3c104HalfELi8ELi3EEEvPT_PKS3_lllllS6_fii
        .type           _ZN4vllm15rms_norm_kernelIN3c104HalfELi8ELi3EEEvPT_PKS3_lllllS6_fii,@function
        .size           _ZN4vllm15rms_norm_kernelIN3c104HalfELi8ELi3EEEvPT_PKS3_lllllS6_fii,(.L_x_1372 - _ZN4vllm15rms_norm_kernelIN3c104HalfELi8ELi3EEEvPT_PKS3_lllllS6_fii)
        .other          _ZN4vllm15rms_norm_kernelIN3c104HalfELi8ELi3EEEvPT_PKS3_lllllS6_fii,@"STO_CUDA_ENTRY STV_DEFAULT"
_ZN4vllm15rms_norm_kernelIN3c104HalfELi8ELi3EEEvPT_PKS3_lllllS6_fii:
.text._ZN4vllm15rms_norm_kernelIN3c104HalfELi8ELi3EEEvPT_PKS3_lllllS6_fii:
        /* <DEDUP_REMOVED lines=29> */
.L_x_742:
[----:B------:R-:W-:-:S07]  /*01d0*/  MOV R0, 0x1f0 ;  /* 0x000001f000007802 */ /* 0x000fce0000000f00 */
[----:B-1----:R-:W-:Y:S05]  /*01e0*/  CALL.REL.NOINC `($__internal_23_$__cuda_sm20_div_s64) ;  /* 0x0000003c00e47944 */ /* 0x002fea0003c00000 */
        /* <DEDUP_REMOVED lines=12> */
.L_x_743:
        /* <DEDUP_REMOVED lines=10> */
[----:B------:R-:W-:Y:S02]  /*0350*/  IADD3 R5, PT, PT, R5, R3, RZ ;  /* 0x0000000305057210 */ /* 0x000fe40007ffe0ff */
[----:B------:R-:W1:Y:S01]  /*0360*/  S2R R3, SR_TID.X ;  /* 0x0000000000037919 */ /* 0x000e620000002100 */
[----:B------:R-:W-:-:S04]  /*0370*/  IMAD.WIDE.U32 R6, R9, UR8, R4 ;  /* 0x0000000809067c25 */ /* 0x000fc8000f8e0004 */
[----:B------:R-:W-:Y:S01]  /*0380*/  IMAD R5, R9, UR9, R8 ;  /* 0x0000000909057c24 */ /* 0x000fe2000f8e0208 */
[----:B------:R-:W-:Y:S01]  /*0390*/  SHF.L.U32 R4, R6, 0x1, RZ ;  /* 0x0000000106047819 */ /* 0x000fe200000006ff */
[----:B------:R-:W3:Y:S03]  /*03a0*/  LDCU.64 UR8, c[0x0][0x358] ;  /* 0x00006b00ff0877ac */ /* 0x000ee60008000a00 */
[----:B--2---:R-:W-:Y:S02]  /*03b0*/  IADD3 R22, P2, PT, R4, UR4, RZ ;  /* 0x0000000404167c10 */ /* 0x004fe4000ff5e0ff */
[----:B------:R-:W-:Y:S02]  /*03c0*/  IADD3 R5, PT, PT, R7, R5, RZ ;  /* 0x0000000507057210 */ /* 0x000fe40007ffe0ff */
[----:B------:R-:W-:Y:S02]  /*03d0*/  LOP3.LUT P0, RZ, R22, 0xf, RZ, 0xc0, !PT ;  /* 0x0000000f16ff7812 */ /* 0x000fe4000780c0ff */
[----:B------:R-:W-:-:S02]  /*03e0*/  SHF.L.U64.HI R5, R6, 0x1, R5 ;  /* 0x0000000106057819 */ /* 0x000fc40000010205 */
        /* <DEDUP_REMOVED lines=46> */
.L_x_749:
        /* <DEDUP_REMOVED lines=22> */
.L_x_748:
[----:B------:R-:W-:Y:S05]  /*0830*/  BSYNC.RECONVERGENT B1 ;  /* 0x0000000000017941 */ /* 0x000fea0003800200 */
.L_x_747:
[----:B------:R-:W-:Y:S05]  /*0840*/  @!P1 BRA `(.L_x_746) ;  /* 0x0000001400d49947 */ /* 0x000fea0003800000 */
[----:B------:R-:W-:Y:S01]  /*0850*/  BSSY.RECONVERGENT B1, `(.L_x_750) ;  /* 0x0000053000017945 */ /* 0x000fe20003800200 */
[C---:B------:R-:W-:Y:S01]  /*0860*/  LEA R25, R2.reuse, R21, 0x1 ;  /* 0x0000001502197211 */ /* 0x040fe200078e08ff */
[----:B------:R-:W-:Y:S01]  /*0870*/  IMAD R27, R2, 0x3, R21 ;  /* 0x00000003021b7824 */ /* 0x000fe200078e0215 */
[----:B------:R-:W-:-:S07]  /*0880*/  IADD3 R29, PT, PT, R21, R2, RZ ;  /* 0x00000002151d7210 */ /* 0x000fce0007ffe0ff */
.L_x_751:
        /* <DEDUP_REMOVED lines=80> */
.L_x_750:
[----:B------:R-:W-:Y:S05]  /*0d90*/  BRA `(.L_x_746) ;  /* 0x0000001000807947 */ /* 0x000fea0003800000 */
.L_x_745:
        /* <DEDUP_REMOVED lines=23> */
.L_x_754:
        /* <DEDUP_REMOVED lines=9> */
.L_x_753:
[----:B------:R-:W-:Y:S05]  /*0fa0*/  BSYNC.RECONVERGENT B1 ;  /* 0x0000000000017941 */ /* 0x000fea0003800200 */
.L_x_752:
        /* <DEDUP_REMOVED lines=41> */
.L_x_759:
        /* <DEDUP_REMOVED lines=31> */
.L_x_758:
[----:B------:R-:W-:Y:S05]  /*1430*/  BSYNC.RECONVERGENT B2 ;  /* 0x0000000000027941 */ /* 0x000fea0003800200 */
.L_x_757:
[----:B------:R-:W-:Y:S05]  /*1440*/  @!P0 BRA `(.L_x_756) ;  /* 0x0000000400b88947 */ /* 0x000fea0003800000 */
[C---:B------:R-:W-:Y:S01]  /*1450*/  LEA R15, R2.reuse, R13, 0x1 ;  /* 0x0000000d020f7211 */ /* 0x040fe200078e08ff */
[----:B------:R-:W-:Y:S01]  /*1460*/  IMAD R19, R2, 0x3, R13 ;  /* 0x0000000302137824 */ /* 0x000fe200078e020d */
[----:B------:R-:W-:-:S07]  /*1470*/  IADD3 R21, PT, PT, R13, R2, RZ ;  /* 0x000000020d157210 */ /* 0x000fce0007ffe0ff */
.L_x_760:
        /* <DEDUP_REMOVED lines=107> */
.L_x_756:
[----:B------:R-:W-:Y:S05]  /*1b30*/  BSYNC.RECONVERGENT B1 ;  /* 0x0000000000017941 */ /* 0x000fea0003800200 */
.L_x_755:
        /* <DEDUP_REMOVED lines=37> */
.L_x_763:
        /* <DEDUP_REMOVED lines=8> */
.L_x_762:
[----:B------:R-:W-:Y:S05]  /*1e10*/  BSYNC.RECONVERGENT B1 ;  /* 0x0000000000017941 */ /* 0x000fea0003800200 */
.L_x_761:
[----:B------:R-:W-:Y:S05]  /*1e20*/  @!P0 BRA `(.L_x_746) ;  /* 0x00000000005c8947 */ /* 0x000fea0003800000 */
[----:B------:R-:W-:-:S07]  /*1e30*/  SHF.L.U32 R13, R2, 0x1, RZ ;  /* 0x00000001020d7819 */ /* 0x000fce00000006ff */
.L_x_764:
        /* <DEDUP_REMOVED lines=22> */
.L_x_746:
[----:B------:R-:W-:Y:S05]  /*1fa0*/  BSYNC.RECONVERGENT B0 ;  /* 0x0000000000007941 */ /* 0x000fea0003800200 */
.L_x_744:
        /* <DEDUP_REMOVED lines=71> */
.L_x_766:
        /* <DEDUP_REMOVED lines=104> */
.L_x_768:
[----:B------:R-:W-:Y:S01]  /*2aa0*/  I2FP.F32.S32 R4, R0 ;  /* 0x0000000000047245 */ /* 0x000fe20000201400 */
[----:B------:R-:W0:Y:S05]  /*2ab0*/  LDCU UR4, c[0x0][0x3c0] ;  /* 0x00007800ff0477ac */ /* 0x000e2a0008000800 */
[----:B------:R-:W0:Y:S02]  /*2ac0*/  MUFU.RCP R4, R4 ;  /* 0x0000000400047308 */ /* 0x000e240000001000 */
[----:B0-----:R-:W-:-:S06]  /*2ad0*/  FFMA.FTZ R21, R4, R21, UR4 ;  /* 0x0000000404157e23 */ /* 0x001fcc0008010015 */
[----:B------:R-:W0:Y:S02]  /*2ae0*/  MUFU.RSQ R21, R21 ;  /* 0x0000001500157308 */ /* 0x000e240000001400 */
[----:B0-----:R2:W-:Y:S02]  /*2af0*/  STS [R20], R21 ;  /* 0x0000001514007388 */ /* 0x0015e40000000800 */
.L_x_767:
[----:B------:R-:W-:Y:S05]  /*2b00*/  BSYNC.RECONVERGENT B0 ;  /* 0x0000000000007941 */ /* 0x000fea0003800200 */
.L_x_765:
        /* <DEDUP_REMOVED lines=48> */
.L_x_771:
        /* <DEDUP_REMOVED lines=65> */
.L_x_770:
[----:B------:R-:W-:Y:S05]  /*3220*/  BSYNC.RECONVERGENT B0 ;  /* 0x0000000000007941 */ /* 0x000fea0003800200 */
.L_x_769:
[----:B------:R-:W-:Y:S05]  /*3230*/  @!P0 EXIT ;  /* 0x000000000000894d */ /* 0x000fea0003800000 */
[----:B------:R-:W3:Y:S01]  /*3240*/  LDC.64 R26, c[0x0][0x3b8] ;  /* 0x0000ee00ff1a7b82 */ /* 0x000ee20000000a00 */
[C---:B--2---:R-:W-:Y:S01]  /*3250*/  LEA R21, R2.reuse, R3, 0x1 ;  /* 0x0000000302157211 */ /* 0x044fe200078e08ff */
[----:B------:R-:W-:Y:S01]  /*3260*/  IMAD R7, R2, 0x3, R3 ;  /* 0x0000000302077824 */ /* 0x000fe200078e0203 */
[----:B------:R-:W-:-:S07]  /*3270*/  IADD3 R5, PT, PT, R3, R2, RZ ;  /* 0x0000000203057210 */ /* 0x000fce0007ffe0ff */
.L_x_772:
        /* <DEDUP_REMOVED lines=240> */
        .weak           $__internal_23_$__cuda_sm20_div_s64
        .type           $__internal_23_$__cuda_sm20_div_s64,@function
        .size           $__internal_23_$__cuda_sm20_div_s64,(.L_x_1372 - $__internal_23_$__cuda_sm20_div_s64)
$__internal_23_$__cuda_sm20_div_s64:
        /* <DEDUP_REMOVED lines=78> */
[----:B------:R-:W-:Y:S06]  /*4660*/  RET.REL.NODEC R2 `(_ZN4vllm15rms_norm_kernelIN3c104HalfELi8ELi3EEEvPT_PKS3_lllllS6_fii) ;  /* 0xffffffb802647950 */ /* 0x000fec0003c3ffff */
.L_x_773:
        /* <DEDUP_REMOVED lines=9> */
.L_x_1372:


//--------------------- .text._ZN4vllm15rms_norm_kernelIN3c104HalfELi16ELi3EEEvPT_PKS3_lllllS6_fii --------------------------
	.section	.text._ZN4vllm15rms_norm_kernelIN3c104HalfELi16ELi3EEEvPT_PKS3_lllllS6_fii,"ax",@progbits
	.align	128
        .global         _ZN4vllm15rms_norm_kernelIN3c104HalfELi16ELi3EEEvPT_PKS3_lllllS6_fii
        .type           _ZN4vllm15rms_norm_kernelIN3c104HalfELi16ELi3EEEvPT_PKS3_lllllS6_fii,@function
        .size           _ZN4vllm15rms_norm_kernelIN3c104HalfELi16ELi3EEEvPT_PKS3_lllllS6_fii,(.L_x_1373 - _ZN4vllm15rms_norm_kernelIN3c104HalfELi16ELi3EEEvPT_PKS3_lllllS6_fii)
        .other          _ZN4vllm15rms_norm_kernelIN3c104HalfELi16ELi3EEEvPT_PKS3_lllllS6_fii,@"STO_CUDA_ENTRY STV_DEFAULT"
_ZN4vllm15rms_norm_kernelIN3c104HalfELi16ELi3EEEvPT_PKS3_lllllS6_fii:
.text._ZN4vllm15rms_norm_kernelIN3c104HalfELi16ELi3EEEvPT_PKS3_lllllS6_fii:
        /* <DEDUP_REMOVED lines=29> */
.L_x_774:
[----:B------:R-:W-:-:S07]  /*01d0*/  MOV R0, 0x1f0 ;  /* 0x000001f000007802 */ /* 0x000fce0000000f00 */
[----:B-1----:R-:W-:Y:S05]  /*01e0*/  CALL.REL.NOINC `($__internal_24_$__cuda_sm20_div_s64) ;  /* 0x0000004000607944 */ /* 0x002fea0003c00000 */
        /* <DEDUP_REMOVED lines=12> */
.L_x_775:
        /* <DEDUP_REMOVED lines=11> */
[----:B------:R-:W0:Y:S01]  /*0360*/  LDC R2, c[0x0][0x360] ;  /* 0x0000d800ff027b82 */ /* 0x000e220000000800 */
[----:B------:R-:W-:Y:S01]  /*0370*/  IADD3 R5, PT, PT, R5, R3, RZ ;  /* 0x0000000305057210 */ /* 0x000fe20007ffe0ff */
[C---:B------:R-:W-:Y:S02]  /*0380*/  IMAD R3, R7.reuse, UR5, R8 ;  /* 0x0000000507037c24 */ /* 0x040fe4000f8e0208 */
[----:B------:R-:W-:-:S03]  /*0390*/  IMAD.WIDE.U32 R4, R7, UR4, R4 ;  /* 0x0000000407047c25 */ /* 0x000fc6000f8e0004 */
[----:B------:R-:W-:Y:S02]  /*03a0*/  SHF.L.U32 R6, R4, 0x1, RZ ;  /* 0x0000000104067819 */ /* 0x000fe400000006ff */
[----:B------:R-:W-:Y:S02]  /*03b0*/  IADD3 R3, PT, PT, R5, R3, RZ ;  /* 0x0000000305037210 */ /* 0x000fe40007ffe0ff */
[----:B--2---:R-:W-:Y:S02]  /*03c0*/  IADD3 R20, P1, PT, R6, UR8, RZ ;  /* 0x0000000806147c10 */ /* 0x004fe4000ff3e0ff */
[----:B------:R-:W-:Y:S02]  /*03d0*/  SHF.L.U64.HI R7, R4, 0x1, R3 ;  /* 0x0000000104077819 */ /* 0x000fe40000010203 */
[----:B------:R-:W-:Y:S02]  /*03e0*/  LOP3.LUT P0, RZ, R20, 0x1f, RZ, 0xc0, !PT ;  /* 0x0000001f14ff7812 */ /* 0x000fe4000780c0ff */
[----:B------:R-:W-:-:S02]  /*03f0*/  IADD3.X R21, PT, PT, R7, UR9, RZ, P1, !PT ;  /* 0x0000000907157c10 */ /* 0x000fc40008ffe4ff */
[----:B------:R-:W-:-:S13]  /*0400*/  PLOP3.LUT P0, PT, P0, PT, UP0, 0xea, 0xae ;  /* 0x0000000000ae781c */ /* 0x000fda000070fd0a */
[----:B-1--4-:R-:W-:Y:S05]  /*0410*/  @P0 BRA `(.L_x_777) ;  /* 0x0000000800500947 */ /* 0x012fea0003800000 */
[----:B------:R-:W-:Y:S01]  /*0420*/  USHF.R.S32.HI UR4, URZ, 0x4, UR12 ;  /* 0x00000004ff047899 */ /* 0x000fe2000801140c */
[----:B------:R-:W-:-:S05]  /*0430*/  HFMA2 R3, -RZ, RZ, 0, 0 ;  /* 0x00000000ff037431 */ /* 0x000fca00000001ff */
[----:B------:R-:W-:-:S13]  /*0440*/  ISETP.GE.AND P0, PT, R0, UR4, PT ;  /* 0x0000000400007c0c */ /* 0x000fda000bf06270 */
[----:B------:R-:W-:Y:S05]  /*0450*/  @P0 BRA `(.L_x_778) ;  /* 0x0000001800c00947 */ /* 0x000fea0003800000 */
[----:B0-----:R-:W0:Y:S01]  /*0460*/  I2F.U32.RP R7, R2 ;  /* 0x0000000200077306 */ /* 0x001e220000209000 */
        /* <DEDUP_REMOVED lines=65> */
.L_x_780:
[----:B------:R-:W-:Y:S05]  /*0880*/  BSYNC.RECONVERGENT B1 ;  /* 0x0000000000017941 */ /* 0x000fea0003800200 */
.L_x_779:
[----:B------:R-:W-:Y:S05]  /*0890*/  @!P1 BRA `(.L_x_778) ;  /* 0x0000001400b09947 */ /* 0x000fea0003800000 */
[----:B------:R-:W-:Y:S01]  /*08a0*/  BSSY.RECONVERGENT B1, `(.L_x_781) ;  /* 0x000004a000017945 */ /* 0x000fe20003800200 */
[----:B------:R-:W-:-:S07]  /*08b0*/  IADD3 R25, PT, PT, R23, R2, RZ ;  /* 0x0000000217197210 */ /* 0x000fce0007ffe0ff */
.L_x_782:
        /* <DEDUP_REMOVED lines=73> */
.L_x_781:
[----:B------:R-:W-:Y:S05]  /*0d50*/  BRA `(.L_x_778) ;  /* 0x0000001000807947 */ /* 0x000fea0003800000 */
.L_x_777:
        /* <DEDUP_REMOVED lines=18> */
.L_x_785:
        /* <DEDUP_REMOVED lines=9> */
.L_x_784:
[----:B------:R-:W-:Y:S05]  /*0f10*/  BSYNC.RECONVERGENT B1 ;  /* 0x0000000000017941 */ /* 0x000fea0003800200 */
.L_x_783:
[----:B------:R-:W-:Y:S01]  /*0f20*/  BSSY.RECONVERGENT B1, `(.L_x_786) ;  /* 0x00000bc000017945 */ /* 0x000fe20003800200 */
[----:B------:R-:W-:-:S03]  /*0f30*/  IMAD.WIDE R4, R13, 0x2, R20 ;  /* 0x000000020d047825 */ /* 0x000fc600078e0214 */
[----:B------:R-:W-:Y:S05]  /*0f40*/  @P1 BRA `(.L_x_787) ;  /* 0x0000000800e41947 */ /* 0x000fea0003800000 */
[----:B0-----:R-:W0:Y:S01]  /*0f50*/  I2F.U32.RP R16, R2 ;  /* 0x0000000200107306 */ /* 0x001e220000209000 */
        /* <DEDUP_REMOVED lines=79> */
.L_x_789:
[----:B------:R-:W-:Y:S05]  /*1450*/  BSYNC.RECONVERGENT B2 ;  /* 0x0000000000027941 */ /* 0x000fea0003800200 */
.L_x_788:
[----:B------:R-:W-:Y:S05]  /*1460*/  @!P1 BRA `(.L_x_787) ;  /* 0x00000004009c9947 */ /* 0x000fea0003800000 */
[----:B------:R-:W-:-:S07]  /*1470*/  IADD3 R19, PT, PT, R17, R2, RZ ;  /* 0x0000000211137210 */ /* 0x000fce0007ffe0ff */
.L_x_790:
        /* <DEDUP_REMOVED lines=102> */
.L_x_787:
[----:B------:R-:W-:Y:S05]  /*1ae0*/  BSYNC.RECONVERGENT B1 ;  /* 0x0000000000017941 */ /* 0x000fea0003800200 */
.L_x_786:
        /* <DEDUP_REMOVED lines=38> */
.L_x_793:
        /* <DEDUP_REMOVED lines=8> */
.L_x_792:
[----:B------:R-:W-:Y:S05]  /*1dd0*/  BSYNC.RECONVERGENT B1 ;  /* 0x0000000000017941 */ /* 0x000fea0003800200 */
.L_x_791:
[----:B------:R-:W-:Y:S05]  /*1de0*/  @!P1 BRA `(.L_x_778) ;  /* 0x00000000005c9947 */ /* 0x000fea0003800000 */
[----:B------:R-:W-:-:S07]  /*1df0*/  SHF.L.U32 R13, R2, 0x1, RZ ;  /* 0x00000001020d7819 */ /* 0x000fce00000006ff */
.L_x_794:
        /* <DEDUP_REMOVED lines=22> */
.L_x_778:
[----:B------:R-:W-:Y:S05]  /*1f60*/  BSYNC.RECONVERGENT B0 ;  /* 0x0000000000007941 */ /* 0x000fea0003800200 */
.L_x_776:
        /* <DEDUP_REMOVED lines=71> */
.L_x_796:
        /* <DEDUP_REMOVED lines=104> */
.L_x_798:
[----:B------:R-:W-:Y:S01]  /*2a60*/  I2FP.F32.S32 R4, UR12 ;  /* 0x0000000c00047c45 */ /* 0x000fe20008201400 */
[----:B------:R-:W0:Y:S03]  /*2a70*/  LDCU UR4, c[0x0][0x3c0] ;  /* 0x00007800ff0477ac */ /* 0x000e260008000800 */
[----:B------:R-:W0:Y:S02]  /*2a80*/  MUFU.RCP R5, R4 ;  /* 0x0000000400057308 */ /* 0x000e240000001000 */
[----:B0-----:R-:W-:-:S06]  /*2a90*/  FFMA.FTZ R22, R5, R22, UR4 ;  /* 0x0000000405167e23 */ /* 0x001fcc0008010016 */
[----:B------:R-:W0:Y:S02]  /*2aa0*/  MUFU.RSQ R22, R22 ;  /* 0x0000001600167308 */ /* 0x000e240000001400 */
[----:B0-----:R2:W-:Y:S02]  /*2ab0*/  STS [R3], R22 ;  /* 0x0000001603007388 */ /* 0x0015e40000000800 */
.L_x_797:
[----:B------:R-:W-:Y:S05]  /*2ac0*/  BSYNC.RECONVERGENT B0 ;  /* 0x0000000000007941 */ /* 0x000fea0003800200 */
.L_x_795:
        /* <DEDUP_REMOVED lines=158> */
.L_x_800:
[----:B------:R-:W-:Y:S05]  /*34b0*/  BSYNC.RECONVERGENT B0 ;  /* 0x0000000000007941 */ /* 0x000fea0003800200 */
.L_x_799:
[----:B------:R-:W-:Y:S05]  /*34c0*/  @!P1 EXIT ;  /* 0x000000000000994d */ /* 0x000fea0003800000 */
[----:B-1----:R-:W0:Y:S01]  /*34d0*/  LDC R2, c[0x0][0x360] ;  /* 0x0000d800ff027b82 */ /* 0x002e220000000800 */
[----:B------:R-:W1:Y:S07]  /*34e0*/  LDCU.64 UR14, c[0x0][0x380] ;  /* 0x00007000ff0e77ac */ /* 0x000e6e0008000a00 */
[----:B------:R-:W2:Y:S02]  /*34f0*/  S2UR UR7, SR_CTAID.X ;  /* 0x00000000000779c3 */ /* 0x000ea40000002500 */
[----:B012---:R-:W-:-:S07]  /*3500*/  IADD3 R3, PT, PT, R0, R2, RZ ;  /* 0x0000000200037210 */ /* 0x007fce0007ffe0ff */
.L_x_801:
        /* <DEDUP_REMOVED lines=230> */
        .weak           $__internal_24_$__cuda_sm20_div_s64
        .type           $__internal_24_$__cuda_sm20_div_s64,@function
        .size           $__internal_24_$__cuda_sm20_div_s64,(.L_x_1373 - $__internal_24_$__cuda_sm20_div_s64)
$__internal_24_$__cuda_sm20_div_s64:
        /* <DEDUP_REMOVED lines=78> */
[----:B------:R-:W-:Y:S06]  /*4850*/  RET.REL.NODEC R2 `(_ZN4vllm15rms_norm_kernelIN3c104HalfELi16ELi3EEEvPT_PKS3_lllllS6_fii) ;  /* 0xffffffb402e87950 */ /* 0x000fec0003c3ffff */
.L_x_802:
        /* <DEDUP_REMOVED lines=10> */
.L_x_1373:


//--------------------- .text._ZN4vllm15rms_norm_kernelIfLi1ELi3EEEvPT_PKS1_lllllS4_fii --------------------------
	.section	.text._ZN4vllm15rms_norm_kernelIfLi1ELi3EEEvPT_PKS1_lllllS4_fii,"ax",@progbits
	.align	128
        .global         _ZN4vllm15rms_norm_kernelIfLi1ELi3EEEvPT_PKS1_lllllS4_fii
        .type           _ZN4vllm15rms_norm_kernelIfLi1ELi3EEEvPT_PKS1_lllllS4_fii,@function
        .size           _ZN4vllm15rms_norm_kernelIfLi1ELi3EEEvPT_PKS1_lllllS4_fii,(.L_x_1374 - _ZN4vllm15rms_norm_kernelIfLi1ELi3EEEvPT_PKS1_lllllS4_fii)
        .other          _ZN4vllm15rms_norm_kernelIfLi1ELi3EEEvPT_PKS1_lllllS4_fii,@"STO_CUDA_ENTRY STV_DEFAULT"
_ZN4vllm15rms_norm_kernelIfLi1ELi3EEEvPT_PKS1_lllllS4_fii:
.text._ZN4vllm15rms_norm_kernelIfLi1ELi3EEEvPT_PKS1_lllllS4_fii:
        /* <DEDUP_REMOVED lines=29> */
.L_x_803:
[----:B------:R-:W-:-:S07]  /*01d0*/  MOV R0, 0x1f0 ;  /* 0x000001f000007802 */ /* 0x000fce0000000f00 */
[----:B-1----:R-:W-:Y:S05]  /*01e0*/  CALL.REL.NOINC `($__internal_25_$__cuda_sm20_div_s64) ;  /* 0x0000001800147944 */ /* 0x002fea0003c00000 */
        /* <DEDUP_REMOVED lines=12> */
.L_x_804:
        /* <DEDUP_REMOVED lines=17> */
[----:B------:R-:W-:Y:S02]  /*03c0*/  LOP3.LUT P0, RZ, R22, 0x3, RZ, 0xc0, !PT ;  /* 0x0000000316ff7812 */ /* 0x000fe4000780c0ff */
[----:B------:R-:W-:-:S04]  /*03d0*/  SHF.L.U64.HI R7, R4, 0x2, R5 ;  /* 0x0000000204077819 */ /* 0x000fc80000010205 */
[----:B------:R-:W-:-:S07]  /*03e0*/  IADD3.X R23, PT, PT, R7, UR5, RZ, P1, !PT ;  /* 0x0000000507177c10 */ /* 0x000fce0008ffe4ff */
[----:B-1-3--:R-:W-:Y:S05]  /*03f0*/  @P0 BRA `(.L_x_806) ;  /* 0x00000004002c0947 */ /* 0x00afea0003800000 */
        /* <DEDUP_REMOVED lines=43> */
.L_x_810:
[----:B------:R-:W-:-:S05]  /*06b0*/  MOV R7, R5 ;  /* 0x0000000500077202 */ /* 0x000fca0000000f00 */
[----:B------:R0:W2:Y:S01]  /*06c0*/  LDG.E R9, desc[UR8][R6.64] ;  /* 0x0000000806097981 */ /* 0x0000a2000c1e1900 */
[----:B------:R-:W-:Y:S01]  /*06d0*/  VIADD R8, R8, 0x1 ;  /* 0x0000000108087836 */ /* 0x000fe20000000000 */
[C---:B------:R-:W-:Y:S01]  /*06e0*/  IADD3 R12, PT, PT, R3.reuse, R12, RZ ;  /* 0x0000000c030c7210 */ /* 0x040fe20007ffe0ff */
[----:B------:R-:W-:-:S03]  /*06f0*/  IMAD.WIDE.U32 R4, R3, 0x4, R6 ;  /* 0x0000000403047825 */ /* 0x000fc600078e0006 */
[----:B------:R-:W-:Y:S02]  /*0700*/  ISETP.NE.AND P0, PT, R8, RZ, PT ;  /* 0x000000ff0800720c */ /* 0x000fe40003f05270 */
[----:B0-----:R-:W-:Y:S01]  /*0710*/  MOV R6, R4 ;  /* 0x0000000400067202 */ /* 0x001fe20000000f00 */
[----:B--2---:R-:W-:-:S10]  /*0720*/  FFMA.FTZ R2, R9, R9, R2 ;  /* 0x0000000909027223 */ /* 0x004fd40000010002 */
[----:B------:R-:W-:Y:S05]  /*0730*/  @P0 BRA `(.L_x_810) ;  /* 0xfffffffc00dc0947 */ /* 0x000fea000383ffff */
.L_x_809:
[----:B------:R-:W-:Y:S05]  /*0740*/  BSYNC.RECONVERGENT B1 ;  /* 0x0000000000017941 */ /* 0x000fea0003800200 */
.L_x_808:
[----:B------:R-:W-:Y:S05]  /*0750*/  @!P1 BRA `(.L_x_807) ;  /* 0x0000000400809947 */ /* 0x000fea0003800000 */
[----:B------:R-:W-:Y:S01]  /*0760*/  BSSY.RECONVERGENT B1, `(.L_x_811) ;  /* 0x0000013000017945 */ /* 0x000fe20003800200 */
.L_x_812:
[----:B------:R-:W-:Y:S02]  /*0770*/  IMAD.IADD R6, R3, 0x1, R12 ;  /* 0x0000000103067824 */ /* 0x000fe400078e020c */
[----:B------:R-:W-:-:S03]  /*0780*/  IMAD.WIDE.U32 R4, R12, 0x4, R22 ;  /* 0x000000040c047825 */ /* 0x000fc600078e0016 */
[CC--:B------:R-:W-:Y:S01]  /*0790*/  IADD3 R8, PT, PT, R6.reuse, R3.reuse, RZ ;  /* 0x0000000306087210 */ /* 0x0c0fe20007ffe0ff */
[--C-:B------:R-:W-:Y:S02]  /*07a0*/  IMAD.WIDE.U32 R6, R6, 0x4, R22.reuse ;  /* 0x0000000406067825 */ /* 0x100fe400078e0016 */
[----:B------:R-:W2:Y:S01]  /*07b0*/  LDG.E R5, desc[UR8][R4.64] ;  /* 0x0000000804057981 */ /* 0x000ea2000c1e1900 */
[C---:B------:R-:W-:Y:S01]  /*07c0*/  IADD3 R12, PT, PT, R8.reuse, R3, RZ ;  /* 0x00000003080c7210 */ /* 0x040fe20007ffe0ff */
[--C-:B------:R-:W-:Y:S02]  /*07d0*/  IMAD.WIDE.U32 R8, R8, 0x4, R22.reuse ;  /* 0x0000000408087825 */ /* 0x100fe400078e0016 */
[----:B------:R-:W3:Y:S02]  /*07e0*/  LDG.E R7, desc[UR8][R6.64] ;  /* 0x0000000806077981 */ /* 0x000ee4000c1e1900 */
[C---:B------:R-:W-:Y:S02]  /*07f0*/  IMAD.WIDE.U32 R10, R12.reuse, 0x4, R22 ;  /* 0x000000040c0a7825 */ /* 0x040fe400078e0016 */
        /* <DEDUP_REMOVED lines=9> */
[----:B------:R-:W-:Y:S05]  /*0890*/  BSYNC.RECONVERGENT B1 ;  /* 0x0000000000017941 */ /* 0x000fea0003800200 */
.L_x_811:
[----:B------:R-:W-:Y:S05]  /*08a0*/  BRA `(.L_x_807) ;  /* 0x00000004002c7947 */ /* 0x000fea0003800000 */
.L_x_806:
        /* <DEDUP_REMOVED lines=45> */
.L_x_815:
        /* <DEDUP_REMOVED lines=9> */
.L_x_814:
[----:B------:R-:W-:Y:S05]  /*0c10*/  BSYNC.RECONVERGENT B1 ;  /* 0x0000000000017941 */ /* 0x000fea0003800200 */
.L_x_813:
[----:B------:R-:W-:Y:S05]  /*0c20*/  @!P1 BRA `(.L_x_807) ;  /* 0x00000000004c9947 */ /* 0x000fea0003800000 */
[----:B------:R-:W-:-:S07]  /*0c30*/  IMAD.WIDE R6, R9, 0x4, R22 ;  /* 0x0000000409067825 */ /* 0x000fce00078e0216 */
.L_x_816:
        /* <DEDUP_REMOVED lines=18> */
.L_x_807:
[----:B------:R-:W-:Y:S05]  /*0d60*/  BSYNC.RECONVERGENT B0 ;  /* 0x0000000000007941 */ /* 0x000fea0003800200 */
.L_x_805:
        /* <DEDUP_REMOVED lines=71> */
.L_x_818:
        /* <DEDUP_REMOVED lines=104> */
.L_x_820:
[----:B------:R-:W-:Y:S01]  /*1860*/  I2FP.F32.S32 R4, R0 ;  /* 0x0000000000047245 */ /* 0x000fe20000201400 */
[----:B------:R-:W0:Y:S05]  /*1870*/  LDCU UR4, c[0x0][0x3c0] ;  /* 0x00007800ff0477ac */ /* 0x000e2a0008000800 */
[----:B------:R-:W0:Y:S02]  /*1880*/  MUFU.RCP R4, R4 ;  /* 0x0000000400047308 */ /* 0x000e240000001000 */
[----:B0-----:R-:W-:-:S06]  /*1890*/  FFMA.FTZ R21, R4, R21, UR4 ;  /* 0x0000000404157e23 */ /* 0x001fcc0008010015 */
[----:B------:R-:W0:Y:S02]  /*18a0*/  MUFU.RSQ R21, R21 ;  /* 0x0000001500157308 */ /* 0x000e240000001400 */
[----:B0-----:R2:W-:Y:S02]  /*18b0*/  STS [R2], R21 ;  /* 0x0000001502007388 */ /* 0x0015e40000000800 */
.L_x_819:
[----:B------:R-:W-:Y:S05]  /*18c0*/  BSYNC.RECONVERGENT B0 ;  /* 0x0000000000007941 */ /* 0x000fea0003800200 */
.L_x_817:
        /* <DEDUP_REMOVED lines=11> */
.L_x_821:
[----:B------:R-:W-:-:S04]  /*1980*/  IMAD.WIDE R8, R20, 0x4, R22 ;  /* 0x0000000414087825 */ /* 0x000fc800078e0216 */
[C---:B------:R-:W-:Y:S02]  /*1990*/  IMAD.WIDE R10, R20.reuse, 0x4, R4 ;  /* 0x00000004140a7825 */ /* 0x040fe400078e0204 */
[----:B------:R-:W0:Y:S04]  /*19a0*/  LDG.E R9, desc[UR8][R8.64] ;  /* 0x0000000808097981 */ /* 0x000e28000c1e1900 */
[----:B------:R-:W2:Y:S01]  /*19b0*/  LDG.E.CONSTANT R10, desc[UR8][R10.64] ;  /* 0x000000080a0a7981 */ /* 0x000ea2000c1e9900 */
[----:B-1----:R-:W-:-:S04]  /*19c0*/  IMAD.WIDE R12, R20, 0x4, R6 ;  /* 0x00000004140c7825 */ /* 0x002fc800078e0206 */
[----:B------:R-:W-:-:S05]  /*19d0*/  IMAD.IADD R20, R3, 0x1, R20 ;  /* 0x0000000103147824 */ /* 0x000fca00078e0214 */
[----:B------:R-:W-:Y:S01]  /*19e0*/  ISETP.GE.AND P0, PT, R20, R0, PT ;  /* 0x000000001400720c */ /* 0x000fe20003f06270 */
[----:B0-----:R-:W-:-:S04]  /*19f0*/  FMUL.FTZ R15, R2, R9 ;  /* 0x00000009020f7220 */ /* 0x001fc80000410000 */
[----:B--2---:R-:W-:-:S05]  /*1a00*/  FMUL.FTZ R15, R10, R15 ;  /* 0x0000000f0a0f7220 */ /* 0x004fca0000410000 */
[----:B------:R1:W-:Y:S03]  /*1a10*/  STG.E desc[UR8][R12.64], R15 ;  /* 0x0000000f0c007986 */ /* 0x0003e6000c101908 */
[----:B------:R-:W-:Y:S05]  /*1a20*/  @!P0 BRA `(.L_x_821) ;  /* 0xfffffffc00d48947 */ /* 0x000fea000383ffff */
[----:B------:R-:W-:Y:S05]  /*1a30*/  EXIT ;  /* 0x000000000000794d */ /* 0x000fea0003800000 */
        .weak           $__internal_25_$__cuda_sm20_div_s64
        .type           $__internal_25_$__cuda_sm20_div_s64,@function
        .size           $__internal_25_$__cuda_sm20_div_s64,(.L_x_1374 - $__internal_25_$__cuda_sm20_div_s64)
$__internal_25_$__cuda_sm20_div_s64:
        /* <DEDUP_REMOVED lines=78> */
[----:B------:R-:W-:Y:S06]  /*1f20*/  RET.REL.NODEC R2 `(_ZN4vllm15rms_norm_kernelIfLi1ELi3EEEvPT_PKS1_lllllS4_fii) ;  /* 0xffffffe002347950 */ /* 0x000fec0003c3ffff */
.L_x_822:
        /* <DEDUP_REMOVED lines=13> */
.L_x_1374:


//--------------------- .text._ZN4vllm15rms_norm_kernelIfLi2ELi3EEEvPT_PKS1_lllllS4_fii --------------------------
	.section	.text._ZN4vllm15rms_norm_kernelIfLi2ELi3EEEvPT_PKS1_lllllS4_fii,"ax",@progbits
	.align	128
        .global         _ZN4vllm15rms_norm_kernelIfLi2ELi3EEEvPT_PKS1_lllllS4_fii
        .type           _ZN4vllm15rms_norm_kernelIfLi2ELi3EEEvPT_PKS1_lllllS4_fii,@function
        .size           _ZN4vllm15rms_norm_kernelIfLi2ELi3EEEvPT_PKS1_lllllS4_fii,(.L_x_1375 - _ZN4vllm15rms_norm_kernelIfLi2ELi3EEEvPT_PKS1_lllllS4_fii)
        .other          _ZN4vllm15rms_norm_kernelIfLi2ELi3EEEvPT_PKS1_lllllS4_fii,@"STO_CUDA_ENTRY STV_DEFAULT"
_ZN4vllm15rms_norm_kernelIfLi2ELi3EEEvPT_PKS1_lllllS4_fii:
.text._ZN4vllm15rms_norm_kernelIfLi2ELi3EEEvPT_PKS1_lllllS4_fii:
        /* <DEDUP_REMOVED lines=29> */
.L_x_823:
[----:B------:R-:W-:-:S07]  /*01d0*/  MOV R0, 0x1f0 ;  /* 0x000001f000007802 */ /* 0x000fce0000000f00 */
[----:B-1----:R-:W-:Y:S05]  /*01e0*/  CALL.REL.NOINC `($__internal_26_$__cuda_sm20_div_s64) ;  /* 0x00000024002c7944 */ /* 0x002fea0003c00000 */
        /* <DEDUP_REMOVED lines=12> */
.L_x_824:
        /* <DEDUP_REMOVED lines=66> */
.L_x_830:
        /* <DEDUP_REMOVED lines=10> */
.L_x_829:
[----:B------:R-:W-:Y:S05]  /*0770*/  BSYNC.RECONVERGENT B1 ;  /* 0x0000000000017941 */ /* 0x000fea0003800200 */
.L_x_828:
[----:B------:R-:W-:Y:S05]  /*0780*/  @!P1 BRA `(.L_x_827) ;  /* 0x0000000c00109947 */ /* 0x000fea0003800000 */
[----:B------:R-:W-:Y:S01]  /*0790*/  BSSY.RECONVERGENT B1, `(.L_x_831) ;  /* 0x000001b000017945 */ /* 0x000fe20003800200 */
[C---:B------:R-:W-:Y:S01]  /*07a0*/  LEA R6, R3.reuse, R2, 0x1 ;  /* 0x0000000203067211 */ /* 0x040fe200078e08ff */
[----:B------:R-:W-:Y:S02]  /*07b0*/  IMAD R14, R3, 0x3, R2 ;  /* 0x00000003030e7824 */ /* 0x000fe400078e0202 */
[----:B------:R-:W-:-:S07]  /*07c0*/  IMAD.IADD R16, R2, 0x1, R3 ;  /* 0x0000000102107824 */ /* 0x000fce00078e0203 */
.L_x_832:
        /* <DEDUP_REMOVED lines=24> */
.L_x_831:
[----:B------:R-:W-:Y:S05]  /*0950*/  BRA `(.L_x_827) ;  /* 0x00000008009c7947 */ /* 0x000fea0003800000 */
.L_x_826:
        /* <DEDUP_REMOVED lines=57> */
.L_x_837:
[----:B------:R-:W-:Y:S01]  /*0cf0*/  IMAD.MOV.U32 R12, RZ, RZ, R18 ;  /* 0x000000ffff0c7224 */ /* 0x000fe200078e0012 */
[----:B------:R-:W-:-:S05]  /*0d00*/  MOV R13, R11 ;  /* 0x0000000b000d7202 */ /* 0x000fca0000000f00 */
[----:B------:R-:W2:Y:S04]  /*0d10*/  LDG.E R18, desc[UR8][R12.64+-0x4] ;  /* 0xfffffc080c127981 */ /* 0x000ea8000c1e1900 */
[----:B------:R-:W3:Y:S01]  /*0d20*/  LDG.E R24, desc[UR8][R12.64] ;  /* 0x000000080c187981 */ /* 0x000ee2000c1e1900 */
[----:B------:R-:W-:Y:S02]  /*0d30*/  VIADD R16, R16, 0x1 ;  /* 0x0000000110107836 */ /* 0x000fe40000000000 */
[----:B------:R-:W-:-:S03]  /*0d40*/  IMAD.WIDE.U32 R10, R3, 0x8, R12 ;  /* 0x00000008030a7825 */ /* 0x000fc600078e000c */
[----:B------:R-:W-:Y:S01]  /*0d50*/  ISETP.NE.AND P1, PT, R16, RZ, PT ;  /* 0x000000ff1000720c */ /* 0x000fe20003f25270 */
[----:B------:R-:W-:Y:S02]  /*0d60*/  IMAD.IADD R2, R3, 0x1, R2 ;  /* 0x0000000103027824 */ /* 0x000fe400078e0202 */
[----:B--2---:R-:W-:Y:S01]  /*0d70*/  FFMA.FTZ R15, R18, R18, R15 ;  /* 0x00000012120f7223 */ /* 0x004fe2000001000f */
[----:B------:R-:W-:-:S03]  /*0d80*/  MOV R18, R10 ;  /* 0x0000000a00127202 */ /* 0x000fc60000000f00 */
[----:B---3--:R-:W-:-:S06]  /*0d90*/  FFMA.FTZ R15, R24, R24, R15 ;  /* 0x00000018180f7223 */ /* 0x008fcc000001000f */
[----:B------:R-:W-:Y:S05]  /*0da0*/  @P1 BRA `(.L_x_837) ;  /* 0xfffffffc00d01947 */ /* 0x000fea000383ffff */
.L_x_836:
[----:B------:R-:W-:Y:S05]  /*0db0*/  BSYNC.RECONVERGENT B2 ;  /* 0x0000000000027941 */ /* 0x000fea0003800200 */
.L_x_835:
[----:B------:R-:W-:Y:S05]  /*0dc0*/  @!P0 BRA `(.L_x_834) ;  /* 0x0000000000788947 */ /* 0x000fea0003800000 */
[C---:B------:R-:W-:Y:S01]  /*0dd0*/  LEA R16, R3.reuse, R2, 0x1 ;  /* 0x0000000203107211 */ /* 0x040fe200078e08ff */
[----:B------:R-:W-:Y:S01]  /*0de0*/  IMAD R21, R3, 0x3, R2 ;  /* 0x0000000303157824 */ /* 0x000fe200078e0202 */
[----:B------:R-:W-:-:S07]  /*0df0*/  IADD3 R26, PT, PT, R2, R3, RZ ;  /* 0x00000003021a7210 */ /* 0x000fce0007ffe0ff */
.L_x_838:
        /* <DEDUP_REMOVED lines=17> */
[C---:B------:R-:W-:Y:S01]  /*0f10*/  IMAD R26, R3.reuse, 0x4, R26 ;  /* 0x00000004031a7824 */ /* 0x040fe200078e021a */
[C---:B------:R-:W-:Y:S02]  /*0f20*/  LEA R16, R3.reuse, R16, 0x2 ;  /* 0x0000001003107211 */ /* 0x040fe400078e10ff */
[----:B------:R-:W-:-:S02]  /*0f30*/  IADD3 R2, PT, PT, R3, R2, R3 ;  /* 0x0000000203027210 */ /* 0x000fc40007ffe003 */
[----:B------:R-:W-:Y:S02]  /*0f40*/  LEA R21, R3, R21, 0x2 ;  /* 0x0000001503157211 */ /* 0x000fe400078e10ff */
[----:B------:R-:W-:Y:S01]  /*0f50*/  ISETP.GE.AND P0, PT, R2, R17, PT ;  /* 0x000000110200720c */ /* 0x000fe20003f06270 */
[----:B--2---:R-:W-:-:S04]  /*0f60*/  FFMA.FTZ R28, R15, R15, R28 ;  /* 0x0000000f0f1c7223 */ /* 0x004fc8000001001c */
[----:B---3--:R-:W-:-:S04]  /*0f70*/  FFMA.FTZ R28, R29, R29, R28 ;  /* 0x0000001d1d1c7223 */ /* 0x008fc8000001001c */
[----:B----4-:R-:W-:-:S04]  /*0f80*/  FFMA.FTZ R28, R11, R11, R28 ;  /* 0x0000000b0b1c7223 */ /* 0x010fc8000001001c */
[----:B------:R-:W-:Y:S01]  /*0f90*/  FFMA.FTZ R15, R10, R10, R28 ;  /* 0x0000000a0a0f7223 */ /* 0x000fe2000001001c */
[----:B------:R-:W-:Y:S06]  /*0fa0*/  @!P0 BRA `(.L_x_838) ;  /* 0xfffffffc00948947 */ /* 0x000fec000383ffff */
.L_x_834:
[----:B------:R-:W-:Y:S05]  /*0fb0*/  BSYNC.RECONVERGENT B1 ;  /* 0x0000000000017941 */ /* 0x000fea0003800200 */
.L_x_833:
[----:B------:R-:W-:-:S05]  /*0fc0*/  IMAD R2, R17, 0x2, R20 ;  /* 0x0000000211027824 */ /* 0x000fca00078e0214 */
        /* <DEDUP_REMOVED lines=36> */
.L_x_841:
[----:B------:R-:W-:-:S06]  /*1210*/  IMAD.WIDE R4, R2, 0x4, R6 ;  /* 0x0000000402047825 */ /* 0x000fcc00078e0206 */
[----:B------:R-:W2:Y:S01]  /*1220*/  LDG.E R4, desc[UR8][R4.64] ;  /* 0x0000000804047981 */ /* 0x000ea2000c1e1900 */
[----:B------:R-:W-:Y:S01]  /*1230*/  VIADD R10, R10, 0x1 ;  /* 0x000000010a0a7836 */ /* 0x000fe20000000000 */
[----:B------:R-:W-:-:S04]  /*1240*/  IADD3 R2, PT, PT, R3, R2, RZ ;  /* 0x0000000203027210 */ /* 0x000fc80007ffe0ff */
[----:B------:R-:W-:Y:S01]  /*1250*/  ISETP.NE.AND P1, PT, R10, RZ, PT ;  /* 0x000000ff0a00720c */ /* 0x000fe20003f25270 */
[----:B--2---:R-:W-:-:S12]  /*1260*/  FFMA.FTZ R15, R4, R4, R15 ;  /* 0x00000004040f7223 */ /* 0x004fd8000001000f */
[----:B------:R-:W-:Y:S05]  /*1270*/  @P1 BRA `(.L_x_841) ;  /* 0xfffffffc00e41947 */ /* 0x000fea000383ffff */
.L_x_840:
[----:B------:R-:W-:Y:S05]  /*1280*/  BSYNC.RECONVERGENT B1 ;  /* 0x0000000000017941 */ /* 0x000fea0003800200 */
.L_x_839:
[----:B------:R-:W-:Y:S05]  /*1290*/  @!P0 BRA `(.L_x_827) ;  /* 0x00000000004c8947 */ /* 0x000fea0003800000 */
[----:B------:R-:W-:-:S07]  /*12a0*/  SHF.L.U32 R17, R3, 0x2, RZ ;  /* 0x0000000203117819 */ /* 0x000fce00000006ff */
.L_x_842:
[----:B------:R-:W-:-:S03]  /*12b0*/  IMAD.WIDE R10, R2, 0x4, R8 ;  /* 0x00000004020a7825 */ /* 0x000fc600078e0208 */
[----:B------:R-:W-:-:S03]  /*12c0*/  IADD3 R12, P0, PT, R17, R10, RZ ;  /* 0x0000000a110c7210 */ /* 0x000fc60007f1e0ff */
[----:B------:R-:W2:Y:S02]  /*12d0*/  LDG.E R10, desc[UR8][R10.64] ;  /* 0x000000080a0a7981 */ /* 0x000ea4000c1e1900 */
[----:B------:R-:W-:Y:S01]  /*12e0*/  IMAD.X R13, RZ, RZ, R11, P0 ;  /* 0x000000ffff0d7224 */ /* 0x000fe200000e060b */
[----:B------:R-:W-:-:S04]  /*12f0*/  IADD3 R4, P0, PT, R17, R12, RZ ;  /* 0x0000000c11047210 */ /* 0x000fc80007f1e0ff */
[----:B------:R-:W-:Y:S01]  /*1300*/  IADD3.X R5, PT, PT, RZ, R13, RZ, P0, !PT ;  /* 0x0000000dff057210 */ /* 0x000fe200007fe4ff */
[----:B------:R-:W3:Y:S01]  /*1310*/  LDG.E R12, desc[UR8][R12.64] ;  /* 0x000000080c0c7981 */ /* 0x000ee2000c1e1900 */
[----:B------:R-:W-:-:S03]  /*1320*/  IADD3 R6, P0, PT, R17, R4, RZ ;  /* 0x0000000411067210 */ /* 0x000fc60007f1e0ff */
[----:B------:R-:W4:Y:S01]  /*1330*/  LDG.E R4, desc[UR8][R4.64] ;  /* 0x0000000804047981 */ /* 0x000f22000c1e1900 */
[----:B------:R-:W-:-:S05]  /*1340*/  IADD3.X R7, PT, PT, RZ, R5, RZ, P0, !PT ;  /* 0x00000005ff077210 */ /* 0x000fca00007fe4ff */
        /* <DEDUP_REMOVED lines=8> */
.L_x_827:
[----:B------:R-:W-:Y:S05]  /*13d0*/  BSYNC.RECONVERGENT B0 ;  /* 0x0000000000007941 */ /* 0x000fea0003800200 */
.L_x_825:
        /* <DEDUP_REMOVED lines=14> */
[----:B------:R-:W-:Y:S01]  /*14c0*/  @!P1 LOP3.LUT R2, R2, 0x7c, RZ, 0xc0, !PT ;  /* 0x0000007c02029812 */ /* 0x000fe200078ec0ff */
[----:B0-----:R-:W-:Y:S01]  /*14d0*/  @P0 FADD R4, R5, R4 ;  /* 0x0000000405040221 */ /* 0x001fe20000000000 */
[----:B-1----:R-:W-:-:S04]  /*14e0*/  @!P1 LEA R5, R9, R8, 0x18 ;  /* 0x0000000809059211 */ /* 0x002fc800078ec0ff */
        /* <DEDUP_REMOVED lines=15> */
[----:B------:R-:W3:Y:S01]  /*15e0*/  LDS.128 R16, [R2+0x40] ;  /* 0x0000400002107984 */ /* 0x000ee20000000c00 */
        /* <DEDUP_REMOVED lines=38> */
.L_x_844:
        /* <DEDUP_REMOVED lines=104> */
.L_x_846:
[----:B------:R-:W-:Y:S01]  /*1ed0*/  I2FP.F32.S32 R4, R0 ;  /* 0x0000000000047245 */ /* 0x000fe20000201400 */
[----:B------:R-:W0:Y:S05]  /*1ee0*/  LDCU UR4, c[0x0][0x3c0] ;  /* 0x00007800ff0477ac */ /* 0x000e2a0008000800 */
[----:B------:R-:W0:Y:S02]  /*1ef0*/  MUFU.RCP R4, R4 ;  /* 0x0000000400047308 */ /* 0x000e240000001000 */
[----:B0-----:R-:W-:-:S06]  /*1f00*/  FFMA.FTZ R21, R4, R21, UR4 ;  /* 0x0000000404157e23 */ /* 0x001fcc0008010015 */
[----:B------:R-:W0:Y:S02]  /*1f10*/  MUFU.RSQ R21, R21 ;  /* 0x0000001500157308 */ /* 0x000e240000001400 */
[----:B0-----:R2:W-:Y:S02]  /*1f20*/  STS [R2], R21 ;  /* 0x0000001502007388 */ /* 0x0015e40000000800 */
.L_x_845:
[----:B------:R-:W-:Y:S05]  /*1f30*/  BSYNC.RECONVERGENT B0 ;  /* 0x0000000000007941 */ /* 0x000fea0003800200 */
.L_x_843:
[----:B------:R-:W-:Y:S01]  /*1f40*/  BAR.SYNC.DEFER_BLOCKING 0x0 ;  /* 0x0000000000007b1d */ /* 0x000fe20000010000 */
[C---:B------:R-:W-:Y:S01]  /*1f50*/  LEA.HI R9, R0.reuse, R0, RZ, 0x1 ;  /* 0x0000000000097211 */ /* 0x040fe200078f08ff */
[----:B------:R-:W-:-:S03]  /*1f60*/  IMAD R7, R0, UR6, RZ ;  /* 0x0000000600077c24 */ /* 0x000fc6000f8e02ff */
[----:B------:R-:W-:-:S04]  /*1f70*/  SHF.R.S32.HI R9, RZ, 0x1, R9 ;  /* 0x00000001ff097819 */ /* 0x000fc80000011409 */
[----:B------:R-:W-:-:S13]  /*1f80*/  ISETP.GE.AND P0, PT, R20, R9, PT ;  /* 0x000000091400720c */ /* 0x000fda0003f06270 */
[----:B------:R-:W-:Y:S05]  /*1f90*/  @P0 EXIT ;  /* 0x000000000000094d */ /* 0x000fea0003800000 */
[----:B0-----:R-:W0:Y:S01]  /*1fa0*/  I2F.U32.RP R6, R3 ;  /* 0x0000000300067306 */ /* 0x001e220000209000 */
        /* <DEDUP_REMOVED lines=10> */
[----:B0-----:R-:W1:Y:S01]  /*2050*/  MUFU.RCP R6, R6 ;  /* 0x0000000600067308 */ /* 0x001e620000001000 */
[----:B--2---:R-:W-:Y:S01]  /*2060*/  ULEA UR4, UR5, UR4, 0x18 ;  /* 0x0000000405047291 */ /* 0x004fe2000f8ec0ff */
[----:B-1----:R-:W-:-:S06]  /*2070*/  VIADD R4, R6, 0xffffffe ;  /* 0x0ffffffe06047836 */ /* 0x002fcc0000000000 */
        /* <DEDUP_REMOVED lines=27> */
.L_x_849:
[C---:B------:R-:W-:Y:S02]  /*2230*/  IADD3 R10, P1, PT, R6.reuse, R22, RZ ;  /* 0x00000016060a7210 */ /* 0x040fe40007f3e0ff */
[----:B------:R-:W-:Y:S02]  /*2240*/  IADD3 R12, P2, PT, R6, UR6, RZ ;  /* 0x00000006060c7c10 */ /* 0x000fe4000ff5e0ff */
[C---:B------:R-:W-:Y:S02]  /*2250*/  IADD3.X R11, PT, PT, R7.reuse, R23, RZ, P1, !PT ;  /* 0x00000017070b7210 */ /* 0x040fe40000ffe4ff */
[----:B------:R-:W-:-:S04]  /*2260*/  IADD3.X R13, PT, PT, R7, UR7, RZ, P2, !PT ;  /* 0x00000007070d7c10 */ /* 0x000fc800097fe4ff */
[----:B------:R-:W0:Y:S04]  /*2270*/  LDG.E.64 R10, desc[UR8][R10.64] ;  /* 0x000000080a0a7981 */ /* 0x000e28000c1e1b00 */
[----:B------:R-:W2:Y:S01]  /*2280*/  LDG.E.64.CONSTANT R12, desc[UR8][R12.64] ;  /* 0x000000080c0c7981 */ /* 0x000ea2000c1e9b00 */
[----:B-1----:R-:W-:Y:S02]  /*2290*/  IADD3 R14, P1, PT, R4, R6, RZ ;  /* 0x00000006040e7210 */ /* 0x002fe40007f3e0ff */
[----:B------:R-:W-:-:S03]  /*22a0*/  IADD3 R2, PT, PT, R2, 0x1, RZ ;  /* 0x0000000102027810 */ /* 0x000fc60007ffe0ff */
[--C-:B------:R-:W-:Y:S01]  /*22b0*/  IMAD.X R15, R5, 0x1, R7.reuse, P1 ;  /* 0x00000001050f7824 */ /* 0x100fe200008e0607 */
[----:B------:R-:W-:Y:S01]  /*22c0*/  ISETP.NE.AND P1, PT, R2, RZ, PT ;  /* 0x000000ff0200720c */ /* 0x000fe20003f25270 */
[----:B------:R-:W-:-:S04]  /*22d0*/  IMAD.WIDE.U32 R6, R3, 0x8, R6 ;  /* 0x0000000803067825 */ /* 0x000fc800078e0006 */
[C---:B0-----:R-:W-:Y:S01]  /*22e0*/  FMUL.FTZ R17, R0.reuse, R10 ;  /* 0x0000000a00117220 */ /* 0x041fe20000410000 */
[----:B------:R-:W-:-:S03]  /*22f0*/  FMUL.FTZ R8, R0, R11 ;  /* 0x0000000b00087220 */ /* 0x000fc60000410000 */
[----:B--2---:R-:W-:Y:S01]  /*2300*/  FMUL.FTZ R16, R12, R17 ;  /* 0x000000110c107220 */ /* 0x004fe20000410000 */
[----:B------:R-:W-:-:S05]  /*2310*/  FMUL.FTZ R17, R13, R8 ;  /* 0x000000080d117220 */ /* 0x000fca0000410000 */
[----:B------:R1:W-:Y:S01]  /*2320*/  STG.E.64 desc[UR8][R14.64], R16 ;  /* 0x000000100e007986 */ /* 0x0003e2000c101b08 */
[----:B------:R-:W-:Y:S05]  /*2330*/  @P1 BRA `(.L_x_849) ;  /* 0xfffffffc00bc1947 */ /* 0x000fea000383ffff */
.L_x_848:
[----:B------:R-:W-:Y:S05]  /*2340*/  BSYNC.RECONVERGENT B0 ;  /* 0x0000000000007941 */ /* 0x000fea0003800200 */
.L_x_847:
[----:B------:R-:W-:Y:S05]  /*2350*/  @!P0 EXIT ;  /* 0x000000000000894d */ /* 0x000fea0003800000 */
[----:B------:R-:W2:Y:S01]  /*2360*/  LDC.64 R6, c[0x0][0x3b8] ;  /* 0x0000ee00ff067b82 */ /* 0x000ea20000000a00 */
[C---:B------:R-:W-:Y:S01]  /*2370*/  LEA R11, R3.reuse, R20, 0x1 ;  /* 0x00000014030b7211 */ /* 0x040fe200078e08ff */
[----:B------:R-:W-:Y:S02]  /*2380*/  IMAD R13, R3, 0x3, R20 ;  /* 0x00000003030d7824 */ /* 0x000fe400078e0214 */
[----:B-1----:R-:W-:-:S07]  /*2390*/  IMAD.IADD R15, R20, 0x1, R3 ;  /* 0x00000001140f7824 */ /* 0x002fce00078e0203 */
.L_x_850:
        /* <DEDUP_REMOVED lines=48> */
        .weak           $__internal_26_$__cuda_sm20_div_s64
        .type           $__internal_26_$__cuda_sm20_div_s64,@function
        .size           $__internal_26_$__cuda_sm20_div_s64,(.L_x_1375 - $__internal_26_$__cuda_sm20_div_s64)
$__internal_26_$__cuda_sm20_div_s64:
        /* <DEDUP_REMOVED lines=78> */
[----:B------:R-:W-:Y:S06]  /*2b80*/  RET.REL.NODEC R2 `(_ZN4vllm15rms_norm_kernelIfLi2ELi3EEEvPT_PKS1_lllllS4_fii) ;  /* 0xffffffd4021c7950 */ /* 0x000fec0003c3ffff */
.L_x_851:
        /* <DEDUP_REMOVED lines=15> */
.L_x_1375:


//--------------------- .text._ZN4vllm15rms_norm_kernelIfLi4ELi3EEEvPT_PKS1_lllllS4_fii --------------------------
	.section	.text._ZN4vllm15rms_norm_kernelIfLi4ELi3EEEvPT_PKS1_lllllS4_fii,"ax",@progbits
	.align	128
        .global         _ZN4vllm15rms_norm_kernelIfLi4ELi3EEEvPT_PKS1_lllllS4_fii
        .type           _ZN4vllm15rms_norm_kernelIfLi4ELi3EEEvPT_PKS1_lllllS4_fii,@function
        .size           _ZN4vllm15rms_norm_kernelIfLi4ELi3EEEvPT_PKS1_lllllS4_fii,(.L_x_1376 - _ZN4vllm15rms_norm_kernelIfLi4ELi3EEEvPT_PKS1_lllllS4_fii)
        .other          _ZN4vllm15rms_norm_kernelIfLi4ELi3EEEvPT_PKS1_lllllS4_fii,@"STO_CUDA_ENTRY STV_DEFAULT"
_ZN4vllm15rms_norm_kernelIfLi4ELi3EEEvPT_PKS1_lllllS4_fii:
.text._ZN4vllm15rms_norm_kernelIfLi4ELi3EEEvPT_PKS1_lllllS4_fii:
        /* <DEDUP_REMOVED lines=29> */
.L_x_852:
[----:B------:R-:W-:-:S07]  /*01d0*/  MOV R0, 0x1f0 ;  /* 0x000001f000007802 */ /* 0x000fce0000000f00 */
[----:B-1----:R-:W-:Y:S05]  /*01e0*/  CALL.REL.NOINC `($__internal_27_$__cuda_sm20_div_s64) ;  /* 0x0000002800347944 */ /* 0x002fea0003c00000 */
        /* <DEDUP_REMOVED lines=12> */
.L_x_853:
        /* <DEDUP_REMOVED lines=24> */
[----:B------:R-:W-:-:S03]  /*0430*/  IMAD.MOV.U32 R24, RZ, RZ, RZ ;  /* 0x000000ffff187224 */ /* 0x000fc600078e00ff */
[----:B-1----:R-:W-:-:S13]  /*0440*/  ISETP.GE.AND P0, PT, R3, R20, PT ;  /* 0x000000140300720c */ /* 0x002fda0003f06270 */
[----:B------:R-:W-:Y:S05]  /*0450*/  @P0 BRA `(.L_x_856) ;  /* 0x0000001000900947 */ /* 0x000fea0003800000 */
[----:B0-----:R-:W0:Y:S01]  /*0460*/  I2F.U32.RP R11, R2 ;  /* 0x00000002000b7306 */ /* 0x001e220000209000 */
[----:B------:R-:W-:Y:S01]  /*0470*/  IMAD.IADD R9, R3, 0x1, R2 ;  /* 0x0000000103097824 */ /* 0x000fe200078e0202 */
[----:B------:R-:W-:Y:S01]  /*0480*/  ISETP.NE.U32.AND P2, PT, R2, RZ, PT ;  /* 0x000000ff0200720c */ /* 0x000fe20003f45070 */
[----:B------:R-:W-:Y:S01]  /*0490*/  BSSY.RECONVERGENT B1, `(.L_x_857) ;  /* 0x0000030000017945 */ /* 0x000fe20003800200 */
[----:B------:R-:W-:Y:S02]  /*04a0*/  MOV R24, RZ ;  /* 0x000000ff00187202 */ /* 0x000fe40000000f00 */
[----:B------:R-:W-:Y:S02]  /*04b0*/  ISETP.GE.U32.AND P0, PT, R9, R20, PT ;  /* 0x000000140900720c */ /* 0x000fe40003f06070 */
[----:B------:R-:W-:Y:S02]  /*04c0*/  VIMNMX.U32 R8, PT, PT, R20, R9, !PT ;  /* 0x0000000914087248 */ /* 0x000fe40007fe0000 */
[----:B------:R-:W-:-:S02]  /*04d0*/  SEL R10, RZ, 0x1, P0 ;  /* 0x00000001ff0a7807 */ /* 0x000fc40000000000 */
[----:B------:R-:W-:Y:S02]  /*04e0*/  MOV R21, R3 ;  /* 0x0000000300157202 */ /* 0x000fe40000000f00 */
        /* <DEDUP_REMOVED lines=22> */
[----:B------:R-:W-:Y:S01]  /*0650*/  VIADD R6, R6, 0x1 ;  /* 0x0000000106067836 */ /* 0x000fe20000000000 */
[----:B------:R-:W-:Y:S01]  /*0660*/  MOV R24, RZ ;  /* 0x000000ff00187202 */ /* 0x000fe20000000f00 */
[----:B------:R-:W-:Y:S01]  /*0670*/  IMAD.WIDE.U32 R4, R3, 0x10, R4 ;  /* 0x0000001003047825 */ /* 0x000fe200078e0004 */
[----:B------:R-:W-:Y:S02]  /*0680*/  MOV R21, R3 ;  /* 0x0000000300157202 */ /* 0x000fe40000000f00 */
[----:B------:R-:W-:Y:S02]  /*0690*/  LOP3.LUT R6, R6, 0x3, RZ, 0xc0, !PT ;  /* 0x0000000306067812 */ /* 0x000fe400078ec0ff */
[----:B------:R-:W-:-:S03]  /*06a0*/  IADD3 R4, P0, PT, R4, UR4, RZ ;  /* 0x0000000404047c10 */ /* 0x000fc6000ff1e0ff */
[----:B------:R-:W-:Y:S01]  /*06b0*/  IMAD.MOV R10, RZ, RZ, -R6 ;  /* 0x000000ffff0a7224 */ /* 0x000fe200078e0a06 */
[----:B------:R-:W-:-:S09]  /*06c0*/  IADD3.X R5, PT, PT, R5, UR5, RZ, P0, !PT ;  /* 0x0000000505057c10 */ /* 0x000fd200087fe4ff */
.L_x_859:
[----:B------:R-:W-:Y:S02]  /*06d0*/  MOV R8, R4 ;  /* 0x0000000400087202 */ /* 0x000fe40000000f00 */
[----:B------:R-:W-:-:S05]  /*06e0*/  MOV R9, R5 ;  /* 0x0000000500097202 */ /* 0x000fca0000000f00 */
[----:B------:R-:W2:Y:S01]  /*06f0*/  LDG.E.128 R4, desc[UR8][R8.64] ;  /* 0x0000000808047981 */ /* 0x000ea2000c1e1d00 */
[----:B------:R-:W-:Y:S01]  /*0700*/  VIADD R10, R10, 0x1 ;  /* 0x000000010a0a7836 */ /* 0x000fe20000000000 */
[----:B------:R-:W-:-:S04]  /*0710*/  IADD3 R21, PT, PT, R2, R21, RZ ;  /* 0x0000001502157210 */ /* 0x000fc80007ffe0ff */
[----:B------:R-:W-:Y:S01]  /*0720*/  ISETP.NE.AND P0, PT, R10, RZ, PT ;  /* 0x000000ff0a00720c */ /* 0x000fe20003f05270 */
[----:B--2---:R-:W-:-:S04]  /*0730*/  FFMA.FTZ R4, R4, R4, R24 ;  /* 0x0000000404047223 */ /* 0x004fc80000010018 */
[----:B------:R-:W-:Y:S01]  /*0740*/  FFMA.FTZ R11, R5, R5, R4 ;  /* 0x00000005050b7223 */ /* 0x000fe20000010004 */
[----:B------:R-:W-:-:S04]  /*0750*/  IMAD.WIDE.U32 R4, R2, 0x10, R8 ;  /* 0x0000001002047825 */ /* 0x000fc800078e0008 */
[----:B------:R-:W-:-:S04]  /*0760*/  FFMA.FTZ R6, R6, R6, R11 ;  /* 0x0000000606067223 */ /* 0x000fc8000001000b */
[----:B------:R-:W-:Y:S01]  /*0770*/  FFMA.FTZ R24, R7, R7, R6 ;  /* 0x0000000707187223 */ /* 0x000fe20000010006 */
[----:B------:R-:W-:Y:S06]  /*0780*/  @P0 BRA `(.L_x_859) ;  /* 0xfffffffc00d00947 */ /* 0x000fec000383ffff */
.L_x_858:
[----:B------:R-:W-:Y:S05]  /*0790*/  BSYNC.RECONVERGENT B1 ;  /* 0x0000000000017941 */ /* 0x000fea0003800200 */
.L_x_857:
[----:B------:R-:W-:Y:S05]  /*07a0*/  @!P1 BRA `(.L_x_856) ;  /* 0x0000000c00bc9947 */ /* 0x000fea0003800000 */
[----:B------:R-:W-:Y:S01]  /*07b0*/  BSSY.RECONVERGENT B1, `(.L_x_860) ;  /* 0x0000023000017945 */ /* 0x000fe20003800200 */
[C---:B------:R-:W-:Y:S01]  /*07c0*/  LEA R25, R2.reuse, R21, 0x1 ;  /* 0x0000001502197211 */ /* 0x040fe200078e08ff */
[----:B------:R-:W-:Y:S02]  /*07d0*/  IMAD R26, R2, 0x3, R21 ;  /* 0x00000003021a7824 */ /* 0x000fe400078e0215 */
[----:B------:R-:W-:-:S07]  /*07e0*/  IMAD.IADD R27, R21, 0x1, R2 ;  /* 0x00000001151b7824 */ /* 0x000fce00078e0202 */
.L_x_861:
        /* <DEDUP_REMOVED lines=8> */
[C---:B------:R-:W-:Y:S01]  /*0870*/  IADD3 R21, PT, PT, R2.reuse, R21, R2 ;  /* 0x0000001502157210 */ /* 0x040fe20007ffe002 */
        /* <DEDUP_REMOVED lines=23> */
.L_x_860:
[----:B------:R-:W-:Y:S05]  /*09f0*/  BRA `(.L_x_856) ;  /* 0x0000000c00287947 */ /* 0x000fea0003800000 */
.L_x_855:
        /* <DEDUP_REMOVED lines=18> */
[----:B------:R-:W-:Y:S02]  /*0b20*/  MOV R24, RZ ;  /* 0x000000ff00187202 */ /* 0x000fe40000000f00 */
[----:B------:R-:W-:Y:S01]  /*0b30*/  MOV R15, R3 ;  /* 0x00000003000f7202 */ /* 0x000fe20000000f00 */
[----:B------:R-:W-:-:S03]  /*0b40*/  IMAD.WIDE.U32 R10, R3, 0x4, R10 ;  /* 0x00000004030a7825 */ /* 0x000fc600078e000a */
[----:B------:R-:W-:-:S04]  /*0b50*/  IADD3 R10, P1, PT, R10, UR4, RZ ;  /* 0x000000040a0a7c10 */ /* 0x000fc8000ff3e0ff */
[----:B------:R-:W-:-:S09]  /*0b60*/  IADD3.X R11, PT, PT, R11, UR5, RZ, P1, !PT ;  /* 0x000000050b0b7c10 */ /* 0x000fd20008ffe4ff */
.L_x_864:
[----:B------:R-:W-:Y:S01]  /*0b70*/  IMAD.MOV.U32 R12, RZ, RZ, R10 ;  /* 0x000000ffff0c7224 */ /* 0x000fe200078e000a */
[----:B------:R-:W-:-:S05]  /*0b80*/  MOV R13, R11 ;  /* 0x0000000b000d7202 */ /* 0x000fca0000000f00 */
[----:B------:R-:W2:Y:S01]  /*0b90*/  LDG.E R17, desc[UR8][R12.64] ;  /* 0x000000080c117981 */ /* 0x000ea2000c1e1900 */
[C---:B0-----:R-:W-:Y:S01]  /*0ba0*/  IADD3 R15, PT, PT, R2.reuse, R15, RZ ;  /* 0x0000000f020f7210 */ /* 0x041fe20007ffe0ff */
[----:B------:R-:W-:-:S03]  /*0bb0*/  IMAD.WIDE.U32 R10, R2, 0x4, R12 ;  /* 0x00000004020a7825 */ /* 0x000fc600078e000c */
[----:B------:R-:W-:Y:S01]  /*0bc0*/  ISETP.GE.AND P1, PT, R15, R18, PT ;  /* 0x000000120f00720c */ /* 0x000fe20003f26270 */
[----:B--2---:R-:W-:-:S12]  /*0bd0*/  FFMA.FTZ R24, R17, R17, R24 ;  /* 0x0000001111187223 */ /* 0x004fd80000010018 */
[----:B------:R-:W-:Y:S05]  /*0be0*/  @!P1 BRA `(.L_x_864) ;  /* 0xfffffffc00e09947 */ /* 0x000fea000383ffff */
.L_x_863:
[----:B------:R-:W-:Y:S05]  /*0bf0*/  BSYNC.RECONVERGENT B1 ;  /* 0x0000000000017941 */ /* 0x000fea0003800200 */
.L_x_862:
        /* <DEDUP_REMOVED lines=8> */
[----:B------:R-:W-:Y:S01]  /*0c80*/  SEL R13, RZ, 0x1, P0 ;  /* 0x00000001ff0d7807 */ /* 0x000fe20000000000 */
[----:B0-----:R-:W0:Y:S02]  /*0c90*/  MUFU.RCP R17, R17 ;  /* 0x0000001100117308 */ /* 0x001e240000001000 */
[----:B0-----:R-:W-:-:S06]  /*0ca0*/  VIADD R10, R17, 0xffffffe ;  /* 0x0ffffffe110a7836 */ /* 0x001fcc0000000000 */
[----:B------:R0:W1:Y:S02]  /*0cb0*/  F2I.FTZ.U32.TRUNC.NTZ R11, R10 ;  /* 0x0000000a000b7305 */ /* 0x000064000021f000 */
[----:B0-----:R-:W-:Y:S01]  /*0cc0*/  IMAD.MOV.U32 R10, RZ, RZ, RZ ;  /* 0x000000ffff0a7224 */ /* 0x001fe200078e00ff */
[----:B-1----:R-:W-:-:S05]  /*0cd0*/  IADD3 R19, PT, PT, RZ, -R11, RZ ;  /* 0x8000000bff137210 */ /* 0x002fca0007ffe0ff */
[----:B------:R-:W-:-:S04]  /*0ce0*/  IMAD R19, R19, R2, RZ ;  /* 0x0000000213137224 */ /* 0x000fc800078e02ff */
[----:B------:R-:W-:Y:S01]  /*0cf0*/  IMAD.HI.U32 R18, R11, R19, R10 ;  /* 0x000000130b127227 */ /* 0x000fe200078e000a */
[----:B------:R-:W-:-:S03]  /*0d00*/  IADD3 R11, PT, PT, R12, -R15, -R13 ;  /* 0x8000000f0c0b7210 */ /* 0x000fc60007ffe80d */
[----:B------:R-:W-:Y:S02]  /*0d10*/  IMAD.MOV.U32 R15, RZ, RZ, R3 ;  /* 0x000000ffff0f7224 */ /* 0x000fe400078e0003 */
        /* <DEDUP_REMOVED lines=20> */
[----:B------:R-:W-:-:S03]  /*0e60*/  IADD3.X R11, PT, PT, R11, UR5, R5, P1, P2 ;  /* 0x000000050b0b7c10 */ /* 0x000fc60008fe4405 */
[----:B------:R-:W-:Y:S01]  /*0e70*/  IMAD.MOV R17, RZ, RZ, -R10 ;  /* 0x000000ffff117224 */ /* 0x000fe200078e0a0a */
[----:B------:R-:W-:-:S07]  /*0e80*/  IADD3.X R13, PT, PT, RZ, R11, RZ, P3, !PT ;  /* 0x0000000bff0d7210 */ /* 0x000fce0001ffe4ff */
.L_x_869:
[----:B------:R-:W-:Y:S01]  /*0e90*/  MOV R10, R12 ;  /* 0x0000000c000a7202 */ /* 0x000fe20000000f00 */
[----:B------:R-:W-:-:S05]  /*0ea0*/  IMAD.MOV.U32 R11, RZ, RZ, R13 ;  /* 0x000000ffff0b7224 */ /* 0x000fca00078e000d */
[----:B------:R-:W2:Y:S04]  /*0eb0*/  LDG.E R13, desc[UR8][R10.64+-0x8] ;  /* 0xfffff8080a0d7981 */ /* 0x000ea8000c1e1900 */
[----:B------:R-:W3:Y:S04]  /*0ec0*/  LDG.E R12, desc[UR8][R10.64+-0x4] ;  /* 0xfffffc080a0c7981 */ /* 0x000ee8000c1e1900 */
[----:B------:R-:W4:Y:S04]  /*0ed0*/  LDG.E R19, desc[UR8][R10.64] ;  /* 0x000000080a137981 */ /* 0x000f28000c1e1900 */
[----:B------:R-:W5:Y:S01]  /*0ee0*/  LDG.E R21, desc[UR8][R10.64+0x4] ;  /* 0x000004080a157981 */ /* 0x000f62000c1e1900 */
[----:B------:R-:W-:-:S02]  /*0ef0*/  IADD3 R17, PT, PT, R17, 0x1, RZ ;  /* 0x0000000111117810 */ /* 0x000fc40007ffe0ff */
[----:B------:R-:W-:Y:S02]  /*0f00*/  IADD3 R15, PT, PT, R2, R15, RZ ;  /* 0x0000000f020f7210 */ /* 0x000fe40007ffe0ff */
[----:B------:R-:W-:Y:S01]  /*0f10*/  ISETP.NE.AND P1, PT, R17, RZ, PT ;  /* 0x000000ff1100720c */ /* 0x000fe20003f25270 */
[----:B--2---:R-:W-:-:S04]  /*0f20*/  FFMA.FTZ R13, R13, R13, R24 ;  /* 0x0000000d0d0d7223 */ /* 0x004fc80000010018 */
[----:B---3--:R-:W-:Y:S01]  /*0f30*/  FFMA.FTZ R18, R12, R12, R13 ;  /* 0x0000000c0c127223 */ /* 0x008fe2000001000d */
[----:B------:R-:W-:-:S04]  /*0f40*/  IMAD.WIDE.U32 R12, R2, 0x10, R10 ;  /* 0x00000010020c7825 */ /* 0x000fc800078e000a */
[----:B----4-:R-:W-:-:S04]  /*0f50*/  FFMA.FTZ R18, R19, R19, R18 ;  /* 0x0000001313127223 */ /* 0x010fc80000010012 */
[----:B-----5:R-:W-:Y:S01]  /*0f60*/  FFMA.FTZ R24, R21, R21, R18 ;  /* 0x0000001515187223 */ /* 0x020fe20000010012 */
[----:B------:R-:W-:Y:S06]  /*0f70*/  @P1 BRA `(.L_x_869) ;  /* 0xfffffffc00c41947 */ /* 0x000fec000383ffff */
.L_x_868:
[----:B------:R-:W-:Y:S05]  /*0f80*/  BSYNC.RECONVERGENT B2 ;  /* 0x0000000000027941 */ /* 0x000fea0003800200 */
.L_x_867:
[----:B------:R-:W-:Y:S05]  /*0f90*/  @!P0 BRA `(.L_x_866) ;  /* 0x0000000000b88947 */ /* 0x000fea0003800000 */
[C-C-:B------:R-:W-:Y:S01]  /*0fa0*/  IMAD R17, R2.reuse, 0x2, R15.reuse ;  /* 0x0000000202117824 */ /* 0x140fe200078e020f */
[----:B------:R-:W-:Y:S01]  /*0fb0*/  IADD3 R21, PT, PT, R15, R2, RZ ;  /* 0x000000020f157210 */ /* 0x000fe20007ffe0ff */
[----:B------:R-:W-:-:S07]  /*0fc0*/  IMAD R19, R2, 0x3, R15 ;  /* 0x0000000302137824 */ /* 0x000fce00078e020f */
.L_x_870:
        /* <DEDUP_REMOVED lines=43> */
.L_x_866:
[----:B------:R-:W-:Y:S05]  /*1280*/  BSYNC.RECONVERGENT B1 ;  /* 0x0000000000017941 */ /* 0x000fea0003800200 */
.L_x_865:
        /* <DEDUP_REMOVED lines=37> */
.L_x_873:
[----:B------:R-:W-:-:S06]  /*14e0*/  IMAD.WIDE R4, R11, 0x4, R8 ;  /* 0x000000040b047825 */ /* 0x000fcc00078e0208 */
[----:B------:R-:W2:Y:S01]  /*14f0*/  LDG.E R5, desc[UR8][R4.64] ;  /* 0x0000000804057981 */ /* 0x000ea2000c1e1900 */
[----:B------:R-:W-:Y:S02]  /*1500*/  IADD3 R10, PT, PT, R10, 0x1, RZ ;  /* 0x000000010a0a7810 */ /* 0x000fe40007ffe0ff */
[----:B------:R-:W-:Y:S02]  /*1510*/  IADD3 R11, PT, PT, R2, R11, RZ ;  /* 0x0000000b020b7210 */ /* 0x000fe40007ffe0ff */
[----:B------:R-:W-:Y:S01]  /*1520*/  ISETP.NE.AND P1, PT, R10, RZ, PT ;  /* 0x000000ff0a00720c */ /* 0x000fe20003f25270 */
[----:B--2---:R-:W-:-:S12]  /*1530*/  FFMA.FTZ R24, R5, R5, R24 ;  /* 0x0000000505187223 */ /* 0x004fd80000010018 */
[----:B------:R-:W-:Y:S05]  /*1540*/  @P1 BRA `(.L_x_873) ;  /* 0xfffffffc00e41947 */ /* 0x000fea000383ffff */
.L_x_872:
[----:B------:R-:W-:Y:S05]  /*1550*/  BSYNC.RECONVERGENT B1 ;  /* 0x0000000000017941 */ /* 0x000fea0003800200 */
.L_x_871:
[----:B------:R-:W-:Y:S05]  /*1560*/  @!P0 BRA `(.L_x_856) ;  /* 0x00000000004c8947 */ /* 0x000fea0003800000 */
[----:B------:R-:W-:-:S07]  /*1570*/  SHF.L.U32 R15, R2, 0x2, RZ ;  /* 0x00000002020f7819 */ /* 0x000fce00000006ff */
.L_x_874:
        /* <DEDUP_REMOVED lines=18> */
.L_x_856:
[----:B------:R-:W-:Y:S05]  /*16a0*/  BSYNC.RECONVERGENT B0 ;  /* 0x0000000000007941 */ /* 0x000fea0003800200 */
.L_x_854:
        /* <DEDUP_REMOVED lines=71> */
.L_x_876:
        /* <DEDUP_REMOVED lines=104> */
.L_x_878:
[----:B------:R-:W-:Y:S01]  /*21a0*/  I2FP.F32.S32 R4, R0 ;  /* 0x0000000000047245 */ /* 0x000fe20000201400 */
[----:B------:R-:W0:Y:S05]  /*21b0*/  LDCU UR4, c[0x0][0x3c0] ;  /* 0x00007800ff0477ac */ /* 0x000e2a0008000800 */
[----:B------:R-:W0:Y:S02]  /*21c0*/  MUFU.RCP R4, R4 ;  /* 0x0000000400047308 */ /* 0x000e240000001000 */
[----:B0-----:R-:W-:-:S06]  /*21d0*/  FFMA.FTZ R21, R4, R21, UR4 ;  /* 0x0000000404157e23 */ /* 0x001fcc0008010015 */
[----:B------:R-:W0:Y:S02]  /*21e0*/  MUFU.RSQ R21, R21 ;  /* 0x0000001500157308 */ /* 0x000e240000001400 */
[----:B0-----:R2:W-:Y:S02]  /*21f0*/  STS [R20], R21 ;  /* 0x0000001514007388 */ /* 0x0015e40000000800 */
.L_x_877:
[----:B------:R-:W-:Y:S05]  /*2200*/  BSYNC.RECONVERGENT B0 ;  /* 0x0000000000007941 */ /* 0x000fea0003800200 */
.L_x_875:
        /* <DEDUP_REMOVED lines=20> */
[----:B0-----:R-:W-:-:S02]  /*2350*/  VIADD R6, R8, 0xffffffe ;  /* 0x0ffffffe08067836 */ /* 0x001fc40000000000 */
[----:B--2---:R-:W-:-:S04]  /*2360*/  IMAD.WIDE.U32 R20, R5, 0x4, R20 ;  /* 0x0000000405147825 */ /* 0x004fc800078e0014 */
[----:B------:R0:W1:Y:S02]  /*2370*/  F2I.FTZ.U32.TRUNC.NTZ R7, R6 ;  /* 0x0000000600077305 */ /* 0x000064000021f000 */
[----:B0-----:R-:W-:Y:S02]  /*2380*/  MOV R6, RZ ;  /* 0x000000ff00067202 */ /* 0x001fe40000000f00 */
[----:B-1----:R-:W-:-:S05]  /*2390*/  IADD3 R13, PT, PT, RZ, -R7, RZ ;  /* 0x80000007ff0d7210 */ /* 0x002fca0007ffe0ff */
        /* <DEDUP_REMOVED lines=10> */
[----:B------:R-:W-:Y:S02]  /*2440*/  @P1 IADD3 R0, PT, PT, R0, 0x1, RZ ;  /* 0x0000000100001810 */ /* 0x000fe40007ffe0ff */
[----:B------:R-:W-:-:S05]  /*2450*/  @!P2 LOP3.LUT R0, RZ, R2, RZ, 0x33, !PT ;  /* 0x00000002ff00a212 */ /* 0x000fca00078e33ff */
[----:B------:R-:W-:-:S05]  /*2460*/  IMAD.IADD R9, R9, 0x1, R0 ;  /* 0x0000000109097824 */ /* 0x000fca00078e0200 */
        /* <DEDUP_REMOVED lines=10> */
.L_x_881:
[C---:B------:R-:W-:Y:S02]  /*2510*/  IADD3 R10, P1, PT, R6.reuse, R22, RZ ;  /* 0x00000016060a7210 */ /* 0x040fe40007f3e0ff */
[----:B------:R-:W-:Y:S02]  /*2520*/  IADD3 R16, P2, PT, R6, UR6, RZ ;  /* 0x0000000606107c10 */ /* 0x000fe4000ff5e0ff */
[C---:B------:R-:W-:Y:S02]  /*2530*/  IADD3.X R11, PT, PT, R7.reuse, R23, RZ, P1, !PT ;  /* 0x00000017070b7210 */ /* 0x040fe40000ffe4ff */
[----:B------:R-:W-:-:S04]  /*2540*/  IADD3.X R17, PT, PT, R7, UR7, RZ, P2, !PT ;  /* 0x0000000707117c10 */ /* 0x000fc800097fe4ff */
[----:B-1----:R-:W0:Y:S04]  /*2550*/  LDG.E.128 R8, desc[UR8][R10.64] ;  /* 0x000000080a087981 */ /* 0x002e28000c1e1d00 */
[----:B------:R-:W2:Y:S01]  /*2560*/  LDG.E.128.CONSTANT R12, desc[UR8][R16.64] ;  /* 0x00000008100c7981 */ /* 0x000ea2000c1e9d00 */
[----:B------:R-:W-:Y:S01]  /*2570*/  IADD3 R5, PT, PT, R5, 0x1, RZ ;  /* 0x0000000105057810 */ /* 0x000fe20007ffe0ff */
[C---:B0-----:R-:W-:Y:S01]  /*2580*/  FMUL.FTZ R19, R0.reuse, R8 ;  /* 0x0000000800137220 */ /* 0x041fe20000410000 */
[C---:B------:R-:W-:Y:S01]  /*2590*/  FMUL.FTZ R18, R0.reuse, R9 ;  /* 0x0000000900127220 */ /* 0x040fe20000410000 */
[----:B------:R-:W-:Y:S01]  /*25a0*/  FMUL.FTZ R9, R0, R10 ;  /* 0x0000000a00097220 */ /* 0x000fe20000410000 */
[----:B------:R-:W-:Y:S01]  /*25b0*/  IADD3 R8, P1, PT, R20, R6, RZ ;  /* 0x0000000614087210 */ /* 0x000fe20007f3e0ff */
[----:B------:R-:W-:Y:S01]  /*25c0*/  FMUL.FTZ R24, R0, R11 ;  /* 0x0000000b00187220 */ /* 0x000fe20000410000 */
[----:B--2---:R-:W-:Y:S01]  /*25d0*/  FMUL.FTZ R12, R12, R19 ;  /* 0x000000130c0c7220 */ /* 0x004fe20000410000 */
[----:B------:R-:W-:Y:S01]  /*25e0*/  FMUL.FTZ R14, R14, R9 ;  /* 0x000000090e0e7220 */ /* 0x000fe20000410000 */
[----:B------:R-:W-:Y:S01]  /*25f0*/  FMUL.FTZ R13, R13, R18 ;  /* 0x000000120d0d7220 */ /* 0x000fe20000410000 */
[----:B------:R-:W-:-:S02]  /*2600*/  IMAD.X R9, R21, 0x1, R7, P1 ;  /* 0x0000000115097824 */ /* 0x000fc400008e0607 */
[----:B------:R-:W-:Y:S01]  /*2610*/  FMUL.FTZ R15, R15, R24 ;  /* 0x000000180f0f7220 */ /* 0x000fe20000410000 */
[----:B------:R-:W-:Y:S01]  /*2620*/  ISETP.NE.AND P1, PT, R5, RZ, PT ;  /* 0x000000ff0500720c */ /* 0x000fe20003f25270 */
[----:B------:R-:W-:-:S03]  /*2630*/  IMAD.WIDE.U32 R6, R2, 0x10, R6 ;  /* 0x0000001002067825 */ /* 0x000fc600078e0006 */
[----:B------:R1:W-:Y:S09]  /*2640*/  STG.E.128 desc[UR8][R8.64], R12 ;  /* 0x0000000c08007986 */ /* 0x0003f2000c101d08 */
[----:B------:R-:W-:Y:S05]  /*2650*/  @P1 BRA `(.L_x_881) ;  /* 0xfffffffc00ac1947 */ /* 0x000fea000383ffff */
.L_x_880:
[----:B------:R-:W-:Y:S05]  /*2660*/  BSYNC.RECONVERGENT B0 ;  /* 0x0000000000007941 */ /* 0x000fea0003800200 */
.L_x_879:
[----:B------:R-:W-:Y:S05]  /*2670*/  @!P0 EXIT ;  /* 0x000000000000894d */ /* 0x000fea0003800000 */
[----:B------:R-:W2:Y:S01]  /*2680*/  LDC.64 R24, c[0x0][0x3b8] ;  /* 0x0000ee00ff187b82 */ /* 0x000ea20000000a00 */
[C---:B------:R-:W-:Y:S01]  /*2690*/  LEA R7, R2.reuse, R3, 0x1 ;  /* 0x0000000302077211 */ /* 0x040fe200078e08ff */
[----:B------:R-:W-:Y:S01]  /*26a0*/  IMAD R6, R2, 0x3, R3 ;  /* 0x0000000302067824 */ /* 0x000fe200078e0203 */
[----:B------:R-:W-:-:S07]  /*26b0*/  IADD3 R5, PT, PT, R3, R2, RZ ;  /* 0x0000000203057210 */ /* 0x000fce0007ffe0ff */
.L_x_882:
        /* <DEDUP_REMOVED lines=48> */
[----:B------:R-:W-:Y:S01]  /*29c0*/  ISETP.GE.AND P0, PT, R3, R4, PT ;  /* 0x000000040300720c */ /* 0x000fe20003f06270 */
[C---:B------:R-:W-:Y:S01]  /*29d0*/  IMAD R7, R2.reuse, 0x4, R7 ;  /* 0x0000000402077824 */ /* 0x040fe200078e0207 */
        /* <DEDUP_REMOVED lines=11> */
[----:B------:R-:W-:Y:S01]  /*2a90*/  LEA R6, R2, R6, 0x2 ;  /* 0x0000000602067211 */ /* 0x000fe200078e10ff */
[----:B------:R-:W-:Y:S06]  /*2aa0*/  @!P0 BRA `(.L_x_882) ;  /* 0xfffffffc00048947 */ /* 0x000fec000383ffff */
[----:B------:R-:W-:Y:S05]  /*2ab0*/  EXIT ;  /* 0x000000000000794d */ /* 0x000fea0003800000 */
        .weak           $__internal_27_$__cuda_sm20_div_s64
        .type           $__internal_27_$__cuda_sm20_div_s64,@function
        .size           $__internal_27_$__cuda_sm20_div_s64,(.L_x_1376 - $__internal_27_$__cuda_sm20_div_s64)
$__internal_27_$__cuda_sm20_div_s64:
        /* <DEDUP_REMOVED lines=78> */
[----:B------:R-:W-:Y:S06]  /*2fa0*/  RET.REL.NODEC R2 `(_ZN4vllm15rms_norm_kernelIfLi4ELi3EEEvPT_PKS1_lllllS4_fii) ;  /* 0xffffffd002147950 */ /* 0x000fec0003c3ffff */
.L_x_883:
        /* <DEDUP_REMOVED lines=13> */
.L_x_1376:


//--------------------- .text._ZN4vllm15rms_norm_kernelIfLi8ELi3EEEvPT_PKS1_lllllS4_fii --------------------------
	.section	.text._ZN4vllm15rms_norm_kernelIfLi8ELi3EEEvPT_PKS1_lllllS4_fii,"ax",@progbits
	.align	128
        .global         _ZN4vllm15rms_norm_kernelIfLi8ELi3EEEvPT_PKS1_lllllS4_fii
        .type           _ZN4vllm15rms_norm_kernelIfLi8ELi3EEEvPT_PKS1_lllllS4_fii,@function
        .size           _ZN4vllm15rms_norm_kernelIfLi8ELi3EEEvPT_PKS1_lllllS4_fii,(.L_x_1377 - _ZN4vllm15rms_norm_kernelIfLi8ELi3EEEvPT_PKS1_lllllS4_fii)
        .other          _ZN4vllm15rms_norm_kernelIfLi8ELi3EEEvPT_PKS1_lllllS4_fii,@"STO_CUDA_ENTRY STV_DEFAULT"
_ZN4vllm15rms_norm_kernelIfLi8ELi3EEEvPT_PKS1_lllllS4_fii:
.text._ZN4vllm15rms_norm_kernelIfLi8ELi3EEEvPT_PKS1_lllllS4_fii:
        /* <DEDUP_REMOVED lines=29> */
.L_x_884:
[----:B------:R-:W-:-:S07]  /*01d0*/  MOV R0, 0x1f0 ;  /* 0x000001f000007802 */ /* 0x000fce0000000f00 */
[----:B-1----:R-:W-:Y:S05]  /*01e0*/  CALL.REL.NOINC `($__internal_28_$__cuda_sm20_div_s64) ;  /* 0x0000002c00c47944 */ /* 0x002fea0003c00000 */
        /* <DEDUP_REMOVED lines=12> */
.L_x_885:
        /* <DEDUP_REMOVED lines=9> */
[----:B------:R-:W0:Y:S01]  /*0340*/  LDC R2, c[0x0][0x360] ;  /* 0x0000d800ff027b82 */ /* 0x000e220000000800 */
[----:B------:R-:W-:Y:S02]  /*0350*/  IMAD R6, R6, UR8, RZ ;  /* 0x0000000806067c24 */ /* 0x000fe4000f8e02ff */
[----:B------:R-:W-:Y:S02]  /*0360*/  IADD3 R5, PT, PT, R5, R3, RZ ;  /* 0x0000000305057210 */ /* 0x000fe40007ffe0ff */
[C---:B------:R-:W-:Y:S02]  /*0370*/  IMAD R3, R11.reuse, UR9, R6 ;  /* 0x000000090b037c24 */ /* 0x040fe4000f8e0206 */
[----:B------:R-:W-:Y:S01]  /*0380*/  IMAD.WIDE.U32 R8, R11, UR8, R4 ;  /* 0x000000080b087c25 */ /* 0x000fe2000f8e0004 */
[----:B------:R-:W1:Y:S02]  /*0390*/  LDCU.64 UR8, c[0x0][0x358] ;  /* 0x00006b00ff0877ac */ /* 0x000e640008000a00 */
[----:B------:R-:W-:-:S02]  /*03a0*/  SHF.L.U32 R4, R8, 0x2, RZ ;  /* 0x0000000208047819 */ /* 0x000fc400000006ff */
[----:B------:R-:W-:Y:S02]  /*03b0*/  IADD3 R3, PT, PT, R9, R3, RZ ;  /* 0x0000000309037210 */ /* 0x000fe40007ffe0ff */
[----:B---3--:R-:W-:Y:S02]  /*03c0*/  IADD3 R32, P2, PT, R4, UR4, RZ ;  /* 0x0000000404207c10 */ /* 0x008fe4000ff5e0ff */
        /* <DEDUP_REMOVED lines=48> */
.L_x_891:
        /* <DEDUP_REMOVED lines=16> */
.L_x_890:
[----:B------:R-:W-:Y:S05]  /*07d0*/  BSYNC.RECONVERGENT B1 ;  /* 0x0000000000017941 */ /* 0x000fea0003800200 */
.L_x_889:
[----:B------:R-:W-:Y:S05]  /*07e0*/  @!P1 BRA `(.L_x_888) ;  /* 0x00000010009c9947 */ /* 0x000fea0003800000 */
[----:B------:R-:W-:Y:S01]  /*07f0*/  BSSY.RECONVERGENT B1, `(.L_x_892) ;  /* 0x0000033000017945 */ /* 0x000fe20003800200 */
[C---:B------:R-:W-:Y:S01]  /*0800*/  LEA R5, R2.reuse, R6, 0x1 ;  /* 0x0000000602057211 */ /* 0x040fe200078e08ff */
[----:B------:R-:W-:Y:S01]  /*0810*/  IMAD R4, R2, 0x3, R6 ;  /* 0x0000000302047824 */ /* 0x000fe200078e0206 */
[----:B------:R-:W-:-:S07]  /*0820*/  IADD3 R3, PT, PT, R6, R2, RZ ;  /* 0x0000000206037210 */ /* 0x000fce0007ffe0ff */
.L_x_893:
        /* <DEDUP_REMOVED lines=48> */
.L_x_892:
[----:B------:R-:W-:Y:S05]  /*0b30*/  BRA `(.L_x_888) ;  /* 0x0000000c00c87947 */ /* 0x000fea0003800000 */
.L_x_887:
        /* <DEDUP_REMOVED lines=11> */
[----:B------:R-:W-:Y:S02]  /*0bf0*/  LEA.HI R3, R3, R6, RZ, 0x3 ;  /* 0x0000000603037211 */ /* 0x000fe400078f18ff */
[----:B------:R-:W-:-:S02]  /*0c00*/  IADD3.X R11, PT, PT, R9, R33, RZ, P2, !PT ;  /* 0x00000021090b7210 */ /* 0x000fc400017fe4ff */
        /* <DEDUP_REMOVED lines=10> */
.L_x_896:
[----:B------:R-:W-:Y:S02]  /*0cb0*/  MOV R14, R12 ;  /* 0x0000000c000e7202 */ /* 0x000fe40000000f00 */
[----:B------:R-:W-:-:S05]  /*0cc0*/  MOV R15, R13 ;  /* 0x0000000d000f7202 */ /* 0x000fca0000000f00 */
[----:B------:R-:W2:Y:S01]  /*0cd0*/  LDG.E R18, desc[UR8][R14.64] ;  /* 0x000000080e127981 */ /* 0x000ea2000c1e1900 */
[C---:B0-----:R-:W-:Y:S01]  /*0ce0*/  IADD3 R3, PT, PT, R2.reuse, R3, RZ ;  /* 0x0000000302037210 */ /* 0x041fe20007ffe0ff */
[----:B------:R-:W-:-:S03]  /*0cf0*/  IMAD.WIDE.U32 R12, R2, 0x4, R14 ;  /* 0x00000004020c7825 */ /* 0x000fc600078e000e */
[----:B------:R-:W-:Y:S01]  /*0d00*/  ISETP.GE.AND P1, PT, R3, R20, PT ;  /* 0x000000140300720c */ /* 0x000fe20003f26270 */
[----:B--2---:R-:W-:-:S12]  /*0d10*/  FFMA.FTZ R35, R18, R18, R35 ;  /* 0x0000001212237223 */ /* 0x004fd80000010023 */
[----:B------:R-:W-:Y:S05]  /*0d20*/  @!P1 BRA `(.L_x_896) ;  /* 0xfffffffc00e09947 */ /* 0x000fea000383ffff */
.L_x_895:
[----:B------:R-:W-:Y:S05]  /*0d30*/  BSYNC.RECONVERGENT B1 ;  /* 0x0000000000017941 */ /* 0x000fea0003800200 */
.L_x_894:
        /* <DEDUP_REMOVED lines=41> */
.L_x_901:
        /* <DEDUP_REMOVED lines=19> */
[----:B0-----:R-:W-:Y:S02]  /*1100*/  MOV R12, R14 ;  /* 0x0000000e000c7202 */ /* 0x001fe40000000f00 */
[----:B------:R-:W-:Y:S01]  /*1110*/  MOV R13, R15 ;  /* 0x0000000f000d7202 */ /* 0x000fe20000000f00 */
[----:B------:R-:W-:Y:S01]  /*1120*/  FFMA.FTZ R35, R20, R20, R25 ;  /* 0x0000001414237223 */ /* 0x000fe20000010019 */
[----:B------:R-:W-:Y:S06]  /*1130*/  @P1 BRA `(.L_x_901) ;  /* 0xfffffffc00a41947 */ /* 0x000fec000383ffff */
.L_x_900:
[----:B------:R-:W-:Y:S05]  /*1140*/  BSYNC.RECONVERGENT B2 ;  /* 0x0000000000027941 */ /* 0x000fea0003800200 */
.L_x_899:
[----:B------:R-:W-:Y:S05]  /*1150*/  @!P0 BRA `(.L_x_898) ;  /* 0x0000000400388947 */ /* 0x000fea0003800000 */
[C---:B------:R-:W-:Y:S01]  /*1160*/  LEA R3, R2.reuse, R17, 0x1 ;  /* 0x0000001102037211 */ /* 0x040fe200078e08ff */
[----:B------:R-:W-:Y:S01]  /*1170*/  IMAD R19, R2, 0x3, R17 ;  /* 0x0000000302137824 */ /* 0x000fe200078e0211 */
[----:B------:R-:W-:-:S07]  /*1180*/  IADD3 R21, PT, PT, R17, R2, RZ ;  /* 0x0000000211157210 */ /* 0x000fce0007ffe0ff */
.L_x_902:
        /* <DEDUP_REMOVED lines=75> */
.L_x_898:
[----:B------:R-:W-:Y:S05]  /*1640*/  BSYNC.RECONVERGENT B1 ;  /* 0x0000000000017941 */ /* 0x000fea0003800200 */
.L_x_897:
        /* <DEDUP_REMOVED lines=37> */
.L_x_905:
[----:B------:R-:W-:-:S06]  /*18a0*/  IMAD.WIDE R4, R3, 0x4, R8 ;  /* 0x0000000403047825 */ /* 0x000fcc00078e0208 */
[----:B------:R-:W2:Y:S01]  /*18b0*/  LDG.E R4, desc[UR8][R4.64] ;  /* 0x0000000804047981 */ /* 0x000ea2000c1e1900 */
[----:B------:R-:W-:Y:S02]  /*18c0*/  IADD3 R12, PT, PT, R12, 0x1, RZ ;  /* 0x000000010c0c7810 */ /* 0x000fe40007ffe0ff */
[----:B------:R-:W-:Y:S02]  /*18d0*/  IADD3 R3, PT, PT, R2, R3, RZ ;  /* 0x0000000302037210 */ /* 0x000fe40007ffe0ff */
[----:B------:R-:W-:Y:S01]  /*18e0*/  ISETP.NE.AND P1, PT, R12, RZ, PT ;  /* 0x000000ff0c00720c */ /* 0x000fe20003f25270 */
[----:B--2---:R-:W-:-:S12]  /*18f0*/  FFMA.FTZ R35, R4, R4, R35 ;  /* 0x0000000404237223 */ /* 0x004fd80000010023 */
[----:B------:R-:W-:Y:S05]  /*1900*/  @P1 BRA `(.L_x_905) ;  /* 0xfffffffc00e41947 */ /* 0x000fea000383ffff */
.L_x_904:
[----:B------:R-:W-:Y:S05]  /*1910*/  BSYNC.RECONVERGENT B1 ;  /* 0x0000000000017941 */ /* 0x000fea0003800200 */
.L_x_903:
[----:B------:R-:W-:Y:S05]  /*1920*/  @!P0 BRA `(.L_x_888) ;  /* 0x00000000004c8947 */ /* 0x000fea0003800000 */
[----:B------:R-:W-:-:S07]  /*1930*/  SHF.L.U32 R17, R2, 0x2, RZ ;  /* 0x0000000202117819 */ /* 0x000fce00000006ff */
.L_x_906:
        /* <DEDUP_REMOVED lines=18> */
.L_x_888:
[----:B------:R-:W-:Y:S05]  /*1a60*/  BSYNC.RECONVERGENT B0 ;  /* 0x0000000000007941 */ /* 0x000fea0003800200 */
.L_x_886:
        /* <DEDUP_REMOVED lines=71> */
.L_x_908:
        /* <DEDUP_REMOVED lines=104> */
.L_x_910:
[----:B------:R-:W-:Y:S01]  /*2560*/  I2FP.F32.S32 R5, R0 ;  /* 0x0000000000057245 */ /* 0x000fe20000201400 */
[----:B------:R-:W0:Y:S05]  /*2570*/  LDCU UR4, c[0x0][0x3c0] ;  /* 0x00007800ff0477ac */ /* 0x000e2a0008000800 */
[----:B------:R-:W0:Y:S02]  /*2580*/  MUFU.RCP R5, R5 ;  /* 0x0000000500057308 */ /* 0x000e240000001000 */
[----:B0-----:R-:W-:-:S06]  /*2590*/  FFMA.FTZ R4, R5, R4, UR4 ;  /* 0x0000000405047e23 */ /* 0x001fcc0008010004 */
[----:B------:R-:W0:Y:S02]  /*25a0*/  MUFU.RSQ R4, R4 ;  /* 0x0000000400047308 */ /* 0x000e240000001400 */
[----:B0-----:R2:W-:Y:S02]  /*25b0*/  STS [R3], R4 ;  /* 0x0000000403007388 */ /* 0x0015e40000000800 */
.L_x_909:
[----:B------:R-:W-:Y:S05]  /*25c0*/  BSYNC.RECONVERGENT B0 ;  /* 0x0000000000007941 */ /* 0x000fea0003800200 */
.L_x_907:
        /* <DEDUP_REMOVED lines=48> */
.L_x_913:
[----:B-1----:R-:W-:-:S04]  /*28d0*/  IADD3 R8, P1, PT, R26, R32, RZ ;  /* 0x000000201a087210 */ /* 0x002fc80007f3e0ff */
[----:B------:R-:W-:Y:S02]  /*28e0*/  IADD3.X R9, PT, PT, R27, R33, RZ, P1, !PT ;  /* 0x000000211b097210 */ /* 0x000fe40000ffe4ff */
[----:B------:R-:W-:-:S04]  /*28f0*/  IADD3 R18, P1, PT, R26, UR4, RZ ;  /* 0x000000041a127c10 */ /* 0x000fc8000ff3e0ff */
[----:B------:R-:W0:Y:S01]  /*2900*/  LDG.E.ENL2.256 R12, R8, desc[UR8][R8.64] ;  /* 0xfe0000080808797e */ /* 0x000e22000812190c */
[----:B------:R-:W-:-:S06]  /*2910*/  IADD3.X R19, PT, PT, R27, UR5, RZ, P1, !PT ;  /* 0x000000051b137c10 */ /* 0x000fcc0008ffe4ff */
[----:B------:R-:W2:Y:S01]  /*2920*/  LDG.E.ENL2.256.CONSTANT R20, R16, desc[UR8][R18.64] ;  /* 0xfe0000081210797e */ /* 0x000ea20008129914 */
[----:B------:R-:W-:Y:S01]  /*2930*/  IADD3 R0, PT, PT, R0, 0x1, RZ ;  /* 0x0000000100007810 */ /* 0x000fe20007ffe0ff */
        /* <DEDUP_REMOVED lines=22> */
.L_x_912:
[----:B------:R-:W-:Y:S05]  /*2aa0*/  BSYNC.RECONVERGENT B0 ;  /* 0x0000000000007941 */ /* 0x000fea0003800200 */
.L_x_911:
[----:B------:R-:W-:Y:S05]  /*2ab0*/  @!P0 EXIT ;  /* 0x000000000000894d */ /* 0x000fea0003800000 */
[C---:B------:R-:W-:Y:S01]  /*2ac0*/  LEA R0, R2.reuse, R7, 0x1 ;  /* 0x0000000702007211 */ /* 0x040fe200078e08ff */
[----:B------:R-:W-:Y:S01]  /*2ad0*/  IMAD R3, R2, 0x3, R7 ;  /* 0x0000000302037824 */ /* 0x000fe200078e0207 */
[----:B------:R-:W-:-:S07]  /*2ae0*/  IADD3 R4, PT, PT, R7, R2, RZ ;  /* 0x0000000207047210 */ /* 0x000fce0007ffe0ff */
.L_x_914:
        /* <DEDUP_REMOVED lines=97> */
        .weak           $__internal_28_$__cuda_sm20_div_s64
        .type           $__internal_28_$__cuda_sm20_div_s64,@function
        .size           $__internal_28_$__cuda_sm20_div_s64,(.L_x_1377 - $__internal_28_$__cuda_sm20_div_s64)
$__internal_28_$__cuda_sm20_div_s64:
        /* <DEDUP_REMOVED lines=78> */
[----:B------:R-:W-:Y:S06]  /*35e0*/  RET.REL.NODEC R2 `(_ZN4vllm15rms_norm_kernelIfLi8ELi3EEEvPT_PKS1_lllllS4_fii) ;  /* 0xffffffc802847950 */ /* 0x000fec0003c3ffff */
.L_x_915:
        /* <DEDUP_REMOVED lines=9> */
.L_x_1377:


//--------------------- .text._ZN4vllm15rms_norm_kernelIfLi16ELi3EEEvPT_PKS1_lllllS4_fii --------------------------
	.section	.text._ZN4vllm15rms_norm_kernelIfLi16ELi3EEEvPT_PKS1_lllllS4_fii,"ax",@progbits
	.align	128
        .global         _ZN4vllm15rms_norm_kernelIfLi16ELi3EEEvPT_PKS1_lllllS4_fii
        .type           _ZN4vllm15rms_norm_kernelIfLi16ELi3EEEvPT_PKS1_lllllS4_fii,@function
        .size           _ZN4vllm15rms_norm_kernelIfLi16ELi3EEEvPT_PKS1_lllllS4_fii,(.L_x_1378 - _ZN4vllm15rms_norm_kernelIfLi16ELi3EEEvPT_PKS1_lllllS4_fii)
        .other          _ZN4vllm15rms_norm_kernelIfLi16ELi3EEEvPT_PKS1_lllllS4_fii,@"STO_CUDA_ENTRY STV_DEFAULT"
_ZN4vllm15rms_norm_kernelIfLi16ELi3EEEvPT_PKS1_lllllS4_fii:
.text._ZN4vllm15rms_norm_kernelIfLi16ELi3EEEvPT_PKS1_lllllS4_fii:
        /* <DEDUP_REMOVED lines=29> */
.L_x_916:
[----:B------:R-:W-:-:S07]  /*01d0*/  MOV R0, 0x1f0 ;  /* 0x000001f000007802 */ /* 0x000fce0000000f00 */
[----:B-1----:R-:W-:Y:S05]  /*01e0*/  CALL.REL.NOINC `($__internal_29_$__cuda_sm20_div_s64) ;  /* 0x0000002c00787944 */ /* 0x002fea0003c00000 */
        /* <DEDUP_REMOVED lines=12> */
.L_x_917:
[----:B------:R-:W0:Y:S01]  /*02b0*/  LDCU.128 UR8, c[0x0][0x390] ;  /* 0x00007200ff0877ac */ /* 0x000e220008000c00 */
[----:B------:R-:W1:Y:S01]  /*02c0*/  LDC R36, c[0x0][0x3c8] ;  /* 0x0000f200ff247b82 */ /* 0x000e620000000800 */
[----:B------:R-:W2:Y:S01]  /*02d0*/  S2R R37, SR_TID.X ;  /* 0x0000000000257919 */ /* 0x000ea20000002100 */
[----:B------:R-:W-:Y:S01]  /*02e0*/  BSSY.RECONVERGENT B0, `(.L_x_918) ;  /* 0x0000166000007945 */ /* 0x000fe20003800200 */
[----:B------:R-:W3:Y:S01]  /*02f0*/  LDCU.64 UR4, c[0x0][0x388] ;  /* 0x00007100ff0477ac */ /* 0x000ee20008000a00 */
[----:B0-----:R-:W-:Y:S02]  /*0300*/  IMAD R3, R3, UR10, RZ ;  /* 0x0000000a03037c24 */ /* 0x001fe4000f8e02ff */
[----:B------:R-:W-:Y:S02]  /*0310*/  IMAD R0, R0, UR8, RZ ;  /* 0x0000000800007c24 */ /* 0x000fe4000f8e02ff */
[C---:B------:R-:W-:Y:S02]  /*0320*/  IMAD R5, R2.reuse, UR11, R3 ;  /* 0x0000000b02057c24 */ /* 0x040fe4000f8e0203 */
[----:B------:R-:W-:Y:S01]  /*0330*/  IMAD.WIDE.U32 R2, R2, UR10, RZ ;  /* 0x0000000a02027c25 */ /* 0x000fe2000f8e00ff */
[----:B-1----:R-:W-:-:S04]  /*0340*/  LOP3.LUT P1, RZ, R36, 0xf, RZ, 0xc0, !PT ;  /* 0x0000000f24ff7812 */ /* 0x002fc8000782c0ff */
[----:B------:R-:W-:-:S03]  /*0350*/  IADD3 R3, PT, PT, R3, R5, RZ ;  /* 0x0000000503037210 */ /* 0x000fc60007ffe0ff */
[----:B------:R-:W-:Y:S01]  /*0360*/  IMAD.WIDE.U32 R4, R7, UR8, R2 ;  /* 0x0000000807047c25 */ /* 0x000fe2000f8e0002 */
[----:B--2---:R-:W-:-:S03]  /*0370*/  MOV R33, R37 ;  /* 0x0000002500217202 */ /* 0x004fc60000000f00 */
[----:B------:R-:W-:Y:S01]  /*0380*/  IMAD R3, R7, UR9, R0 ;  /* 0x0000000907037c24 */ /* 0x000fe2000f8e0200 */
[----:B------:R-:W-:Y:S01]  /*0390*/  SHF.L.U32 R2, R4, 0x2, RZ ;  /* 0x0000000204027819 */ /* 0x000fe200000006ff */
[----:B------:R-:W0:Y:S01]  /*03a0*/  LDC R0, c[0x0][0x360] ;  /* 0x0000d800ff007b82 */ /* 0x000e220000000800 */
[----:B------:R-:W1:Y:S02]  /*03b0*/  LDCU.64 UR8, c[0x0][0x358] ;  /* 0x00006b00ff0877ac */ /* 0x000e640008000a00 */
[----:B---3--:R-:W-:Y:S02]  /*03c0*/  IADD3 R38, P2, PT, R2, UR4, RZ ;  /* 0x0000000402267c10 */ /* 0x008fe4000ff5e0ff */
[----:B------:R-:W-:Y:S02]  /*03d0*/  IADD3 R3, PT, PT, R5, R3, RZ ;  /* 0x0000000305037210 */ /* 0x000fe40007ffe0ff */
[----:B------:R-:W-:Y:S02]  /*03e0*/  LOP3.LUT P0, RZ, R38, 0x3f, RZ, 0xc0, !PT ;  /* 0x0000003f26ff7812 */ /* 0x000fe4000780c0ff */
[----:B------:R-:W-:-:S02]  /*03f0*/  SHF.L.U64.HI R3, R4, 0x2, R3 ;  /* 0x0000000204037819 */ /* 0x000fc40000010203 */
[----:B------:R-:W-:Y:S02]  /*0400*/  PLOP3.LUT P0, PT, P1, P0, PT, 0xf8, 0x8f ;  /* 0x00000000008f781c */ /* 0x000fe40000f01f70 */
[----:B------:R-:W-:-:S03]  /*0410*/  IADD3.X R39, PT, PT, R3, UR5, RZ, P2, !PT ;  /* 0x0000000503277c10 */ /* 0x000fc600097fe4ff */
[----:B------:R-:W-:-:S08]  /*0420*/  IMAD.WIDE.U32 R40, R37, 0x40, R38 ;  /* 0x0000004025287825 */ /* 0x000fd000078e0026 */
[----:B-1----:R-:W-:Y:S05]  /*0430*/  @P0 BRA `(.L_x_919) ;  /* 0x0000000400980947 */ /* 0x002fea0003800000 */
[----:B------:R-:W-:Y:S01]  /*0440*/  SHF.R.S32.HI R2, RZ, 0x4, R36 ;  /* 0x00000004ff027819 */ /* 0x000fe20000011424 */
[----:B------:R-:W-:Y:S01]  /*0450*/  BSSY.RECONVERGENT B1, `(.L_x_920) ;  /* 0x0000063000017945 */ /* 0x000fe20003800200 */
[----:B------:R-:W-:Y:S02]  /*0460*/  HFMA2 R31, -RZ, RZ, 0, 0 ;  /* 0x00000000ff1f7431 */ /* 0x000fe400000001ff */
        /* <DEDUP_REMOVED lines=52> */
.L_x_923:
[----:B------:R-:W-:Y:S05]  /*07b0*/  BSYNC.RECONVERGENT B2 ;  /* 0x0000000000027941 */ /* 0x000fea0003800200 */
.L_x_922:
[----:B------:R-:W-:Y:S05]  /*07c0*/  @!P1 BRA `(.L_x_921) ;  /* 0x0000000000ac9947 */ /* 0x000fea0003800000 */
[----:B------:R-:W-:-:S07]  /*07d0*/  IADD3 R35, PT, PT, R3, R0, RZ ;  /* 0x0000000003237210 */ /* 0x000fce0007ffe0ff */
.L_x_924:
        /* <DEDUP_REMOVED lines=42> */
.L_x_921:
[----:B------:R-:W-:Y:S05]  /*0a80*/  BSYNC.RECONVERGENT B1 ;  /* 0x0000000000017941 */ /* 0x000fea0003800200 */
.L_x_920:
[----:B------:R-:W-:Y:S05]  /*0a90*/  BRA `(.L_x_925) ;  /* 0x0000000c00a87947 */ /* 0x000fea0003800000 */
.L_x_919:
        /* <DEDUP_REMOVED lines=18> */
.L_x_928:
        /* <DEDUP_REMOVED lines=8> */
.L_x_927:
[----:B------:R-:W-:Y:S05]  /*0c40*/  BSYNC.RECONVERGENT B1 ;  /* 0x0000000000017941 */ /* 0x000fea0003800200 */
.L_x_926:
        /* <DEDUP_REMOVED lines=67> */
.L_x_932:
[----:B------:R-:W-:Y:S05]  /*1080*/  BSYNC.RECONVERGENT B2 ;  /* 0x0000000000027941 */ /* 0x000fea0003800200 */
.L_x_931:
[----:B------:R-:W-:Y:S05]  /*1090*/  @!P1 BRA `(.L_x_930) ;  /* 0x00000004001c9947 */ /* 0x000fea0003800000 */
[----:B------:R-:W-:-:S07]  /*10a0*/  IADD3 R13, PT, PT, R15, R0, RZ ;  /* 0x000000000f0d7210 */ /* 0x000fce0007ffe0ff */
.L_x_933:
        /* <DEDUP_REMOVED lines=70> */
.L_x_930:
[----:B------:R-:W-:Y:S05]  /*1510*/  BSYNC.RECONVERGENT B1 ;  /* 0x0000000000017941 */ /* 0x000fea0003800200 */
.L_x_929:
        /* <DEDUP_REMOVED lines=38> */
.L_x_936:
[----:B------:R-:W-:-:S06]  /*1780*/  IMAD.WIDE R2, R7, 0x4, R8 ;  /* 0x0000000407027825 */ /* 0x000fcc00078e0208 */
[----:B------:R-:W2:Y:S01]  /*1790*/  LDG.E R2, desc[UR8][R2.64] ;  /* 0x0000000802027981 */ /* 0x000ea2000c1e1900 */
[----:B------:R-:W-:Y:S02]  /*17a0*/  IADD3 R6, PT, PT, R6, 0x1, RZ ;  /* 0x0000000106067810 */ /* 0x000fe40007ffe0ff */
[----:B------:R-:W-:Y:S02]  /*17b0*/  IADD3 R7, PT, PT, R0, R7, RZ ;  /* 0x0000000700077210 */ /* 0x000fe40007ffe0ff */
[----:B------:R-:W-:Y:S01]  /*17c0*/  ISETP.NE.AND P0, PT, R6, RZ, PT ;  /* 0x000000ff0600720c */ /* 0x000fe20003f05270 */
[----:B--2---:R-:W-:-:S12]  /*17d0*/  FFMA.FTZ R31, R2, R2, R31 ;  /* 0x00000002021f7223 */ /* 0x004fd8000001001f */
[----:B------:R-:W-:Y:S05]  /*17e0*/  @P0 BRA `(.L_x_936) ;  /* 0xfffffffc00e40947 */ /* 0x000fea000383ffff */
.L_x_935:
[----:B------:R-:W-:Y:S05]  /*17f0*/  BSYNC.RECONVERGENT B1 ;  /* 0x0000000000017941 */ /* 0x000fea0003800200 */
.L_x_934:
[----:B------:R-:W-:Y:S05]  /*1800*/  @!P1 BRA `(.L_x_925) ;  /* 0x00000000004c9947 */ /* 0x000fea0003800000 */
[----:B------:R-:W-:-:S07]  /*1810*/  SHF.L.U32 R11, R0, 0x2, RZ ;  /* 0x00000002000b7819 */ /* 0x000fce00000006ff */
.L_x_937:
        /* <DEDUP_REMOVED lines=18> */
.L_x_925:
[----:B------:R-:W-:Y:S05]  /*1940*/  BSYNC.RECONVERGENT B0 ;  /* 0x0000000000007941 */ /* 0x000fea0003800200 */
.L_x_918:
        /* <DEDUP_REMOVED lines=33> */
[----:B------:R-:W-:Y:S01]  /*1b60*/  LDS R3, [R2+0xa0] ;  /* 0x0000a00002037984 */ /* 0x000fe20000000800 */
        /* <DEDUP_REMOVED lines=37> */
.L_x_939:
        /* <DEDUP_REMOVED lines=104> */
.L_x_941:
[----:B------:R-:W-:Y:S01]  /*2440*/  I2FP.F32.S32 R4, R36 ;  /* 0x0000002400047245 */ /* 0x000fe20000201400 */
[----:B------:R-:W0:Y:S05]  /*2450*/  LDCU UR4, c[0x0][0x3c0] ;  /* 0x00007800ff0477ac */ /* 0x000e2a0008000800 */
[----:B------:R-:W0:Y:S02]  /*2460*/  MUFU.RCP R4, R4 ;  /* 0x0000000400047308 */ /* 0x000e240000001000 */
[----:B0-----:R-:W-:-:S06]  /*2470*/  FFMA.FTZ R3, R4, R3, UR4 ;  /* 0x0000000404037e23 */ /* 0x001fcc0008010003 */
[----:B------:R-:W0:Y:S02]  /*2480*/  MUFU.RSQ R3, R3 ;  /* 0x0000000300037308 */ /* 0x000e240000001400 */
[----:B0-----:R2:W-:Y:S02]  /*2490*/  STS [R2], R3 ;  /* 0x0000000302007388 */ /* 0x0015e40000000800 */
.L_x_940:
[----:B------:R-:W-:Y:S05]  /*24a0*/  BSYNC.RECONVERGENT B0 ;  /* 0x0000000000007941 */ /* 0x000fea0003800200 */
.L_x_938:
[----:B0-2---:R-:W-:Y:S01]  /*24b0*/  SHF.R.S32.HI R3, RZ, 0x1f, R36 ;  /* 0x0000001fff037819 */ /* 0x005fe20000011424 */
[----:B------:R-:W-:Y:S03]  /*24c0*/  BAR.SYNC.DEFER_BLOCKING 0x0 ;  /* 0x0000000000007b1d */ /* 0x000fe60000010000 */
[----:B------:R-:W-:-:S04]  /*24d0*/  LEA.HI R3, R3, R36, RZ, 0x4 ;  /* 0x0000002403037211 */ /* 0x000fc800078f20ff */
[----:B------:R-:W-:-:S04]  /*24e0*/  SHF.R.S32.HI R3, RZ, 0x4, R3 ;  /* 0x00000004ff037819 */ /* 0x000fc80000011403 */
[----:B------:R-:W-:-:S13]  /*24f0*/  ISETP.GE.AND P0, PT, R33, R3, PT ;  /* 0x000000032100720c */ /* 0x000fda0003f06270 */
[----:B------:R-:W-:Y:S05]  /*2500*/  @P0 EXIT ;  /* 0x000000000000094d */ /* 0x000fea0003800000 */
[----:B------:R-:W0:Y:S01]  /*2510*/  I2F.U32.RP R8, R0 ;  /* 0x0000000000087306 */ /* 0x000e220000209000 */
[----:B-1----:R-:W-:Y:S01]  /*2520*/  IADD3 R6, PT, PT, R33, R0, RZ ;  /* 0x0000000021067210 */ /* 0x002fe20007ffe0ff */
[----:B------:R-:W1:Y:S01]  /*2530*/  S2UR UR5, SR_CgaCtaId ;  /* 0x00000000000579c3 */ /* 0x000e620000008800 */
[----:B------:R-:W-:Y:S01]  /*2540*/  ISETP.NE.U32.AND P2, PT, R0, RZ, PT ;  /* 0x000000ff0000720c */ /* 0x000fe20003f45070 */
[----:B------:R-:W-:Y:S01]  /*2550*/  UMOV UR4, 0x400 ;  /* 0x0000040000047882 */ /* 0x000fe20000000000 */
[----:B------:R-:W-:Y:S01]  /*2560*/  ISETP.GE.U32.AND P0, PT, R6, R3, PT ;  /* 0x000000030600720c */ /* 0x000fe20003f06070 */
[----:B------:R-:W-:Y:S01]  /*2570*/  BSSY.RECONVERGENT B0, `(.L_x_942) ;  /* 0x0000048000007945 */ /* 0x000fe20003800200 */
[----:B------:R-:W-:Y:S02]  /*2580*/  VIMNMX.U32 R2, PT, PT, R3, R6, !PT ;  /* 0x0000000603027248 */ /* 0x000fe40007fe0000 */
[----:B------:R-:W-:Y:S01]  /*2590*/  SEL R7, RZ, 0x1, P0 ;  /* 0x00000001ff077807 */ /* 0x000fe20000000000 */
[----:B0-----:R-:W0:Y:S01]  /*25a0*/  MUFU.RCP R8, R8 ;  /* 0x0000000800087308 */ /* 0x001e220000001000 */
[----:B-1----:R-:W-:Y:S01]  /*25b0*/  ULEA UR4, UR5, UR4, 0x18 ;  /* 0x0000000405047291 */ /* 0x002fe2000f8ec0ff */
        /* <DEDUP_REMOVED lines=67> */
.L_x_943:
[----:B------:R-:W-:Y:S05]  /*29f0*/  BSYNC.RECONVERGENT B0 ;  /* 0x0000000000007941 */ /* 0x000fea0003800200 */
.L_x_942:
[----:B------:R-:W-:Y:S05]  /*2a00*/  @!P1 EXIT ;  /* 0x000000000000994d */ /* 0x000fea0003800000 */
[----:B-1----:R-:W1:Y:S01]  /*2a10*/  LDC.64 R4, c[0x0][0x380] ;  /* 0x0000e000ff047b82 */ /* 0x002e620000000a00 */
[----:B------:R-:W-:Y:S01]  /*2a20*/  IMAD R37, R36, UR6, RZ ;  /* 0x0000000624257c24 */ /* 0x000fe2000f8e02ff */
[----:B------:R-:W-:-:S03]  /*2a30*/  IADD3 R35, PT, PT, R33, R0, RZ ;  /* 0x0000000021237210 */ /* 0x000fc60007ffe0ff */
[----:B-1----:R-:W-:-:S07]  /*2a40*/  IMAD.WIDE.U32 R36, R37, 0x4, R4 ;  /* 0x0000000425247825 */ /* 0x002fce00078e0004 */
.L_x_944:
        /* <DEDUP_REMOVED lines=88> */
        .weak           $__internal_29_$__cuda_sm20_div_s64
        .type           $__internal_29_$__cuda_sm20_div_s64,@function
        .size           $__internal_29_$__cuda_sm20_div_s64,(.L_x_1378 - $__internal_29_$__cuda_sm20_div_s64)
$__internal_29_$__cuda_sm20_div_s64:
        /* <DEDUP_REMOVED lines=78> */
[----:B------:R-:W-:Y:S06]  /*34b0*/  RET.REL.NODEC R2 `(_ZN4vllm15rms_norm_kernelIfLi16ELi3EEEvPT_PKS1_lllllS4_fii) ;  /* 0xffffffc802d07950 */ /* 0x000fec0003c3ffff */
.L_x_945:
        /* <DEDUP_REMOVED lines=12> */
.L_x_1378:


//--------------------- .text._ZN4vllm15rms_norm_kernelIN3c108BFloat16ELi1ELi2EEEvPT_PKS3_lllllS6_fii --------------------------
	.section	.text._ZN4vllm15rms_norm_kernelIN3c108BFloat16ELi1ELi2EEEvPT_PKS3_lllllS6_fii,"ax",@progbits
	.align	128
        .global         _ZN4vllm15rms_norm_kernelIN3c108BFloat16ELi1ELi2EEEvPT_PKS3_lllllS6_fii
        .type           _ZN4vllm15rms_norm_kernelIN3c108BFloat16ELi1ELi2EEEvPT_PKS3_lllllS6_fii,@function
        .size           _ZN4vllm15rms_norm_kernelIN3c108BFloat16ELi1ELi2EEEvPT_PKS3_lllllS6_fii,(.L_x_1415 - _ZN4vllm15rms_norm_kernelIN3c108BFloat16ELi1ELi2EEEvPT_PKS3_lllllS6_fii)
        .other          _ZN4vllm15rms_norm_kernelIN3c108BFloat16ELi1ELi2EEEvPT_PKS3_lllllS6_fii,@"STO_CUDA_ENTRY STV_DEFAULT"
_ZN4vllm15rms_norm_kernelIN3c108BFloat16ELi1ELi2EEEvPT_PKS3_lllllS6_fii:
.text._ZN4vllm15rms_norm_kernelIN3c108BFloat16ELi1ELi2EEEvPT_PKS3_lllllS6_fii:
[----:B------:R-:W-:Y:S08]  /*0000*/  LDC R1, c[0x0][0x37c] ;  /* 0x0000df00ff017b82 */ /* 0x000ff00000000800 */
[----:B------:R-:W0:Y:S01]  /*0010*/  S2UR UR8, SR_CTAID.X ;  /* 0x00000000000879c3 */ /* 0x000e220000002500 */
[----:B------:R-:W0:Y:S01]  /*0020*/  LDCU.64 UR6, c[0x0][0x390] ;  /* 0x00007200ff0677ac */ /* 0x000e220008000a00 */
[----:B------:R-:W1:Y:S01]  /*0030*/  S2R R20, SR_TID.X ;  /* 0x0000000000147919 */ /* 0x000e620000002100 */
[----:B------:R-:W-:Y:S01]  /*0040*/  HFMA2 R2, -RZ, RZ, 0, 0 ;  /* 0x00000000ff027431 */ /* 0x000fe200000001ff */
[----:B------:R-:W-:Y:S01]  /*0050*/  BSSY.RECONVERGENT B0, `(.L_x_946) ;  /* 0x00000b4000007945 */ /* 0x000fe20003800200 */
[----:B------:R-:W2:Y:S03]  /*0060*/  LDCU.64 UR12, c[0x0][0x388] ;  /* 0x00007100ff0c77ac */ /* 0x000ea60008000a00 */
[----:B------:R-:W3:Y:S01]  /*0070*/  LDC R3, c[0x0][0x360] ;  /* 0x0000d800ff037b82 */ /* 0x000ee20000000800 */
[----:B0-----:R-:W-:-:S04]  /*0080*/  UIMAD.WIDE.U32 UR4, UR8, UR6, URZ ;  /* 0x00000006080472a5 */ /* 0x001fc8000f8e00ff */
[----:B------:R-:W-:Y:S02]  /*0090*/  USHF.L.U32 UR9, UR4, 0x1, URZ ;  /* 0x0000000104097899 */ /* 0x000fe400080006ff */
[----:B------:R-:W-:Y:S02]  /*00a0*/  UIMAD UR5, UR8, UR7, UR5 ;  /* 0x00000007080572a4 */ /* 0x000fe4000f8e0205 */
[----:B--2---:R-:W-:Y:S02]  /*00b0*/  UIADD3 UR10, UP0, UPT, UR9, UR12, URZ ;  /* 0x0000000c090a7290 */ /* 0x004fe4000ff1e0ff */
[----:B------:R-:W-:Y:S02]  /*00c0*/  USHF.L.U64.HI UR4, UR4, 0x1, UR5 ;  /* 0x0000000104047899 */ /* 0x000fe40008010205 */
[----:B------:R-:W-:Y:S02]  /*00d0*/  ULOP3.LUT UR5, UR10, 0x1, URZ, 0xc0, !UPT ;  /* 0x000000010a057892 */ /* 0x000fe4000f8ec0ff */
[----:B------:R-:W-:Y:S01]  /*00e0*/  UIADD3.X UR11, UPT, UPT, UR4, UR13, URZ, UP0, !UPT ;  /* 0x0000000d040b7290 */ /* 0x000fe200087fe4ff */
[----:B------:R-:W-:Y:S01]  /*00f0*/  MOV R22, UR10 ;  /* 0x0000000a00167c02 */ /* 0x000fe20008000f00 */
[----:B------:R-:W-:Y:S01]  /*0100*/  UISETP.NE.U32.AND UP0, UPT, UR5, 0x1, UPT ;  /* 0x000000010500788c */ /* 0x000fe2000bf05070 */
[----:B------:R-:W0:Y:S03]  /*0110*/  LDCU.64 UR6, c[0x0][0x358] ;  /* 0x00006b00ff0677ac */ /* 0x000e260008000a00 */
[----:B------:R-:W-:Y:S01]  /*0120*/  IMAD.U32 R23, RZ, RZ, UR11 ;  /* 0x0000000bff177e24 */ /* 0x000fe2000f8e00ff */
[----:B------:R-:W-:-:S09]  /*0130*/  UISETP.NE.U32.AND.EX UP0, UPT, URZ, URZ, UPT, UP0 ;  /* 0x000000ffff00728c */ /* 0x000fd2000bf05100 */
[----:B-1----:R-:W-:Y:S05]  /*0140*/  BRA.U !UP0, `(.L_x_947) ;  /* 0x0000000508487547 */ /* 0x002fea000b800000 */
[----:B------:R-:W1:Y:S02]  /*0150*/  LDCU UR5, c[0x0][0x3c8] ;  /* 0x00007900ff0577ac */ /* 0x000e640008000800 */
[----:B-1----:R-:W-:-:S05]  /*0160*/  IMAD.U32 R0, RZ, RZ, UR5 ;  /* 0x00000005ff007e24 */ /* 0x002fca000f8e00ff */
[----:B------:R-:W-:-:S13]  /*0170*/  ISETP.GE.AND P0, PT, R20, R0, PT ;  /* 0x000000001400720c */ /* 0x000fda0003f06270 */
[----:B------:R-:W-:Y:S05]  /*0180*/  @P0 BRA `(.L_x_948) ;  /* 0x0000000800800947 */ /* 0x000fea0003800000 */
[----:B---3--:R-:W1:Y:S01]  /*0190*/  I2F.U32.RP R8, R3 ;  /* 0x0000000300087306 */ /* 0x008e620000209000 */
[----:B------:R-:W-:Y:S01]  /*01a0*/  IADD3 R7, PT, PT, R20, R3, RZ ;  /* 0x0000000314077210 */ /* 0x000fe20007ffe0ff */
[----:B------:R-:W-:Y:S01]  /*01b0*/  BSSY.RECONVERGENT B1, `(.L_x_949) ;  /* 0x0000031000017945 */ /* 0x000fe20003800200 */
[----:B------:R-:W-:Y:S01]  /*01c0*/  ISETP.NE.U32.AND P2, PT, R3, RZ, PT ;  /* 0x000000ff0300720c */ /* 0x000fe20003f45070 */
[----:B------:R-:W-:Y:S01]  /*01d0*/  IMAD.MOV.U32 R12, RZ, RZ, R20 ;  /* 0x000000ffff0c7224 */ /* 0x000fe200078e0014 */
[CC--:B------:R-:W-:Y:S02]  /*01e0*/  ISETP.GE.U32.AND P0, PT, R7.reuse, R0.reuse, PT ;  /* 0x000000000700720c */ /* 0x0c0fe40003f06070 */
[----:B------:R-:W-:Y:S01]  /*01f0*/  VIMNMX.U32 R2, PT, PT, R7, R0, !PT ;  /* 0x0000000007027248 */ /* 0x000fe20007fe0000 */
[----:B-1----:R-:W1:Y:S02]  /*0200*/  MUFU.RCP R8, R8 ;  /* 0x0000000800087308 */ /* 0x002e640000001000 */
[----:B-1----:R-:W-:-:S06]  /*0210*/  IADD3 R4, PT, PT, R8, 0xffffffe, RZ ;  /* 0x0ffffffe08047810 */ /* 0x002fcc0007ffe0ff */
[----:B------:R1:W2:Y:S02]  /*0220*/  F2I.FTZ.U32.TRUNC.NTZ R5, R4 ;  /* 0x0000000400057305 */ /* 0x0002a4000021f000 */
[----:B-1----:R-:W-:Y:S01]  /*0230*/  MOV R4, RZ ;  /* 0x000000ff00047202 */ /* 0x002fe20000000f00 */
[----:B--2---:R-:W-:-:S04]  /*0240*/  IMAD.MOV R6, RZ, RZ, -R5 ;  /* 0x000000ffff067224 */ /* 0x004fc800078e0a05 */
        /* <DEDUP_REMOVED lines=16> */
[----:B------:R-:W-:Y:S01]  /*0350*/  ISETP.NE.AND P0, PT, R2, 0x3, PT ;  /* 0x000000030200780c */ /* 0x000fe20003f05270 */
[----:B------:R-:W-:-:S12]  /*0360*/  HFMA2 R2, -RZ, RZ, 0, 0 ;  /* 0x00000000ff027431 */ /* 0x000fd800000001ff */
[----:B------:R-:W-:Y:S05]  /*0370*/  @!P0 BRA `(.L_x_950) ;  /* 0x0000000000508947 */ /* 0x000fea0003800000 */
[----:B------:R-:W-:Y:S01]  /*0380*/  MOV R4, UR9 ;  /* 0x0000000900047c02 */ /* 0x000fe20008000f00 */
[----:B------:R-:W-:Y:S01]  /*0390*/  VIADD R2, R6, 0x1 ;  /* 0x0000000106027836 */ /* 0x000fe20000000000 */
[----:B------:R-:W-:Y:S02]  /*03a0*/  MOV R5, UR4 ;  /* 0x0000000400057c02 */ /* 0x000fe40008000f00 */
[----:B------:R-:W-:Y:S01]  /*03b0*/  MOV R12, R20 ;  /* 0x00000014000c7202 */ /* 0x000fe20000000f00 */
[----:B------:R-:W-:-:S03]  /*03c0*/  IMAD.WIDE.U32 R4, R20, 0x2, R4 ;  /* 0x0000000214047825 */ /* 0x000fc600078e0004 */
[----:B------:R-:W-:Y:S02]  /*03d0*/  IADD3 R6, P0, PT, R4, UR12, RZ ;  /* 0x0000000c04067c10 */ /* 0x000fe4000ff1e0ff */
[----:B------:R-:W-:Y:S02]  /*03e0*/  LOP3.LUT R4, R2, 0x3, RZ, 0xc0, !PT ;  /* 0x0000000302047812 */ /* 0x000fe400078ec0ff */
[----:B------:R-:W-:Y:S02]  /*03f0*/  MOV R2, RZ ;  /* 0x000000ff00027202 */ /* 0x000fe40000000f00 */
[----:B------:R-:W-:Y:S01]  /*0400*/  IADD3.X R5, PT, PT, R5, UR13, RZ, P0, !PT ;  /* 0x0000000d05057c10 */ /* 0x000fe200087fe4ff */
[----:B------:R-:W-:-:S07]  /*0410*/  IMAD.MOV R8, RZ, RZ, -R4 ;  /* 0x000000ffff087224 */ /* 0x000fce00078e0a04 */
.L_x_951:
[----:B------:R-:W-:-:S05]  /*0420*/  MOV R7, R5 ;  /* 0x0000000500077202 */ /* 0x000fca0000000f00 */
[----:B0-----:R0:W2:Y:S01]  /*0430*/  LDG.E.U16 R9, desc[UR6][R6.64] ;  /* 0x0000000606097981 */ /* 0x0010a2000c1e1500 */
[----:B------:R-:W-:Y:S01]  /*0440*/  IADD3 R8, PT, PT, R8, 0x1, RZ ;  /* 0x0000000108087810 */ /* 0x000fe20007ffe0ff */
[C---:B------:R-:W-:Y:S01]  /*0450*/  IMAD.WIDE.U32 R4, R3.reuse, 0x2, R6 ;  /* 0x0000000203047825 */ /* 0x040fe200078e0006 */
[----:B------:R-:W-:Y:S02]  /*0460*/  IADD3 R12, PT, PT, R3, R12, RZ ;  /* 0x0000000c030c7210 */ /* 0x000fe40007ffe0ff */
[----:B------:R-:W-:Y:S02]  /*0470*/  ISETP.NE.AND P0, PT, R8, RZ, PT ;  /* 0x000000ff0800720c */ /* 0x000fe40003f05270 */
[----:B0-----:R-:W-:Y:S01]  /*0480*/  MOV R6, R4 ;  /* 0x0000000400067202 */ /* 0x001fe20000000f00 */
[----:B--2---:R-:W-:-:S04]  /*0490*/  IMAD.U32 R9, R9, 0x10000, RZ ;  /* 0x0001000009097824 */ /* 0x004fc800078e00ff */
[----:B------:R-:W-:-:S06]  /*04a0*/  FFMA.FTZ R2, R9, R9, R2 ;  /* 0x0000000909027223 */ /* 0x000fcc0000010002 */
[----:B------:R-:W-:Y:S05]  /*04b0*/  @P0 BRA `(.L_x_951) ;  /* 0xfffffffc00d80947 */ /* 0x000fea000383ffff */
.L_x_950:
[----:B0-----:R-:W-:Y:S05]  /*04c0*/  BSYNC.RECONVERGENT B1 ;  /* 0x0000000000017941 */ /* 0x001fea0003800200 */
.L_x_949:
[----:B------:R-:W-:Y:S05]  /*04d0*/  @!P1 BRA `(.L_x_948) ;  /* 0x0000000400ac9947 */ /* 0x000fea0003800000 */
[----:B------:R-:W-:Y:S01]  /*04e0*/  BSSY.RECONVERGENT B1, `(.L_x_952) ;  /* 0x0000017000017945 */ /* 0x000fe20003800200 */
.L_x_953:
[----:B------:R-:W-:Y:S02]  /*04f0*/  IMAD.IADD R6, R3, 0x1, R12 ;  /* 0x0000000103067824 */ /* 0x000fe400078e020c */
[----:B------:R-:W-:-:S03]  /*0500*/  IMAD.WIDE.U32 R4, R12, 0x2, R22 ;  /* 0x000000020c047825 */ /* 0x000fc600078e0016 */
[CC--:B------:R-:W-:Y:S01]  /*0510*/  IADD3 R8, PT, PT, R6.reuse, R3.reuse, RZ ;  /* 0x0000000306087210 */ /* 0x0c0fe20007ffe0ff */
[--C-:B------:R-:W-:Y:S02]  /*0520*/  IMAD.WIDE.U32 R6, R6, 0x2, R22.reuse ;  /* 0x0000000206067825 */ /* 0x100fe400078e0016 */
[----:B------:R-:W2:Y:S01]  /*0530*/  LDG.E.U16 R4, desc[UR6][R4.64] ;  /* 0x0000000604047981 */ /* 0x000ea2000c1e1500 */
[CC--:B------:R-:W-:Y:S01]  /*0540*/  IADD3 R12, PT, PT, R8.reuse, R3.reuse, RZ ;  /* 0x00000003080c7210 */ /* 0x0c0fe20007ffe0ff */
[--C-:B------:R-:W-:Y:S02]  /*0550*/  IMAD.WIDE.U32 R8, R8, 0x2, R22.reuse ;  /* 0x0000000208087825 */ /* 0x100fe400078e0016 */
[----:B------:R-:W3:Y:S02]  /*0560*/  LDG.E.U16 R6, desc[UR6][R6.64] ;  /* 0x0000000606067981 */ /* 0x000ee4000c1e1500 */
[C---:B------:R-:W-:Y:S02]  /*0570*/  IMAD.WIDE.U32 R10, R12.reuse, 0x2, R22 ;  /* 0x000000020c0a7825 */ /* 0x040fe400078e0016 */
[----:B------:R-:W4:Y:S04]  /*0580*/  LDG.E.U16 R8, desc[UR6][R8.64] ;  /* 0x0000000608087981 */ /* 0x000f28000c1e1500 */
[----:B------:R-:W5:Y:S01]  /*0590*/  LDG.E.U16 R10, desc[UR6][R10.64] ;  /* 0x000000060a0a7981 */ /* 0x000f62000c1e1500 */
[----:B------:R-:W-:-:S04]  /*05a0*/  IADD3 R12, PT, PT, R12, R3, RZ ;  /* 0x000000030c0c7210 */ /* 0x000fc80007ffe0ff */
[----:B------:R-:W-:Y:S01]  /*05b0*/  ISETP.GE.AND P0, PT, R12, R0, PT ;  /* 0x000000000c00720c */ /* 0x000fe20003f06270 */
[----:B--2---:R-:W-:Y:S01]  /*05c0*/  IMAD.U32 R13, R4, 0x10000, RZ ;  /* 0x00010000040d7824 */ /* 0x004fe200078e00ff */
[----:B---3--:R-:W-:-:S03]  /*05d0*/  SHF.L.U32 R15, R6, 0x10, RZ ;  /* 0x00000010060f7819 */ /* 0x008fc600000006ff */
[----:B------:R-:W-:Y:S01]  /*05e0*/  FFMA.FTZ R2, R13, R13, R2 ;  /* 0x0000000d0d027223 */ /* 0x000fe20000010002 */
[----:B----4-:R-:W-:-:S03]  /*05f0*/  IMAD.U32 R5, R8, 0x10000, RZ ;  /* 0x0001000008057824 */ /* 0x010fc600078e00ff */
[----:B------:R-:W-:Y:S01]  /*0600*/  FFMA.FTZ R2, R15, R15, R2 ;  /* 0x0000000f0f027223 */ /* 0x000fe20000010002 */
[----:B-----5:R-:W-:-:S03]  /*0610*/  SHF.L.U32 R7, R10, 0x10, RZ ;  /* 0x000000100a077819 */ /* 0x020fc600000006ff */
[----:B------:R-:W-:-:S04]  /*0620*/  FFMA.FTZ R2, R5, R5, R2 ;  /* 0x0000000505027223 */ /* 0x000fc80000010002 */
[----:B------:R-:W-:Y:S01]  /*0630*/  FFMA.FTZ R2, R7, R7, R2 ;  /* 0x0000000707027223 */ /* 0x000fe20000010002 */
[----:B------:R-:W-:Y:S06]  /*0640*/  @!P0 BRA `(.L_x_953) ;  /* 0xfffffffc00a88947 */ /* 0x000fec000383ffff */
[----:B------:R-:W-:Y:S05]  /*0650*/  BSYNC.RECONVERGENT B1 ;  /* 0x0000000000017941 */ /* 0x000fea0003800200 */
.L_x_952:
[----:B------:R-:W-:Y:S05]  /*0660*/  BRA `(.L_x_948) ;  /* 0x0000000400487947 */ /* 0x000fea0003800000 */
.L_x_947:
[----:B------:R-:W1:Y:S02]  /*0670*/  LDC R0, c[0x0][0x3c8] ;  /* 0x0000f200ff007b82 */ /* 0x000e640000000800 */
[----:B-1----:R-:W-:-:S04]  /*0680*/  VIMNMX R7, PT, PT, RZ, R0, PT ;  /* 0x00000000ff077248 */ /* 0x002fc80003fe0100 */
[----:B------:R-:W-:-:S04]  /*0690*/  IADD3 R5, PT, PT, -R7, R0, RZ ;  /* 0x0000000007057210 */ /* 0x000fc80007ffe1ff */
[----:B------:R-:W-:-:S13]  /*06a0*/  ISETP.GE.AND P0, PT, R20, R5, PT ;  /* 0x000000051400720c */ /* 0x000fda0003f06270 */
[----:B------:R-:W-:Y:S05]  /*06b0*/  @P0 BRA `(.L_x_948) ;  /* 0x0000000400340947 */ /* 0x000fea0003800000 */
[----:B---3--:R-:W1:Y:S01]  /*06c0*/  I2F.U32.RP R6, R3 ;  /* 0x0000000300067306 */ /* 0x008e620000209000 */
[----:B------:R-:W-:Y:S01]  /*06d0*/  IADD3 R4, PT, PT, R20, R3, RZ ;  /* 0x0000000314047210 */ /* 0x000fe20007ffe0ff */
[----:B------:R-:W-:Y:S01]  /*06e0*/  BSSY.RECONVERGENT B1, `(.L_x_954) ;  /* 0x0000032000017945 */ /* 0x000fe20003800200 */
[----:B------:R-:W-:Y:S02]  /*06f0*/  ISETP.NE.U32.AND P2, PT, R3, RZ, PT ;  /* 0x000000ff0300720c */ /* 0x000fe40003f45070 */
[CC--:B------:R-:W-:Y:S02]  /*0700*/  ISETP.GE.U32.AND P0, PT, R4.reuse, R5.reuse, PT ;  /* 0x000000050400720c */ /* 0x0c0fe40003f06070 */
[----:B------:R-:W-:Y:S02]  /*0710*/  VIMNMX.U32 R2, PT, PT, R4, R5, !PT ;  /* 0x0000000504027248 */ /* 0x000fe40007fe0000 */
[----:B------:R-:W-:-:S04]  /*0720*/  SEL R11, RZ, 0x1, P0 ;  /* 0x00000001ff0b7807 */ /* 0x000fc80000000000 */
[----:B------:R-:W-:Y:S01]  /*0730*/  IADD3 R2, PT, PT, R2, -R4, -R11 ;  /* 0x8000000402027210 */ /* 0x000fe20007ffe80b */
[----:B-1----:R-:W1:Y:S02]  /*0740*/  MUFU.RCP R6, R6 ;  /* 0x0000000600067308 */ /* 0x002e640000001000 */
[----:B-1----:R-:W-:-:S06]  /*0750*/  VIADD R8, R6, 0xffffffe ;  /* 0x0ffffffe06087836 */ /* 0x002fcc0000000000 */
[----:B------:R1:W2:Y:S02]  /*0760*/  F2I.FTZ.U32.TRUNC.NTZ R9, R8 ;  /* 0x0000000800097305 */ /* 0x0002a4000021f000 */
[----:B-1----:R-:W-:Y:S01]  /*0770*/  IMAD.MOV.U32 R8, RZ, RZ, RZ ;  /* 0x000000ffff087224 */ /* 0x002fe200078e00ff */
[----:B--2---:R-:W-:-:S05]  /*0780*/  IADD3 R10, PT, PT, RZ, -R9, RZ ;  /* 0x80000009ff0a7210 */ /* 0x004fca0007ffe0ff */
        /* <DEDUP_REMOVED lines=18> */
[----:B------:R-:W-:Y:S01]  /*08b0*/  MOV R8, UR9 ;  /* 0x0000000900087c02 */ /* 0x000fe20008000f00 */
[----:B------:R-:W-:Y:S01]  /*08c0*/  IMAD.U32 R9, RZ, RZ, UR4 ;  /* 0x00000004ff097e24 */ /* 0x000fe2000f8e00ff */
[----:B------:R-:W-:Y:S01]  /*08d0*/  IADD3 R2, PT, PT, R11, 0x1, RZ ;  /* 0x000000010b027810 */ /* 0x000fe20007ffe0ff */
[----:B------:R-:W-:Y:S02]  /*08e0*/  IMAD.MOV.U32 R4, RZ, RZ, R20 ;  /* 0x000000ffff047224 */ /* 0x000fe400078e0014 */
[----:B------:R-:W-:Y:S01]  /*08f0*/  IMAD.WIDE R8, R7, 0x2, R8 ;  /* 0x0000000207087825 */ /* 0x000fe200078e0208 */
[----:B------:R-:W-:-:S03]  /*0900*/  LOP3.LUT R6, R2, 0x3, RZ, 0xc0, !PT ;  /* 0x0000000302067812 */ /* 0x000fc600078ec0ff */
[----:B------:R-:W-:Y:S01]  /*0910*/  HFMA2 R2, -RZ, RZ, 0, 0 ;  /* 0x00000000ff027431 */ /* 0x000fe200000001ff */
[----:B------:R-:W-:Y:S01]  /*0920*/  IADD3 R6, PT, PT, -R6, RZ, RZ ;  /* 0x000000ff06067210 */ /* 0x000fe20007ffe1ff */
[----:B------:R-:W-:-:S03]  /*0930*/  IMAD.WIDE.U32 R8, R20, 0x2, R8 ;  /* 0x0000000214087825 */ /* 0x000fc600078e0008 */
[----:B------:R-:W-:-:S04]  /*0940*/  IADD3 R8, P0, PT, R8, UR12, RZ ;  /* 0x0000000c08087c10 */ /* 0x000fc8000ff1e0ff */
[----:B------:R-:W-:-:S09]  /*0950*/  IADD3.X R9, PT, PT, R9, UR13, RZ, P0, !PT ;  /* 0x0000000d09097c10 */ /* 0x000fd200087fe4ff */
.L_x_956:
[----:B------:R-:W-:Y:S01]  /*0960*/  MOV R10, R8 ;  /* 0x00000008000a7202 */ /* 0x000fe20000000f00 */
[----:B------:R-:W-:-:S05]  /*0970*/  IMAD.MOV.U32 R11, RZ, RZ, R9 ;  /* 0x000000ffff0b7224 */ /* 0x000fca00078e0009 */
[----:B0-----:R-:W2:Y:S01]  /*0980*/  LDG.E.U16 R12, desc[UR6][R10.64] ;  /* 0x000000060a0c7981 */ /* 0x001ea2000c1e1500 */
[----:B------:R-:W-:Y:S01]  /*0990*/  IADD3 R6, PT, PT, R6, 0x1, RZ ;  /* 0x0000000106067810 */ /* 0x000fe20007ffe0ff */
[----:B------:R-:W-:-:S03]  /*09a0*/  IMAD.WIDE.U32 R8, R3, 0x2, R10 ;  /* 0x0000000203087825 */ /* 0x000fc600078e000a */
[----:B------:R-:W-:Y:S01]  /*09b0*/  ISETP.NE.AND P0, PT, R6, RZ, PT ;  /* 0x000000ff0600720c */ /* 0x000fe20003f05270 */
[----:B------:R-:W-:Y:S01]  /*09c0*/  IMAD.IADD R4, R3, 0x1, R4 ;  /* 0x0000000103047824 */ /* 0x000fe200078e0204 */
[----:B--2---:R-:W-:-:S05]  /*09d0*/  SHF.L.U32 R13, R12, 0x10, RZ ;  /* 0x000000100c0d7819 */ /* 0x004fca00000006ff */
[----:B------:R-:W-:-:S06]  /*09e0*/  FFMA.FTZ R2, R13, R13, R2 ;  /* 0x0000000d0d027223 */ /* 0x000fcc0000010002 */
[----:B------:R-:W-:Y:S05]  /*09f0*/  @P0 BRA `(.L_x_956) ;  /* 0xfffffffc00d80947 */ /* 0x000fea000383ffff */
.L_x_955:
[----:B0-----:R-:W-:Y:S05]  /*0a00*/  BSYNC.RECONVERGENT B1 ;  /* 0x0000000000017941 */ /* 0x001fea0003800200 */
.L_x_954:
[----:B------:R-:W-:Y:S05]  /*0a10*/  @!P1 BRA `(.L_x_948) ;  /* 0x00000000005c9947 */ /* 0x000fea0003800000 */
[----:B------:R-:W-:-:S07]  /*0a20*/  IMAD.WIDE R6, R7, 0x2, R22 ;  /* 0x0000000207067825 */ /* 0x000fce00078e0216 */
.L_x_957:
        /* <DEDUP_REMOVED lines=22> */
.L_x_948:
[----:B0-----:R-:W-:Y:S05]  /*0b90*/  BSYNC.RECONVERGENT B0 ;  /* 0x0000000000007941 */ /* 0x001fea0003800200 */
.L_x_946:
        /* <DEDUP_REMOVED lines=71> */
.L_x_959:
        /* <DEDUP_REMOVED lines=104> */
.L_x_961:
[----:B------:R-:W-:Y:S01]  /*1690*/  I2FP.F32.S32 R4, R0 ;  /* 0x0000000000047245 */ /* 0x000fe20000201400 */
[----:B------:R-:W0:Y:S05]  /*16a0*/  LDCU UR4, c[0x0][0x3c0] ;  /* 0x00007800ff0477ac */ /* 0x000e2a0008000800 */
[----:B------:R-:W0:Y:S02]  /*16b0*/  MUFU.RCP R4, R4 ;  /* 0x0000000400047308 */ /* 0x000e240000001000 */
[----:B0-----:R-:W-:-:S06]  /*16c0*/  FFMA.FTZ R21, R4, R21, UR4 ;  /* 0x0000000404157e23 */ /* 0x001fcc0008010015 */
[----:B------:R-:W0:Y:S02]  /*16d0*/  MUFU.RSQ R21, R21 ;  /* 0x0000001500157308 */ /* 0x000e240000001400 */
[----:B0-----:R2:W-:Y:S02]  /*16e0*/  STS [R2], R21 ;  /* 0x0000001502007388 */ /* 0x0015e40000000800 */
.L_x_960:
[----:B------:R-:W-:Y:S05]  /*16f0*/  BSYNC.RECONVERGENT B0 ;  /* 0x0000000000007941 */ /* 0x000fea0003800200 */
.L_x_958:
        /* <DEDUP_REMOVED lines=11> */
.L_x_962:
        /* <DEDUP_REMOVED lines=17> */
.L_x_963:
        /* <DEDUP_REMOVED lines=12> */
.L_x_1415:


//--------------------- .text._ZN4vllm15rms_norm_kernelIN3c108BFloat16ELi2ELi2EEEvPT_PKS3_lllllS6_fii --------------------------
	.section	.text._ZN4vllm15rms_norm_kernelIN3c108BFloat16ELi2ELi2EEEvPT_PKS3_lllllS6_fii,"ax",@progbits
	.align	128
        .global         _ZN4vllm15rms_norm_kernelIN3c108BFloat16ELi2ELi2EEEvPT_PKS3_lllllS6_fii
        .type           _ZN4vllm15rms_norm_kernelIN3c108BFloat16ELi2ELi2EEEvPT_PKS3_lllllS6_fii,@function
        .size           _ZN4vllm15rms_norm_kernelIN3c108BFloat16ELi2ELi2EEEvPT_PKS3_lllllS6_fii,(.L_x_1416 - _ZN4vllm15rms_norm_kernelIN3c108BFloat16ELi2ELi2EEEvPT_PKS3_lllllS6_fii)
        .other          _ZN4vllm15rms_norm_kernelIN3c108BFloat16ELi2ELi2EEEvPT_PKS3_lllllS6_fii,@"STO_CUDA_ENTRY STV_DEFAULT"
_ZN4vllm15rms_norm_kernelIN3c108BFloat16ELi2ELi2EEEvPT_PKS3_lllllS6_fii:
.text._ZN4vllm15rms_norm_kernelIN3c108BFloat16ELi2ELi2EEEvPT_PKS3_lllllS6_fii:
[----:B------:R-:W-:Y:S08]  /*0000*/  LDC R1, c[0x0][0x37c] ;  /* 0x0000df00ff017b82 */ /* 0x000ff00000000800 */
[----:B------:R-:W0:Y:S01]  /*0010*/  S2UR UR8, SR_CTAID.X ;  /* 0x00000000000879c3 */ /* 0x000e220000002500 */
[----:B------:R-:W0:Y:S01]  /*0020*/  LDCU.64 UR6, c[0x0][0x390] ;  /* 0x00007200ff0677ac */ /* 0x000e220008000a00 */
[----:B------:R-:W1:Y:S01]  /*0030*/  S2R R20, SR_TID.X ;  /* 0x0000000000147919 */ /* 0x000e620000002100 */
[----:B------:R-:W-:Y:S05]  /*0040*/  BSSY.RECONVERGENT B0, `(.L_x_964) ;  /* 0x000012c000007945 */ /* 0x000fea0003800200 */
[----:B------:R-:W2:Y:S08]  /*0050*/  LDC.64 R6, c[0x0][0x388] ;  /* 0x0000e200ff067b82 */ /* 0x000eb00000000a00 */
[----:B------:R-:W3:Y:S01]  /*0060*/  LDC R0, c[0x0][0x3c8] ;  /* 0x0000f200ff007b82 */ /* 0x000ee20000000800 */
[----:B0-----:R-:W-:-:S07]  /*0070*/  UIMAD.WIDE.U32 UR4, UR8, UR6, URZ ;  /* 0x00000006080472a5 */ /* 0x001fce000f8e00ff */
[----:B------:R-:W0:Y:S01]  /*0080*/  LDC R3, c[0x0][0x360] ;  /* 0x0000d800ff037b82 */ /* 0x000e220000000800 */
[----:B------:R-:W-:Y:S02]  /*0090*/  USHF.L.U32 UR9, UR4, 0x1, URZ ;  /* 0x0000000104097899 */ /* 0x000fe400080006ff */
[----:B------:R-:W-:Y:S01]  /*00a0*/  UIMAD UR5, UR8, UR7, UR5 ;  /* 0x00000007080572a4 */ /* 0x000fe2000f8e0205 */
[----:B------:R-:W4:Y:S03]  /*00b0*/  LDCU.64 UR6, c[0x0][0x358] ;  /* 0x00006b00ff0677ac */ /* 0x000f260008000a00 */
[----:B--2---:R-:W-:Y:S01]  /*00c0*/  IADD3 R22, P1, PT, R6, UR9, RZ ;  /* 0x0000000906167c10 */ /* 0x004fe2000ff3e0ff */
[----:B------:R-:W-:-:S03]  /*00d0*/  USHF.L.U64.HI UR4, UR4, 0x1, UR5 ;  /* 0x0000000104047899 */ /* 0x000fc60008010205 */
[----:B------:R-:W-:Y:S02]  /*00e0*/  LOP3.LUT P0, RZ, R22, 0x3, RZ, 0xc0, !PT ;  /* 0x0000000316ff7812 */ /* 0x000fe4000780c0ff */
[----:B---3--:R-:W-:Y:S02]  /*00f0*/  LOP3.LUT R2, R0, 0x1, RZ, 0xc0, !PT ;  /* 0x0000000100027812 */ /* 0x008fe400078ec0ff */
[----:B------:R-:W-:Y:S02]  /*0100*/  IADD3.X R23, PT, PT, R7, UR4, RZ, P1, !PT ;  /* 0x0000000407177c10 */ /* 0x000fe40008ffe4ff */
[----:B------:R-:W-:-:S13]  /*0110*/  ISETP.EQ.U32.OR P0, PT, R2, 0x1, P0 ;  /* 0x000000010200780c */ /* 0x000fda0000702470 */
[----:B01--4-:R-:W-:Y:S05]  /*0120*/  @P0 BRA `(.L_x_965) ;  /* 0x0000000400940947 */ /* 0x013fea0003800000 */
[----:B------:R-:W-:Y:S01]  /*0130*/  SHF.R.S32.HI R5, RZ, 0x1, R0 ;  /* 0x00000001ff057819 */ /* 0x000fe20000011400 */
[----:B------:R-:W-:-:S03]  /*0140*/  HFMA2 R14, -RZ, RZ, 0, 0 ;  /* 0x00000000ff0e7431 */ /* 0x000fc600000001ff */
[----:B------:R-:W-:-:S13]  /*0150*/  ISETP.GE.AND P0, PT, R20, R5, PT ;  /* 0x000000051400720c */ /* 0x000fda0003f06270 */
[----:B------:R-:W-:Y:S05]  /*0160*/  @P0 BRA `(.L_x_966) ;  /* 0x0000001000640947 */ /* 0x000fea0003800000 */
[----:B------:R-:W0:Y:S01]  /*0170*/  I2F.U32.RP R10, R3 ;  /* 0x00000003000a7306 */ /* 0x000e220000209000 */
        /* <DEDUP_REMOVED lines=30> */
[----:B------:R-:W-:Y:S01]  /*0360*/  MOV R8, UR9 ;  /* 0x0000000900087c02 */ /* 0x000fe20008000f00 */
[----:B------:R-:W-:Y:S01]  /*0370*/  IMAD.U32 R9, RZ, RZ, UR4 ;  /* 0x00000004ff097e24 */ /* 0x000fe2000f8e00ff */
[----:B------:R-:W-:Y:S01]  /*0380*/  IADD3 R2, PT, PT, R4, 0x1, RZ ;  /* 0x0000000104027810 */ /* 0x000fe20007ffe0ff */
[----:B------:R-:W-:Y:S02]  /*0390*/  IMAD.MOV.U32 R14, RZ, RZ, RZ ;  /* 0x000000ffff0e7224 */ /* 0x000fe400078e00ff */
[----:B------:R-:W-:Y:S01]  /*03a0*/  IMAD.WIDE.U32 R8, R20, 0x4, R8 ;  /* 0x0000000414087825 */ /* 0x000fe200078e0008 */
[----:B------:R-:W-:-:S03]  /*03b0*/  LOP3.LUT R4, R2, 0x3, RZ, 0xc0, !PT ;  /* 0x0000000302047812 */ /* 0x000fc600078ec0ff */
[----:B------:R-:W-:Y:S01]  /*03c0*/  IMAD.MOV.U32 R2, RZ, RZ, R20 ;  /* 0x000000ffff027224 */ /* 0x000fe200078e0014 */
[----:B------:R-:W-:Y:S02]  /*03d0*/  IADD3 R6, P0, PT, R8, R6, RZ ;  /* 0x0000000608067210 */ /* 0x000fe40007f1e0ff */
[----:B------:R-:W-:Y:S02]  /*03e0*/  IADD3 R4, PT, PT, -R4, RZ, RZ ;  /* 0x000000ff04047210 */ /* 0x000fe40007ffe1ff */
[----:B------:R-:W-:-:S09]  /*03f0*/  IADD3.X R7, PT, PT, R9, R7, RZ, P0, !PT ;  /* 0x0000000709077210 */ /* 0x000fd200007fe4ff */
.L_x_969:
[----:B------:R-:W-:Y:S01]  /*0400*/  IMAD.MOV.U32 R8, RZ, RZ, R6 ;  /* 0x000000ffff087224 */ /* 0x000fe200078e0006 */
[----:B------:R-:W-:-:S05]  /*0410*/  MOV R9, R7 ;  /* 0x0000000700097202 */ /* 0x000fca0000000f00 */
[----:B------:R-:W2:Y:S01]  /*0420*/  LDG.E R6, desc[UR6][R8.64] ;  /* 0x0000000608067981 */ /* 0x000ea2000c1e1900 */
[----:B------:R-:W-:Y:S01]  /*0430*/  VIADD R4, R4, 0x1 ;  /* 0x0000000104047836 */ /* 0x000fe20000000000 */
[----:B------:R-:W-:-:S04]  /*0440*/  IADD3 R2, PT, PT, R3, R2, RZ ;  /* 0x0000000203027210 */ /* 0x000fc80007ffe0ff */
[----:B------:R-:W-:Y:S02]  /*0450*/  ISETP.NE.AND P0, PT, R4, RZ, PT ;  /* 0x000000ff0400720c */ /* 0x000fe40003f05270 */
[C---:B--2---:R-:W-:Y:S02]  /*0460*/  PRMT R10, R6.reuse, 0x7632, R10 ;  /* 0x00007632060a7816 */ /* 0x044fe4000000000a */
[----:B------:R-:W-:Y:S01]  /*0470*/  SHF.L.U32 R11, R6, 0x10, RZ ;  /* 0x00000010060b7819 */ /* 0x000fe200000006ff */
[----:B------:R-:W-:-:S04]  /*0480*/  IMAD.WIDE.U32 R6, R3, 0x4, R8 ;  /* 0x0000000403067825 */ /* 0x000fc800078e0008 */
[----:B------:R-:W-:Y:S02]  /*0490*/  IMAD.U32 R13, R10, 0x10000, RZ ;  /* 0x000100000a0d7824 */ /* 0x000fe400078e00ff */
[----:B------:R-:W-:-:S04]  /*04a0*/  FFMA.FTZ R14, R11, R11, R14 ;  /* 0x0000000b0b0e7223 */ /* 0x000fc8000001000e */
[----:B------:R-:W-:Y:S01]  /*04b0*/  FFMA.FTZ R14, R13, R13, R14 ;  /* 0x0000000d0d0e7223 */ /* 0x000fe2000001000e */
[----:B------:R-:W-:Y:S06]  /*04c0*/  @P0 BRA `(.L_x_969) ;  /* 0xfffffffc00cc0947 */ /* 0x000fec000383ffff */
.L_x_968:
[----:B------:R-:W-:Y:S05]  /*04d0*/  BSYNC.RECONVERGENT B1 ;  /* 0x0000000000017941 */ /* 0x000fea0003800200 */
.L_x_967:
[----:B------:R-:W-:Y:S05]  /*04e0*/  @!P1 BRA `(.L_x_966) ;  /* 0x0000000c00849947 */ /* 0x000fea0003800000 */
[----:B------:R-:W-:Y:S01]  /*04f0*/  BSSY.RECONVERGENT B1, `(.L_x_970) ;  /* 0x0000027000017945 */ /* 0x000fe20003800200 */
[C-C-:B------:R-:W-:Y:S01]  /*0500*/  IMAD R4, R3.reuse, 0x2, R2.reuse ;  /* 0x0000000203047824 */ /* 0x140fe200078e0202 */
[----:B------:R-:W-:Y:S01]  /*0510*/  IADD3 R7, PT, PT, R2, R3, RZ ;  /* 0x0000000302077210 */ /* 0x000fe20007ffe0ff */
[----:B------:R-:W-:-:S07]  /*0520*/  IMAD R6, R3, 0x3, R2 ;  /* 0x0000000303067824 */ /* 0x000fce00078e0202 */
.L_x_971:
        /* <DEDUP_REMOVED lines=10> */
[C---:B------:R-:W-:Y:S01]  /*05d0*/  LEA R4, R3.reuse, R4, 0x2 ;  /* 0x0000000403047211 */ /* 0x040fe200078e10ff */
[C---:B------:R-:W-:Y:S01]  /*05e0*/  IMAD R6, R3.reuse, 0x4, R6 ;  /* 0x0000000403067824 */ /* 0x040fe200078e0206 */
[----:B------:R-:W-:-:S04]  /*05f0*/  IADD3 R2, PT, PT, R3, R2, R3 ;  /* 0x0000000203027210 */ /* 0x000fc80007ffe003 */
[----:B------:R-:W-:Y:S02]  /*0600*/  ISETP.GE.AND P0, PT, R2, R5, PT ;  /* 0x000000050200720c */ /* 0x000fe40003f06270 */
[C---:B--2---:R-:W-:Y:S01]  /*0610*/  PRMT R15, R10.reuse, 0x7632, R15 ;  /* 0x000076320a0f7816 */ /* 0x044fe2000000000f */
[----:B------:R-:W-:-:S03]  /*0620*/  IMAD.U32 R19, R10, 0x10000, RZ ;  /* 0x000100000a137824 */ /* 0x000fc600078e00ff */
[----:B------:R-:W-:Y:S01]  /*0630*/  SHF.L.U32 R15, R15, 0x10, RZ ;  /* 0x000000100f0f7819 */ /* 0x000fe200000006ff */
[----:B------:R-:W-:Y:S01]  /*0640*/  FFMA.FTZ R14, R19, R19, R14 ;  /* 0x00000013130e7223 */ /* 0x000fe2000001000e */
[C---:B---3--:R-:W-:Y:S01]  /*0650*/  PRMT R10, R12.reuse, 0x7632, R10 ;  /* 0x000076320c0a7816 */ /* 0x048fe2000000000a */
[----:B------:R-:W-:Y:S02]  /*0660*/  IMAD.U32 R11, R12, 0x10000, RZ ;  /* 0x000100000c0b7824 */ /* 0x000fe400078e00ff */
[----:B------:R-:W-:Y:S01]  /*0670*/  FFMA.FTZ R14, R15, R15, R14 ;  /* 0x0000000f0f0e7223 */ /* 0x000fe2000001000e */
[----:B------:R-:W-:Y:S01]  /*0680*/  SHF.L.U32 R13, R10, 0x10, RZ ;  /* 0x000000100a0d7819 */ /* 0x000fe200000006ff */
[C---:B----4-:R-:W-:Y:S01]  /*0690*/  IMAD.U32 R9, R16.reuse, 0x10000, RZ ;  /* 0x0001000010097824 */ /* 0x050fe200078e00ff */
[----:B------:R-:W-:Y:S01]  /*06a0*/  PRMT R10, R16, 0x7632, R10 ;  /* 0x00007632100a7816 */ /* 0x000fe2000000000a */
[----:B------:R-:W-:-:S03]  /*06b0*/  FFMA.FTZ R14, R11, R11, R14 ;  /* 0x0000000b0b0e7223 */ /* 0x000fc6000001000e */
[----:B------:R-:W-:Y:S01]  /*06c0*/  SHF.L.U32 R11, R10, 0x10, RZ ;  /* 0x000000100a0b7819 */ /* 0x000fe200000006ff */
[----:B------:R-:W-:Y:S01]  /*06d0*/  FFMA.FTZ R14, R13, R13, R14 ;  /* 0x0000000d0d0e7223 */ /* 0x000fe2000001000e */
[----:B-----5:R-:W-:-:S03]  /*06e0*/  IMAD.U32 R13, R8, 0x10000, RZ ;  /* 0x00010000080d7824 */ /* 0x020fc600078e00ff */
[----:B------:R-:W-:Y:S01]  /*06f0*/  FFMA.FTZ R14, R9, R9, R14 ;  /* 0x00000009090e7223 */ /* 0x000fe2000001000e */
[----:B------:R-:W-:-:S03]  /*0700*/  PRMT R9, R8, 0x7632, R9 ;  /* 0x0000763208097816 */ /* 0x000fc60000000009 */
[----:B------:R-:W-:Y:S01]  /*0710*/  FFMA.FTZ R14, R11, R11, R14 ;  /* 0x0000000b0b0e7223 */ /* 0x000fe2000001000e */
[----:B------:R-:W-:-:S03]  /*0720*/  SHF.L.U32 R9, R9, 0x10, RZ ;  /* 0x0000001009097819 */ /* 0x000fc600000006ff */
[----:B------:R-:W-:-:S04]  /*0730*/  FFMA.FTZ R14, R13, R13, R14 ;  /* 0x0000000d0d0e7223 */ /* 0x000fc8000001000e */
[----:B------:R-:W-:Y:S01]  /*0740*/  FFMA.FTZ R14, R9, R9, R14 ;  /* 0x00000009090e7223 */ /* 0x000fe2000001000e */
[----:B------:R-:W-:Y:S06]  /*0750*/  @!P0 BRA `(.L_x_971) ;  /* 0xfffffffc00748947 */ /* 0x000fec000383ffff */
[----:B------:R-:W-:Y:S05]  /*0760*/  BSYNC.RECONVERGENT B1 ;  /* 0x0000000000017941 */ /* 0x000fea0003800200 */
.L_x_970:
[----:B------:R-:W-:Y:S05]  /*0770*/  BRA `(.L_x_966) ;  /* 0x0000000800e07947 */ /* 0x000fea0003800000 */
.L_x_965:
[----:B------:R-:W-:-:S04]  /*0780*/  IADD3 R2, PT, PT, -R22, RZ, RZ ;  /* 0x000000ff16027210 */ /* 0x000fc80007ffe1ff */
[----:B------:R-:W-:-:S04]  /*0790*/  SHF.R.U32.HI R2, RZ, 0x1, R2 ;  /* 0x00000001ff027819 */ /* 0x000fc80000011602 */
[----:B------:R-:W-:-:S04]  /*07a0*/  LOP3.LUT R15, R2, 0x1, RZ, 0xc0, !PT ;  /* 0x00000001020f7812 */ /* 0x000fc800078ec0ff */
[----:B------:R-:W-:-:S04]  /*07b0*/  VIMNMX R15, PT, PT, R15, R0, PT ;  /* 0x000000000f0f7248 */ /* 0x000fc80003fe0100 */
[----:B------:R-:W-:-:S13]  /*07c0*/  ISETP.GE.AND P0, PT, R20, R15, PT ;  /* 0x0000000f1400720c */ /* 0x000fda0003f06270 */
[----:B------:R-:W-:-:S05]  /*07d0*/  @!P0 IMAD.WIDE.U32 R8, R20, 0x2, R22 ;  /* 0x0000000214088825 */ /* 0x000fca00078e0016 */
[----:B------:R-:W2:Y:S01]  /*07e0*/  @!P0 LDG.E.U16 R2, desc[UR6][R8.64] ;  /* 0x0000000608028981 */ /* 0x000ea2000c1e1500 */
[----:B------:R-:W-:Y:S01]  /*07f0*/  IMAD.IADD R16, R0, 0x1, -R15 ;  /* 0x0000000100107824 */ /* 0x000fe200078e0a0f */
[----:B------:R-:W-:Y:S01]  /*0800*/  BSSY.RECONVERGENT B1, `(.L_x_972) ;  /* 0x0000066000017945 */ /* 0x000fe20003800200 */
[----:B------:R-:W-:Y:S02]  /*0810*/  HFMA2 R14, -RZ, RZ, 0, 0 ;  /* 0x00000000ff0e7431 */ /* 0x000fe400000001ff */
[----:B------:R-:W-:Y:S01]  /*0820*/  IMAD.WIDE R4, R15, 0x2, R22 ;  /* 0x000000020f047825 */ /* 0x000fe200078e0216 */
[----:B------:R-:W-:-:S04]  /*0830*/  LEA.HI R17, R16, R16, RZ, 0x1 ;  /* 0x0000001010117211 */ /* 0x000fc800078f08ff */
[----:B------:R-:W-:-:S04]  /*0840*/  SHF.R.S32.HI R17, RZ, 0x1, R17 ;  /* 0x00000001ff117819 */ /* 0x000fc80000011411 */
[----:B------:R-:W-:Y:S01]  /*0850*/  ISETP.GE.AND P1, PT, R20, R17, PT ;  /* 0x000000111400720c */ /* 0x000fe20003f26270 */
[----:B--2---:R-:W-:-:S04]  /*0860*/  @!P0 IMAD.U32 R2, R2, 0x10000, RZ ;  /* 0x0001000002028824 */ /* 0x004fc800078e00ff */
[----:B------:R-:W-:-:S08]  /*0870*/  @!P0 FFMA.FTZ R14, R2, R2, RZ ;  /* 0x00000002020e8223 */ /* 0x000fd000000100ff */
[----:B------:R-:W-:Y:S05]  /*0880*/  @P1 BRA `(.L_x_973) ;  /* 0x0000000400741947 */ /* 0x000fea0003800000 */
[----:B------:R-:W0:Y:S01]  /*0890*/  I2F.U32.RP R12, R3 ;  /* 0x00000003000c7306 */ /* 0x000e220000209000 */
        /* <DEDUP_REMOVED lines=29> */
[----:B------:R-:W-:Y:S01]  /*0a70*/  MOV R8, UR9 ;  /* 0x0000000900087c02 */ /* 0x000fe20008000f00 */
[----:B------:R-:W-:Y:S01]  /*0a80*/  IMAD.U32 R9, RZ, RZ, UR4 ;  /* 0x00000004ff097e24 */ /* 0x000fe2000f8e00ff */
[----:B------:R-:W-:-:S03]  /*0a90*/  IADD3 R2, PT, PT, R11, 0x1, RZ ;  /* 0x000000010b027810 */ /* 0x000fc60007ffe0ff */
[----:B------:R-:W-:-:S04]  /*0aa0*/  IMAD.WIDE.U32 R8, R20, 0x4, R8 ;  /* 0x0000000414087825 */ /* 0x000fc800078e0008 */
[----:B------:R-:W-:-:S03]  /*0ab0*/  IMAD.WIDE R8, R15, 0x2, R8 ;  /* 0x000000020f087825 */ /* 0x000fc600078e0208 */
[----:B------:R-:W-:Y:S02]  /*0ac0*/  IADD3.X R10, P1, P2, R8, R6, RZ, PT, PT ;  /* 0x00000006080a7210 */ /* 0x000fe40003a2e4ff */
[----:B------:R-:W-:Y:S01]  /*0ad0*/  LOP3.LUT R8, R2, 0x3, RZ, 0xc0, !PT ;  /* 0x0000000302087812 */ /* 0x000fe200078ec0ff */
[----:B------:R-:W-:Y:S01]  /*0ae0*/  IMAD.MOV.U32 R2, RZ, RZ, R20 ;  /* 0x000000ffff027224 */ /* 0x000fe200078e0014 */
[----:B------:R-:W-:Y:S02]  /*0af0*/  IADD3.X R11, PT, PT, R9, R7, RZ, P1, P2 ;  /* 0x00000007090b7210 */ /* 0x000fe40000fe44ff */
[----:B------:R-:W-:-:S07]  /*0b00*/  IADD3 R12, PT, PT, -R8, RZ, RZ ;  /* 0x000000ff080c7210 */ /* 0x000fce0007ffe1ff */
.L_x_976:
[----:B------:R-:W-:Y:S01]  /*0b10*/  IMAD.MOV.U32 R8, RZ, RZ, R10 ;  /* 0x000000ffff087224 */ /* 0x000fe200078e000a */
[----:B------:R-:W-:-:S05]  /*0b20*/  MOV R9, R11 ;  /* 0x0000000b00097202 */ /* 0x000fca0000000f00 */
[----:B------:R-:W2:Y:S04]  /*0b30*/  LDG.E.U16 R10, desc[UR6][R8.64+-0x2] ;  /* 0xfffffe06080a7981 */ /* 0x000ea8000c1e1500 */
[----:B------:R-:W3:Y:S01]  /*0b40*/  LDG.E.U16 R18, desc[UR6][R8.64] ;  /* 0x0000000608127981 */ /* 0x000ee2000c1e1500 */
[----:B------:R-:W-:Y:S01]  /*0b50*/  VIADD R12, R12, 0x1 ;  /* 0x000000010c0c7836 */ /* 0x000fe20000000000 */
[----:B------:R-:W-:-:S04]  /*0b60*/  IADD3 R2, PT, PT, R3, R2, RZ ;  /* 0x0000000203027210 */ /* 0x000fc80007ffe0ff */
[----:B------:R-:W-:Y:S02]  /*0b70*/  ISETP.NE.AND P1, PT, R12, RZ, PT ;  /* 0x000000ff0c00720c */ /* 0x000fe40003f25270 */
[----:B--2---:R-:W-:Y:S01]  /*0b80*/  SHF.L.U32 R13, R10, 0x10, RZ ;  /* 0x000000100a0d7819 */ /* 0x004fe200000006ff */
[----:B------:R-:W-:-:S04]  /*0b90*/  IMAD.WIDE.U32 R10, R3, 0x4, R8 ;  /* 0x00000004030a7825 */ /* 0x000fc800078e0008 */
[----:B---3--:R-:W-:Y:S02]  /*0ba0*/  IMAD.U32 R19, R18, 0x10000, RZ ;  /* 0x0001000012137824 */ /* 0x008fe400078e00ff */
[----:B------:R-:W-:-:S04]  /*0bb0*/  FFMA.FTZ R14, R13, R13, R14 ;  /* 0x0000000d0d0e7223 */ /* 0x000fc8000001000e */
[----:B------:R-:W-:Y:S01]  /*0bc0*/  FFMA.FTZ R14, R19, R19, R14 ;  /* 0x00000013130e7223 */ /* 0x000fe2000001000e */
[----:B------:R-:W-:Y:S06]  /*0bd0*/  @P1 BRA `(.L_x_976) ;  /* 0xfffffffc00cc1947 */ /* 0x000fec000383ffff */
.L_x_975:
[----:B------:R-:W-:Y:S05]  /*0be0*/  BSYNC.RECONVERGENT B2 ;  /* 0x0000000000027941 */ /* 0x000fea0003800200 */
.L_x_974:
[----:B------:R-:W-:Y:S05]  /*0bf0*/  @!P0 BRA `(.L_x_973) ;  /* 0x0000000000988947 */ /* 0x000fea0003800000 */
[C-C-:B------:R-:W-:Y:S01]  /*0c00*/  IMAD R21, R3.reuse, 0x2, R2.reuse ;  /* 0x0000000203157824 */ /* 0x140fe200078e0202 */
[----:B------:R-:W-:Y:S01]  /*0c10*/  IADD3 R25, PT, PT, R2, R3, RZ ;  /* 0x0000000302197210 */ /* 0x000fe20007ffe0ff */
[----:B------:R-:W-:-:S07]  /*0c20*/  IMAD R24, R3, 0x3, R2 ;  /* 0x0000000303187824 */ /* 0x000fce00078e0202 */
.L_x_977:
[----:B------:R-:W-:-:S05]  /*0c30*/  IMAD.WIDE.U32 R8, R2, 0x4, R4 ;  /* 0x0000000402087825 */ /* 0x000fca00078e0004 */
[----:B------:R-:W2:Y:S04]  /*0c40*/  LDG.E.U16 R18, desc[UR6][R8.64] ;  /* 0x0000000608127981 */ /* 0x000ea8000c1e1500 */
[----:B------:R-:W3:Y:S01]  /*0c50*/  LDG.E.U16 R8, desc[UR6][R8.64+0x2] ;  /* 0x0000020608087981 */ /* 0x000ee2000c1e1500 */
[----:B------:R-:W-:-:S05]  /*0c60*/  IMAD.WIDE.U32 R10, R25, 0x4, R4 ;  /* 0x00000004190a7825 */ /* 0x000fca00078e0004 */
[----:B------:R-:W4:Y:S01]  /*0c70*/  LDG.E.U16 R26, desc[UR6][R10.64] ;  /* 0x000000060a1a7981 */ /* 0x000f22000c1e1500 */
[----:B------:R-:W-:-:S03]  /*0c80*/  IMAD.WIDE.U32 R12, R21, 0x4, R4 ;  /* 0x00000004150c7825 */ /* 0x000fc600078e0004 */
[----:B------:R4:W5:Y:S04]  /*0c90*/  LDG.E.U16 R27, desc[UR6][R10.64+0x2] ;  /* 0x000002060a1b7981 */ /* 0x000968000c1e1500 */
[----:B------:R-:W5:Y:S04]  /*0ca0*/  LDG.E.U16 R28, desc[UR6][R12.64] ;  /* 0x000000060c1c7981 */ /* 0x000f68000c1e1500 */
[----:B------:R-:W5:Y:S01]  /*0cb0*/  LDG.E.U16 R29, desc[UR6][R12.64+0x2] ;  /* 0x000002060c1d7981 */ /* 0x000f62000c1e1500 */
[----:B--2---:R-:W-:-:S04]  /*0cc0*/  IMAD.U32 R19, R18, 0x10000, RZ ;  /* 0x0001000012137824 */ /* 0x004fc800078e00ff */
[----:B------:R-:W-:Y:S01]  /*0cd0*/  FFMA.FTZ R14, R19, R19, R14 ;  /* 0x00000013130e7223 */ /* 0x000fe2000001000e */
[----:B------:R-:W-:Y:S01]  /*0ce0*/  IMAD.WIDE.U32 R18, R24, 0x4, R4 ;  /* 0x0000000418127825 */ /* 0x000fe200078e0004 */
[----:B---3--:R-:W-:-:S04]  /*0cf0*/  SHF.L.U32 R9, R8, 0x10, RZ ;  /* 0x0000001008097819 */ /* 0x008fc800000006ff */
[----:B------:R-:W2:Y:S01]  /*0d00*/  LDG.E.U16 R8, desc[UR6][R18.64] ;  /* 0x0000000612087981 */ /* 0x000ea2000c1e1500 */
[----:B------:R-:W-:-:S03]  /*0d10*/  FFMA.FTZ R14, R9, R9, R14 ;  /* 0x00000009090e7223 */ /* 0x000fc6000001000e */
[----:B------:R-:W3:Y:S01]  /*0d20*/  LDG.E.U16 R9, desc[UR6][R18.64+0x2] ;  /* 0x0000020612097981 */ /* 0x000ee2000c1e1500 */
[----:B----4-:R-:W-:Y:S01]  /*0d30*/  IMAD.U32 R11, R26, 0x10000, RZ ;  /* 0x000100001a0b7824 */ /* 0x010fe200078e00ff */
[--C-:B------:R-:W-:Y:S02]  /*0d40*/  IADD3 R2, PT, PT, R3, R2, R3.reuse ;  /* 0x0000000203027210 */ /* 0x100fe40007ffe003 */
[----:B-----5:R-:W-:Y:S01]  /*0d50*/  SHF.L.U32 R27, R27, 0x10, RZ ;  /* 0x000000101b1b7819 */ /* 0x020fe200000006ff */
[----:B------:R-:W-:Y:S01]  /*0d60*/  FFMA.FTZ R14, R11, R11, R14 ;  /* 0x0000000b0b0e7223 */ /* 0x000fe2000001000e */
[----:B------:R-:W-:Y:S01]  /*0d70*/  IADD3 R2, PT, PT, R3, R2, R3 ;  /* 0x0000000203027210 */ /* 0x000fe20007ffe003 */
[----:B------:R-:W-:Y:S02]  /*0d80*/  IMAD.U32 R11, R28, 0x10000, RZ ;  /* 0x000100001c0b7824 */ /* 0x000fe400078e00ff */
[----:B------:R-:W-:Y:S01]  /*0d90*/  FFMA.FTZ R14, R27, R27, R14 ;  /* 0x0000001b1b0e7223 */ /* 0x000fe2000001000e */
[----:B------:R-:W-:-:S02]  /*0da0*/  ISETP.GE.AND P0, PT, R2, R17, PT ;  /* 0x000000110200720c */ /* 0x000fc40003f06270 */
[----:B------:R-:W-:Y:S01]  /*0db0*/  SHF.L.U32 R29, R29, 0x10, RZ ;  /* 0x000000101d1d7819 */ /* 0x000fe200000006ff */
[----:B------:R-:W-:-:S04]  /*0dc0*/  FFMA.FTZ R14, R11, R11, R14 ;  /* 0x0000000b0b0e7223 */ /* 0x000fc8000001000e */
[----:B------:R-:W-:Y:S01]  /*0dd0*/  FFMA.FTZ R14, R29, R29, R14 ;  /* 0x0000001d1d0e7223 */ /* 0x000fe2000001000e */
[C---:B------:R-:W-:Y:S01]  /*0de0*/  IMAD R25, R3.reuse, 0x4, R25 ;  /* 0x0000000403197824 */ /* 0x040fe200078e0219 */
[C---:B------:R-:W-:Y:S01]  /*0df0*/  LEA R21, R3.reuse, R21, 0x2 ;  /* 0x0000001503157211 */ /* 0x040fe200078e10ff */
[----:B------:R-:W-:Y:S02]  /*0e00*/  IMAD R24, R3, 0x4, R24 ;  /* 0x0000000403187824 */ /* 0x000fe400078e0218 */
[----:B--2---:R-:W-:-:S04]  /*0e10*/  IMAD.U32 R11, R8, 0x10000, RZ ;  /* 0x00010000080b7824 */ /* 0x004fc800078e00ff */
[----:B------:R-:W-:Y:S01]  /*0e20*/  FFMA.FTZ R14, R11, R11, R14 ;  /* 0x0000000b0b0e7223 */ /* 0x000fe2000001000e */
[----:B---3--:R-:W-:-:S05]  /*0e30*/  SHF.L.U32 R9, R9, 0x10, RZ ;  /* 0x0000001009097819 */ /* 0x008fca00000006ff */
[----:B------:R-:W-:Y:S01]  /*0e40*/  FFMA.FTZ R14, R9, R9, R14 ;  /* 0x00000009090e7223 */ /* 0x000fe2000001000e */
[----:B------:R-:W-:Y:S06]  /*0e50*/  @!P0 BRA `(.L_x_977) ;  /* 0xfffffffc00748947 */ /* 0x000fec000383ffff */
.L_x_973:
[----:B------:R-:W-:Y:S05]  /*0e60*/  BSYNC.RECONVERGENT B1 ;  /* 0x0000000000017941 */ /* 0x000fea0003800200 */
.L_x_972:
[----:B------:R-:W-:-:S04]  /*0e70*/  LEA R2, R17, R20, 0x1 ;  /* 0x0000001411027211 */ /* 0x000fc800078e08ff */
[----:B------:R-:W-:-:S13]  /*0e80*/  ISETP.GE.AND P0, PT, R2, R16, PT ;  /* 0x000000100200720c */ /* 0x000fda0003f06270 */
[----:B------:R-:W-:Y:S05]  /*0e90*/  @P0 BRA `(.L_x_966) ;  /* 0x0000000400180947 */ /* 0x000fea0003800000 */
[----:B------:R-:W0:Y:S01]  /*0ea0*/  I2F.U32.RP R13, R3 ;  /* 0x00000003000d7306 */ /* 0x000e220000209000 */
[----:B------:R-:W-:Y:S01]  /*0eb0*/  IMAD.IADD R11, R2, 0x1, R3 ;  /* 0x00000001020b7824 */ /* 0x000fe200078e0203 */
[----:B------:R-:W-:Y:S01]  /*0ec0*/  ISETP.NE.U32.AND P2, PT, R3, RZ, PT ;  /* 0x000000ff0300720c */ /* 0x000fe20003f45070 */
[----:B------:R-:W-:Y:S03]  /*0ed0*/  BSSY.RECONVERGENT B1, `(.L_x_978) ;  /* 0x000002a000017945 */ /* 0x000fe60003800200 */
[----:B------:R-:W-:Y:S02]  /*0ee0*/  ISETP.GE.AND P0, PT, R11, R16, PT ;  /* 0x000000100b00720c */ /* 0x000fe40003f06270 */
[----:B------:R-:W-:Y:S01]  /*0ef0*/  VIMNMX R10, PT, PT, R16, R11, !PT ;  /* 0x0000000b100a7248 */ /* 0x000fe20007fe0100 */
        /* <DEDUP_REMOVED lines=23> */
[----:B------:R-:W-:Y:S01]  /*1070*/  MOV R8, UR9 ;  /* 0x0000000900087c02 */ /* 0x000fe20008000f00 */
[----:B------:R-:W-:Y:S01]  /*1080*/  IMAD.U32 R9, RZ, RZ, UR4 ;  /* 0x00000004ff097e24 */ /* 0x000fe2000f8e00ff */
[----:B------:R-:W-:-:S03]  /*1090*/  IADD3 R10, PT, PT, R10, 0x1, RZ ;  /* 0x000000010a0a7810 */ /* 0x000fc60007ffe0ff */
[----:B------:R-:W-:Y:S01]  /*10a0*/  IMAD.WIDE R8, R15, 0x2, R8 ;  /* 0x000000020f087825 */ /* 0x000fe200078e0208 */
[----:B------:R-:W-:Y:S02]  /*10b0*/  LOP3.LUT R10, R10, 0x3, RZ, 0xc0, !PT ;  /* 0x000000030a0a7812 */ /* 0x000fe400078ec0ff */
[----:B------:R-:W-:-:S03]  /*10c0*/  IADD3 R6, P0, PT, R8, R6, RZ ;  /* 0x0000000608067210 */ /* 0x000fc60007f1e0ff */
[----:B------:R-:W-:Y:S01]  /*10d0*/  IMAD.MOV R10, RZ, RZ, -R10 ;  /* 0x000000ffff0a7224 */ /* 0x000fe200078e0a0a */
[----:B------:R-:W-:-:S09]  /*10e0*/  IADD3.X R7, PT, PT, R9, R7, RZ, P0, !PT ;  /* 0x0000000709077210 */ /* 0x000fd200007fe4ff */
.L_x_980:
        /* <DEDUP_REMOVED lines=8> */
.L_x_979:
[----:B------:R-:W-:Y:S05]  /*1170*/  BSYNC.RECONVERGENT B1 ;  /* 0x0000000000017941 */ /* 0x000fea0003800200 */
.L_x_978:
[----:B------:R-:W-:Y:S05]  /*1180*/  @!P1 BRA `(.L_x_966) ;  /* 0x00000000005c9947 */ /* 0x000fea0003800000 */
[----:B------:R-:W-:-:S07]  /*1190*/  SHF.L.U32 R11, R3, 0x1, RZ ;  /* 0x00000001030b7819 */ /* 0x000fce00000006ff */
.L_x_981:
        /* <DEDUP_REMOVED lines=22> */
.L_x_966:
[----:B------:R-:W-:Y:S05]  /*1300*/  BSYNC.RECONVERGENT B0 ;  /* 0x0000000000007941 */ /* 0x000fea0003800200 */
.L_x_964:
        /* <DEDUP_REMOVED lines=71> */
.L_x_983:
        /* <DEDUP_REMOVED lines=104> */
.L_x_985:
[----:B------:R-:W-:Y:S01]  /*1e00*/  I2FP.F32.S32 R4, R0 ;  /* 0x0000000000047245 */ /* 0x000fe20000201400 */
[----:B------:R-:W0:Y:S05]  /*1e10*/  LDCU UR4, c[0x0][0x3c0] ;  /* 0x00007800ff0477ac */ /* 0x000e2a0008000800 */
[----:B------:R-:W0:Y:S02]  /*1e20*/  MUFU.RCP R4, R4 ;  /* 0x0000000400047308 */ /* 0x000e240000001000 */
[----:B0-----:R-:W-:-:S06]  /*1e30*/  FFMA.FTZ R21, R4, R21, UR4 ;  /* 0x0000000404157e23 */ /* 0x001fcc0008010015 */
[----:B------:R-:W0:Y:S02]  /*1e40*/  MUFU.RSQ R21, R21 ;  /* 0x0000001500157308 */ /* 0x000e240000001400 */
[----:B0-----:R2:W-:Y:S02]  /*1e50*/  STS [R2], R21 ;  /* 0x0000001502007388 */ /* 0x0015e40000000800 */
.L_x_984:
[----:B------:R-:W-:Y:S05]  /*1e60*/  BSYNC.RECONVERGENT B0 ;  /* 0x0000000000007941 */ /* 0x000fea0003800200 */
.L_x_982:
        /* <DEDUP_REMOVED lines=47> */
.L_x_988:
[----:B-1----:R-:W-:-:S04]  /*2160*/  IADD3 R10, P1, PT, R6, R22, RZ ;  /* 0x00000016060a7210 */ /* 0x002fc80007f3e0ff */
[----:B------:R-:W-:-:S05]  /*2170*/  IADD3.X R11, PT, PT, R7, R23, RZ, P1, !PT ;  /* 0x00000017070b7210 */ /* 0x000fca0000ffe4ff */
[----:B------:R-:W2:Y:S01]  /*2180*/  LDG.E R10, desc[UR6][R10.64] ;  /* 0x000000060a0a7981 */ /* 0x000ea2000c1e1900 */
[----:B------:R-:W-:-:S04]  /*2190*/  IADD3 R12, P1, PT, R6, UR8, RZ ;  /* 0x00000008060c7c10 */ /* 0x000fc8000ff3e0ff */
[----:B------:R-:W-:-:S05]  /*21a0*/  IADD3.X R13, PT, PT, R7, UR9, RZ, P1, !PT ;  /* 0x00000009070d7c10 */ /* 0x000fca0008ffe4ff */
[----:B------:R-:W3:Y:S01]  /*21b0*/  LDG.E.CONSTANT R12, desc[UR6][R12.64] ;  /* 0x000000060c0c7981 */ /* 0x000ee2000c1e9900 */
[----:B------:R-:W-:Y:S01]  /*21c0*/  VIADD R2, R2, 0x1 ;  /* 0x0000000102027836 */ /* 0x000fe20000000000 */
[C---:B--2---:R-:W-:Y:S02]  /*21d0*/  PRMT R8, R10.reuse, 0x7632, R8 ;  /* 0x000076320a087816 */ /* 0x044fe40000000008 */
[----:B------:R-:W-:-:S03]  /*21e0*/  SHF.L.U32 R15, R10, 0x10, RZ ;  /* 0x000000100a0f7819 */ /* 0x000fc600000006ff */
[----:B------:R-:W-:Y:S02]  /*21f0*/  IMAD.U32 R17, R8, 0x10000, RZ ;  /* 0x0001000008117824 */ /* 0x000fe400078e00ff */
[C---:B0-----:R-:W-:Y:S02]  /*2200*/  FMUL.FTZ R15, R0.reuse, R15 ;  /* 0x0000000f000f7220 */ /* 0x041fe40000410000 */
[----:B------:R-:W-:Y:S01]  /*2210*/  FMUL.FTZ R17, R0, R17 ;  /* 0x0000001100117220 */ /* 0x000fe20000410000 */
[C---:B---3--:R-:W-:Y:S02]  /*2220*/  PRMT R8, R12.reuse, 0x7632, R8 ;  /* 0x000076320c087816 */ /* 0x048fe40000000008 */
[----:B------:R-:W-:Y:S01]  /*2230*/  SHF.L.U32 R11, R12, 0x10, RZ ;  /* 0x000000100c0b7819 */ /* 0x000fe200000006ff */
[----:B------:R-:W0:Y:S02]  /*2240*/  F2F.BF16.F32 R15, R15 ;  /* 0x0000000f000f7304 */ /* 0x000e240000202000 */
[----:B------:R-:W-:-:S06]  /*2250*/  IMAD.U32 R13, R8, 0x10000, RZ ;  /* 0x00010000080d7824 */ /* 0x000fcc00078e00ff */
[----:B------:R-:W1:Y:S01]  /*2260*/  F2F.BF16.F32 R17, R17 ;  /* 0x0000001100117304 */ /* 0x000e620000202000 */
[----:B0-----:R-:W-:-:S05]  /*2270*/  SHF.L.U32 R10, R15, 0x10, RZ ;  /* 0x000000100f0a7819 */ /* 0x001fca00000006ff */
[----:B------:R-:W-:Y:S01]  /*2280*/  FMUL.FTZ R8, R10, R11 ;  /* 0x0000000b0a087220 */ /* 0x000fe20000410000 */
[----:B------:R-:W-:Y:S02]  /*2290*/  IADD3 R10, P1, PT, R4, R6, RZ ;  /* 0x00000006040a7210 */ /* 0x000fe40007f3e0ff */
[----:B-1----:R-:W-:Y:S02]  /*22a0*/  SHF.L.U32 R12, R17, 0x10, RZ ;  /* 0x00000010110c7819 */ /* 0x002fe400000006ff */
[----:B------:R-:W-:Y:S01]  /*22b0*/  IADD3.X R11, PT, PT, R5, R7, RZ, P1, !PT ;  /* 0x00000007050b7210 */ /* 0x000fe20000ffe4ff */
[----:B------:R-:W-:Y:S01]  /*22c0*/  IMAD.WIDE.U32 R6, R3, 0x4, R6 ;  /* 0x0000000403067825 */ /* 0x000fe200078e0006 */
[----:B------:R-:W-:-:S03]  /*22d0*/  ISETP.NE.AND P1, PT, R2, RZ, PT ;  /* 0x000000ff0200720c */ /* 0x000fc60003f25270 */
[----:B------:R-:W-:-:S05]  /*22e0*/  FMUL.FTZ R13, R12, R13 ;  /* 0x0000000d0c0d7220 */ /* 0x000fca0000410000 */
[----:B------:R-:W-:-:S05]  /*22f0*/  F2FP.BF16.F32.PACK_AB R13, R13, R8 ;  /* 0x000000080d0d723e */ /* 0x000fca00000010ff */
[----:B------:R1:W-:Y:S01]  /*2300*/  STG.E desc[UR6][R10.64], R13 ;  /* 0x0000000d0a007986 */ /* 0x0003e2000c101906 */
[----:B------:R-:W-:Y:S05]  /*2310*/  @P1 BRA `(.L_x_988) ;  /* 0xfffffffc00901947 */ /* 0x000fea000383ffff */
.L_x_987:
[----:B------:R-:W-:Y:S05]  /*2320*/  BSYNC.RECONVERGENT B0 ;  /* 0x0000000000007941 */ /* 0x000fea0003800200 */
.L_x_986:
[----:B------:R-:W-:Y:S05]  /*2330*/  @!P0 EXIT ;  /* 0x000000000000894d */ /* 0x000fea0003800000 */
[----:B------:R-:W2:Y:S01]  /*2340*/  LDC.64 R6, c[0x0][0x3b8] ;  /* 0x0000ee00ff067b82 */ /* 0x000ea20000000a00 */
[C---:B-1----:R-:W-:Y:S01]  /*2350*/  LEA R11, R3.reuse, R20, 0x1 ;  /* 0x00000014030b7211 */ /* 0x042fe200078e08ff */
[----:B------:R-:W-:Y:S01]  /*2360*/  IMAD R13, R3, 0x3, R20 ;  /* 0x00000003030d7824 */ /* 0x000fe200078e0214 */
[----:B------:R-:W-:-:S07]  /*2370*/  IADD3 R15, PT, PT, R20, R3, RZ ;  /* 0x00000003140f7210 */ /* 0x000fce0007ffe0ff */
.L_x_989:
        /* <DEDUP_REMOVED lines=8> */
[----:B--2---:R-:W-:-:S03]  /*2400*/  PRMT R2, R18, 0x7632, R2 ;  /* 0x0000763212027816 */ /* 0x004fc60000000002 */
[----:B------:R-:W-:Y:S01]  /*2410*/  FMUL.FTZ R25, R0, R25 ;  /* 0x0000001900197220 */ /* 0x000fe20000410000 */
[----:B------:R-:W-:Y:S01]  /*2420*/  SHF.L.U32 R17, R18, 0x10, RZ ;  /* 0x0000001012117819 */ /* 0x000fe200000006ff */
[----:B------:R-:W0:Y:S01]  /*2430*/  F2F.BF16.F32 R21, R21 ;  /* 0x0000001500157304 */ /* 0x000e220000202000 */
[----:B------:R-:W-:Y:S02]  /*2440*/  IMAD.U32 R27, R2, 0x10000, RZ ;  /* 0x00010000021b7824 */ /* 0x000fe400078e00ff */
[----:B------:R-:W-:-:S05]  /*2450*/  IMAD.WIDE.U32 R18, R15, 0x4, R22 ;  /* 0x000000040f127825 */ /* 0x000fca00078e0016 */
[----:B------:R-:W1:Y:S01]  /*2460*/  F2F.BF16.F32 R25, R25 ;  /* 0x0000001900197304 */ /* 0x000e620000202000 */
[----:B0-----:R-:W-:-:S05]  /*2470*/  SHF.L.U32 R2, R21, 0x10, RZ ;  /* 0x0000001015027819 */ /* 0x001fca00000006ff */
        /* <DEDUP_REMOVED lines=13> */
[----:B---3--:R-:W-:-:S03]  /*2550*/  PRMT R2, R24, 0x7632, R2 ;  /* 0x0000763218027816 */ /* 0x008fc60000000002 */
[----:B------:R-:W-:Y:S01]  /*2560*/  FMUL.FTZ R29, R0, R29 ;  /* 0x0000001d001d7220 */ /* 0x000fe20000410000 */
[----:B0-----:R-:W-:Y:S01]  /*2570*/  SHF.L.U32 R17, R24, 0x10, RZ ;  /* 0x0000001018117819 */ /* 0x001fe200000006ff */
[----:B------:R-:W0:Y:S01]  /*2580*/  F2F.BF16.F32 R21, R21 ;  /* 0x0000001500157304 */ /* 0x000e220000202000 */
[----:B------:R-:W-:-:S07]  /*2590*/  IMAD.U32 R19, R2, 0x10000, RZ ;  /* 0x0001000002137824 */ /* 0x000fce00078e00ff */
[----:B------:R-:W1:Y:S01]  /*25a0*/  F2F.BF16.F32 R29, R29 ;  /* 0x0000001d001d7304 */ /* 0x000e620000202000 */
[----:B0-----:R-:W-:-:S05]  /*25b0*/  SHF.L.U32 R2, R21, 0x10, RZ ;  /* 0x0000001015027819 */ /* 0x001fca00000006ff */
        /* <DEDUP_REMOVED lines=32> */
[C---:B------:R-:W-:Y:S01]  /*27c0*/  IMAD R11, R3.reuse, 0x4, R11 ;  /* 0x00000004030b7824 */ /* 0x040fe200078e020b */
[C---:B------:R-:W-:Y:S02]  /*27d0*/  LEA R15, R3.reuse, R15, 0x2 ;  /* 0x0000000f030f7211 */ /* 0x040fe400078e10ff */
[----:B------:R-:W-:-:S04]  /*27e0*/  IADD3 R20, PT, PT, R3, R20, R3 ;  /* 0x0000001403147210 */ /* 0x000fc80007ffe003 */
[----:B------:R-:W-:Y:S02]  /*27f0*/  ISETP.GE.AND P0, PT, R20, R9, PT ;  /* 0x000000091400720c */ /* 0x000fe40003f06270 */
        /* <DEDUP_REMOVED lines=20> */
.L_x_990:
        /* <DEDUP_REMOVED lines=12> */
.L_x_1416:


//--------------------- .text._ZN4vllm15rms_norm_kernelIN3c108BFloat16ELi4ELi2EEEvPT_PKS3_lllllS6_fii --------------------------
	.section	.text._ZN4vllm15rms_norm_kernelIN3c108BFloat16ELi4ELi2EEEvPT_PKS3_lllllS6_fii,"ax",@progbits
	.align	128
        .global         _ZN4vllm15rms_norm_kernelIN3c108BFloat16ELi4ELi2EEEvPT_PKS3_lllllS6_fii
        .type           _ZN4vllm15rms_norm_kernelIN3c108BFloat16ELi4ELi2EEEvPT_PKS3_lllllS6_fii,@function
        .size           _ZN4vllm15rms_norm_kernelIN3c108BFloat16ELi4ELi2EEEvPT_PKS3_lllllS6_fii,(.L_x_1417 - _ZN4vllm15rms_norm_kernelIN3c108BFloat16ELi4ELi2EEEvPT_PKS3_lllllS6_fii)
        .other          _ZN4vllm15rms_norm_kernelIN3c108BFloat16ELi4ELi2EEEvPT_PKS3_lllllS6_fii,@"STO_CUDA_ENTRY STV_DEFAULT"
_ZN4vllm15rms_norm_kernelIN3c108BFloat16ELi4ELi2EEEvPT_PKS3_lllllS6_fii:
.text._ZN4vllm15rms_norm_kernelIN3c108BFloat16ELi4ELi2EEEvPT_PKS3_lllllS6_fii:
        /* <DEDUP_REMOVED lines=13> */
[----:B------:R-:W-:Y:S01]  /*00d0*/  USHF.L.U64.HI UR5, UR4, 0x1, UR5 ;  /* 0x0000000104057899 */ /* 0x000fe20008010205 */
[----:B------:R-:W-:Y:S02]  /*00e0*/  MOV R6, UR9 ;  /* 0x0000000900067c02 */ /* 0x000fe40008000f00 */
[----:B------:R-:W-:-:S02]  /*00f0*/  LOP3.LUT P0, RZ, R22, 0x7, RZ, 0xc0, !PT ;  /* 0x0000000716ff7812 */ /* 0x000fc4000780c0ff */
[----:B---3--:R-:W-:Y:S01]  /*0100*/  LOP3.LUT P1, RZ, R0, 0x3, RZ, 0xc0, !PT ;  /* 0x0000000300ff7812 */ /* 0x008fe2000782c0ff */
[----:B------:R-:W-:Y:S01]  /*0110*/  IMAD.U32 R7, RZ, RZ, UR5 ;  /* 0x00000005ff077e24 */ /* 0x000fe2000f8e00ff */
[----:B------:R-:W-:Y:S02]  /*0120*/  IADD3.X R23, PT, PT, R9, UR5, RZ, P2, !PT ;  /* 0x0000000509177c10 */ /* 0x000fe400097fe4ff */
[----:B------:R-:W-:-:S13]  /*0130*/  PLOP3.LUT P0, PT, P0, P1, PT, 0xf8, 0x8f ;  /* 0x00000000008f781c */ /* 0x000fda0000703f70 */
[----:B01--4-:R-:W-:Y:S05]  /*0140*/  @P0 BRA `(.L_x_992) ;  /* 0x0000000400f00947 */ /* 0x013fea0003800000 */
[----:B------:R-:W-:Y:S01]  /*0150*/  SHF.R.S32.HI R5, RZ, 0x2, R0 ;  /* 0x00000002ff057819 */ /* 0x000fe20000011400 */
[----:B------:R-:W-:Y:S01]  /*0160*/  BSSY.RECONVERGENT B1, `(.L_x_993) ;  /* 0x0000079000017945 */ /* 0x000fe20003800200 */
[----:B------:R-:W-:Y:S02]  /*0170*/  HFMA2 R2, -RZ, RZ, 0, 0 ;  /* 0x00000000ff027431 */ /* 0x000fe400000001ff */
[----:B------:R-:W-:-:S13]  /*0180*/  ISETP.GE.AND P0, PT, R20, R5, PT ;  /* 0x000000051400720c */ /* 0x000fda0003f06270 */
[----:B------:R-:W-:Y:S05]  /*0190*/  @P0 BRA `(.L_x_994) ;  /* 0x0000000400d40947 */ /* 0x000fea0003800000 */
[----:B------:R-:W0:Y:S01]  /*01a0*/  I2F.U32.RP R12, R3 ;  /* 0x00000003000c7306 */ /* 0x000e220000209000 */
        /* <DEDUP_REMOVED lines=33> */
[----:B------:R-:W-:Y:S02]  /*03c0*/  IADD3 R8, P0, PT, R6, R8, RZ ;  /* 0x0000000806087210 */ /* 0x000fe40007f1e0ff */
[----:B------:R-:W-:Y:S01]  /*03d0*/  LOP3.LUT R6, R2, 0x3, RZ, 0xc0, !PT ;  /* 0x0000000302067812 */ /* 0x000fe200078ec0ff */
[----:B------:R-:W-:Y:S01]  /*03e0*/  IMAD.MOV.U32 R2, RZ, RZ, RZ ;  /* 0x000000ffff027224 */ /* 0x000fe200078e00ff */
[----:B------:R-:W-:Y:S02]  /*03f0*/  IADD3.X R9, PT, PT, R7, R9, RZ, P0, !PT ;  /* 0x0000000907097210 */ /* 0x000fe400007fe4ff */
[----:B------:R-:W-:-:S07]  /*0400*/  IADD3 R10, PT, PT, -R6, RZ, RZ ;  /* 0x000000ff060a7210 */ /* 0x000fce0007ffe1ff */
.L_x_997:
[----:B------:R-:W2:Y:S01]  /*0410*/  LDG.E.64 R6, desc[UR6][R8.64] ;  /* 0x0000000608067981 */ /* 0x000ea2000c1e1b00 */
[----:B------:R-:W-:Y:S01]  /*0420*/  VIADD R10, R10, 0x1 ;  /* 0x000000010a0a7836 */ /* 0x000fe20000000000 */
[----:B------:R-:W-:-:S04]  /*0430*/  IADD3 R4, PT, PT, R3, R4, RZ ;  /* 0x0000000403047210 */ /* 0x000fc80007ffe0ff */
[----:B------:R-:W-:Y:S02]  /*0440*/  ISETP.NE.AND P0, PT, R10, RZ, PT ;  /* 0x000000ff0a00720c */ /* 0x000fe40003f05270 */
[C---:B--2---:R-:W-:Y:S01]  /*0450*/  PRMT R11, R6.reuse, 0x7632, R11 ;  /* 0x00007632060b7816 */ /* 0x044fe2000000000b */
[----:B------:R-:W-:Y:S01]  /*0460*/  IMAD.U32 R13, R6, 0x10000, RZ ;  /* 0x00010000060d7824 */ /* 0x000fe200078e00ff */
[----:B------:R-:W-:Y:S02]  /*0470*/  SHF.L.U32 R12, R7, 0x10, RZ ;  /* 0x00000010070c7819 */ /* 0x000fe400000006ff */
[----:B------:R-:W-:Y:S01]  /*0480*/  SHF.L.U32 R6, R11, 0x10, RZ ;  /* 0x000000100b067819 */ /* 0x000fe200000006ff */
[--C-:B------:R-:W-:Y:S01]  /*0490*/  FFMA.FTZ R13, R13, R13, R2.reuse ;  /* 0x0000000d0d0d7223 */ /* 0x100fe20000010002 */
[----:B------:R-:W-:-:S03]  /*04a0*/  PRMT R2, R7, 0x7632, R2 ;  /* 0x0000763207027816 */ /* 0x000fc60000000002 */
[----:B------:R-:W-:Y:S01]  /*04b0*/  FFMA.FTZ R13, R6, R6, R13 ;  /* 0x00000006060d7223 */ /* 0x000fe2000001000d */
[----:B------:R-:W-:-:S04]  /*04c0*/  IMAD.WIDE.U32 R6, R3, 0x8, R8 ;  /* 0x0000000803067825 */ /* 0x000fc800078e0008 */
[----:B------:R-:W-:Y:S01]  /*04d0*/  FFMA.FTZ R13, R12, R12, R13 ;  /* 0x0000000c0c0d7223 */ /* 0x000fe2000001000d */
[----:B------:R-:W-:Y:S01]  /*04e0*/  IMAD.U32 R2, R2, 0x10000, RZ ;  /* 0x0001000002027824 */ /* 0x000fe200078e00ff */
[----:B------:R-:W-:Y:S01]  /*04f0*/  MOV R8, R6 ;  /* 0x0000000600087202 */ /* 0x000fe20000000f00 */
[----:B------:R-:W-:Y:S02]  /*0500*/  IMAD.MOV.U32 R9, RZ, RZ, R7 ;  /* 0x000000ffff097224 */ /* 0x000fe400078e0007 */
[----:B------:R-:W-:Y:S01]  /*0510*/  FFMA.FTZ R2, R2, R2, R13 ;  /* 0x0000000202027223 */ /* 0x000fe2000001000d */
[----:B------:R-:W-:Y:S06]  /*0520*/  @P0 BRA `(.L_x_997) ;  /* 0xfffffffc00b80947 */ /* 0x000fec000383ffff */
.L_x_996:
[----:B------:R-:W-:Y:S05]  /*0530*/  BSYNC.RECONVERGENT B2 ;  /* 0x0000000000027941 */ /* 0x000fea0003800200 */
.L_x_995:
[----:B------:R-:W-:Y:S05]  /*0540*/  @!P1 BRA `(.L_x_994) ;  /* 0x0000000000e89947 */ /* 0x000fea0003800000 */
[C-C-:B------:R-:W-:Y:S01]  /*0550*/  IMAD R14, R3.reuse, 0x2, R4.reuse ;  /* 0x00000002030e7824 */ /* 0x140fe200078e0204 */
[----:B------:R-:W-:Y:S01]  /*0560*/  IADD3 R16, PT, PT, R4, R3, RZ ;  /* 0x0000000304107210 */ /* 0x000fe20007ffe0ff */
[----:B------:R-:W-:-:S07]  /*0570*/  IMAD R15, R3, 0x3, R4 ;  /* 0x00000003030f7824 */ /* 0x000fce00078e0204 */
.L_x_998:
        /* <DEDUP_REMOVED lines=8> */
[C---:B------:R-:W-:Y:S01]  /*0600*/  IADD3 R4, PT, PT, R3.reuse, R4, R3 ;  /* 0x0000000403047210 */ /* 0x040fe20007ffe003 */
[C---:B------:R-:W-:Y:S01]  /*0610*/  IMAD R16, R3.reuse, 0x4, R16 ;  /* 0x0000000403107824 */ /* 0x040fe200078e0210 */
[C---:B------:R-:W-:Y:S01]  /*0620*/  LEA R14, R3.reuse, R14, 0x2 ;  /* 0x0000000e030e7211 */ /* 0x040fe200078e10ff */
[C---:B------:R-:W-:Y:S01]  /*0630*/  IMAD R15, R3.reuse, 0x4, R15 ;  /* 0x00000004030f7824 */ /* 0x040fe200078e020f */
[----:B------:R-:W-:-:S04]  /*0640*/  IADD3 R4, PT, PT, R3, R4, R3 ;  /* 0x0000000403047210 */ /* 0x000fc80007ffe003 */
[----:B------:R-:W-:Y:S02]  /*0650*/  ISETP.GE.AND P0, PT, R4, R5, PT ;  /* 0x000000050400720c */ /* 0x000fe40003f06270 */
[C---:B--2---:R-:W-:Y:S01]  /*0660*/  PRMT R17, R6.reuse, 0x7632, R17 ;  /* 0x0000763206117816 */ /* 0x044fe20000000011 */
[----:B------:R-:W-:Y:S02]  /*0670*/  IMAD.U32 R19, R6, 0x10000, RZ ;  /* 0x0001000006137824 */ /* 0x000fe400078e00ff */
[----:B------:R-:W-:Y:S01]  /*0680*/  IMAD.U32 R6, R7, 0x10000, RZ ;  /* 0x0001000007067824 */ /* 0x000fe200078e00ff */
[----:B------:R-:W-:Y:S01]  /*0690*/  SHF.L.U32 R18, R17, 0x10, RZ ;  /* 0x0000001011127819 */ /* 0x000fe200000006ff */
[--C-:B------:R-:W-:Y:S01]  /*06a0*/  FFMA.FTZ R19, R19, R19, R2.reuse ;  /* 0x0000001313137223 */ /* 0x100fe20000010002 */
[----:B------:R-:W-:-:S03]  /*06b0*/  PRMT R2, R7, 0x7632, R2 ;  /* 0x0000763207027816 */ /* 0x000fc60000000002 */
[----:B------:R-:W-:Y:S01]  /*06c0*/  FFMA.FTZ R19, R18, R18, R19 ;  /* 0x0000001212137223 */ /* 0x000fe20000010013 */
[----:B------:R-:W-:-:S03]  /*06d0*/  SHF.L.U32 R2, R2, 0x10, RZ ;  /* 0x0000001002027819 */ /* 0x000fc600000006ff */
[----:B------:R-:W-:Y:S01]  /*06e0*/  FFMA.FTZ R19, R6, R6, R19 ;  /* 0x0000000606137223 */ /* 0x000fe20000010013 */
[C---:B---3--:R-:W-:Y:S01]  /*06f0*/  PRMT R6, R8.reuse, 0x7632, R6 ;  /* 0x0000763208067816 */ /* 0x048fe20000000006 */
[----:B------:R-:W-:Y:S02]  /*0700*/  IMAD.U32 R8, R8, 0x10000, RZ ;  /* 0x0001000008087824 */ /* 0x000fe400078e00ff */
[----:B------:R-:W-:Y:S01]  /*0710*/  FFMA.FTZ R19, R2, R2, R19 ;  /* 0x0000000202137223 */ /* 0x000fe20000010013 */
[----:B------:R-:W-:Y:S02]  /*0720*/  SHF.L.U32 R6, R6, 0x10, RZ ;  /* 0x0000001006067819 */ /* 0x000fe400000006ff */
[C---:B------:R-:W-:Y:S01]  /*0730*/  PRMT R2, R9.reuse, 0x7632, R2 ;  /* 0x0000763209027816 */ /* 0x040fe20000000002 */
[----:B------:R-:W-:Y:S01]  /*0740*/  FFMA.FTZ R19, R8, R8, R19 ;  /* 0x0000000808137223 */ /* 0x000fe20000010013 */
[----:B------:R-:W-:Y:S02]  /*0750*/  IMAD.U32 R8, R9, 0x10000, RZ ;  /* 0x0001000009087824 */ /* 0x000fe400078e00ff */
[----:B------:R-:W-:Y:S01]  /*0760*/  SHF.L.U32 R2, R2, 0x10, RZ ;  /* 0x0000001002027819 */ /* 0x000fe200000006ff */
[----:B------:R-:W-:Y:S01]  /*0770*/  FFMA.FTZ R19, R6, R6, R19 ;  /* 0x0000000606137223 */ /* 0x000fe20000010013 */
[C---:B----4-:R-:W-:Y:S01]  /*0780*/  PRMT R6, R10.reuse, 0x7632, R6 ;  /* 0x000076320a067816 */ /* 0x050fe20000000006 */
[----:B------:R-:W-:-:S02]  /*0790*/  IMAD.U32 R10, R10, 0x10000, RZ ;  /* 0x000100000a0a7824 */ /* 0x000fc400078e00ff */
[----:B------:R-:W-:Y:S01]  /*07a0*/  FFMA.FTZ R19, R8, R8, R19 ;  /* 0x0000000808137223 */ /* 0x000fe20000010013 */
[----:B------:R-:W-:Y:S01]  /*07b0*/  SHF.L.U32 R6, R6, 0x10, RZ ;  /* 0x0000001006067819 */ /* 0x000fe200000006ff */
[C---:B------:R-:W-:Y:S02]  /*07c0*/  IMAD.U32 R8, R11.reuse, 0x10000, RZ ;  /* 0x000100000b087824 */ /* 0x040fe400078e00ff */
[----:B------:R-:W-:Y:S01]  /*07d0*/  FFMA.FTZ R19, R2, R2, R19 ;  /* 0x0000000202137223 */ /* 0x000fe20000010013 */
[----:B------:R-:W-:-:S03]  /*07e0*/  PRMT R2, R11, 0x7632, R2 ;  /* 0x000076320b027816 */ /* 0x000fc60000000002 */
[----:B------:R-:W-:Y:S01]  /*07f0*/  FFMA.FTZ R19, R10, R10, R19 ;  /* 0x0000000a0a137223 */ /* 0x000fe20000010013 */
[----:B------:R-:W-:-:S03]  /*0800*/  SHF.L.U32 R2, R2, 0x10, RZ ;  /* 0x0000001002027819 */ /* 0x000fc600000006ff */
[----:B------:R-:W-:Y:S01]  /*0810*/  FFMA.FTZ R19, R6, R6, R19 ;  /* 0x0000000606137223 */ /* 0x000fe20000010013 */
[C---:B-----5:R-:W-:Y:S01]  /*0820*/  PRMT R6, R12.reuse, 0x7632, R6 ;  /* 0x000076320c067816 */ /* 0x060fe20000000006 */
[----:B------:R-:W-:Y:S02]  /*0830*/  IMAD.U32 R12, R12, 0x10000, RZ ;  /* 0x000100000c0c7824 */ /* 0x000fe400078e00ff */
[----:B------:R-:W-:Y:S01]  /*0840*/  FFMA.FTZ R19, R8, R8, R19 ;  /* 0x0000000808137223 */ /* 0x000fe20000010013 */
[----:B------:R-:W-:Y:S01]  /*0850*/  SHF.L.U32 R6, R6, 0x10, RZ ;  /* 0x0000001006067819 */ /* 0x000fe200000006ff */
[C---:B------:R-:W-:Y:S02]  /*0860*/  IMAD.U32 R8, R13.reuse, 0x10000, RZ ;  /* 0x000100000d087824 */ /* 0x040fe400078e00ff */
[----:B------:R-:W-:Y:S01]  /*0870*/  FFMA.FTZ R19, R2, R2, R19 ;  /* 0x0000000202137223 */ /* 0x000fe20000010013 */
[----:B------:R-:W-:-:S03]  /*0880*/  PRMT R2, R13, 0x7632, R2 ;  /* 0x000076320d027816 */ /* 0x000fc60000000002 */
[----:B------:R-:W-:Y:S01]  /*0890*/  FFMA.FTZ R19, R12, R12, R19 ;  /* 0x0000000c0c137223 */ /* 0x000fe20000010013 */
[----:B------:R-:W-:-:S03]  /*08a0*/  SHF.L.U32 R2, R2, 0x10, RZ ;  /* 0x0000001002027819 */ /* 0x000fc600000006ff */
[----:B------:R-:W-:-:S04]  /*08b0*/  FFMA.FTZ R19, R6, R6, R19 ;  /* 0x0000000606137223 */ /* 0x000fc80000010013 */
[----:B------:R-:W-:-:S04]  /*08c0*/  FFMA.FTZ R19, R8, R8, R19 ;  /* 0x0000000808137223 */ /* 0x000fc80000010013 */
[----:B------:R-:W-:Y:S01]  /*08d0*/  FFMA.FTZ R2, R2, R2, R19 ;  /* 0x0000000202027223 */ /* 0x000fe20000010013 */
[----:B------:R-:W-:Y:S06]  /*08e0*/  @!P0 BRA `(.L_x_998) ;  /* 0xfffffffc00248947 */ /* 0x000fec000383ffff */
.L_x_994:
[----:B------:R-:W-:Y:S05]  /*08f0*/  BSYNC.RECONVERGENT B1 ;  /* 0x0000000000017941 */ /* 0x000fea0003800200 */
.L_x_993:
[----:B------:R-:W-:Y:S05]  /*0900*/  BRA `(.L_x_999) ;  /* 0x0000000c00847947 */ /* 0x000fea0003800000 */
.L_x_992:
[----:B------:R-:W-:Y:S01]  /*0910*/  IADD3 R2, PT, PT, -R22, RZ, RZ ;  /* 0x000000ff16027210 */ /* 0x000fe20007ffe1ff */
[----:B------:R-:W-:Y:S03]  /*0920*/  BSSY.RECONVERGENT B1, `(.L_x_1000) ;  /* 0x000001a000017945 */ /* 0x000fe60003800200 */
[----:B------:R-:W-:-:S04]  /*0930*/  SHF.R.U32.HI R2, RZ, 0x1, R2 ;  /* 0x00000001ff027819 */ /* 0x000fc80000011602 */
[----:B------:R-:W-:Y:S01]  /*0940*/  LOP3.LUT R15, R2, 0x3, RZ, 0xc0, !PT ;  /* 0x00000003020f7812 */ /* 0x000fe200078ec0ff */
[----:B------:R-:W-:-:S03]  /*0950*/  HFMA2 R2, -RZ, RZ, 0, 0 ;  /* 0x00000000ff027431 */ /* 0x000fc600000001ff */
[----:B------:R-:W-:-:S04]  /*0960*/  VIMNMX R15, PT, PT, R15, R0, PT ;  /* 0x000000000f0f7248 */ /* 0x000fc80003fe0100 */
[----:B------:R-:W-:Y:S01]  /*0970*/  ISETP.GE.AND P0, PT, R20, R15, PT ;  /* 0x0000000f1400720c */ /* 0x000fe20003f06270 */
[----:B------:R-:W-:-:S05]  /*0980*/  IMAD.IADD R14, R0, 0x1, -R15 ;  /* 0x00000001000e7824 */ /* 0x000fca00078e0a0f */
[----:B------:R-:W-:-:S04]  /*0990*/  SHF.R.S32.HI R5, RZ, 0x1f, R14 ;  /* 0x0000001fff057819 */ /* 0x000fc8000001140e */
[----:B------:R-:W-:-:S04]  /*09a0*/  LEA.HI R5, R5, R14, RZ, 0x2 ;  /* 0x0000000e05057211 */ /* 0x000fc800078f10ff */
[----:B------:R-:W-:-:S04]  /*09b0*/  SHF.R.S32.HI R17, RZ, 0x2, R5 ;  /* 0x00000002ff117819 */ /* 0x000fc80000011405 */
[----:B------:R-:W-:Y:S01]  /*09c0*/  ISETP.GE.AND P1, PT, R20, R17, PT ;  /* 0x000000111400720c */ /* 0x000fe20003f26270 */
[----:B------:R-:W-:-:S12]  /*09d0*/  @P0 BRA `(.L_x_1001) ;  /* 0x0000000000380947 */ /* 0x000fd80003800000 */
[----:B------:R-:W-:Y:S01]  /*09e0*/  IMAD.WIDE.U32 R4, R20, 0x2, R6 ;  /* 0x0000000214047825 */ /* 0x000fe200078e0006 */
[----:B------:R-:W-:-:S03]  /*09f0*/  MOV R12, R20 ;  /* 0x00000014000c7202 */ /* 0x000fc60000000f00 */
[----:B------:R-:W-:Y:S01]  /*0a00*/  IMAD.MOV.U32 R2, RZ, RZ, RZ ;  /* 0x000000ffff027224 */ /* 0x000fe200078e00ff */
[----:B------:R-:W-:-:S05]  /*0a10*/  IADD3 R4, P0, PT, R4, R8, RZ ;  /* 0x0000000804047210 */ /* 0x000fca0007f1e0ff */
[----:B------:R-:W-:-:S08]  /*0a20*/  IMAD.X R5, R5, 0x1, R9, P0 ;  /* 0x0000000105057824 */ /* 0x000fd000000e0609 */
.L_x_1002:
[----:B------:R-:W-:Y:S01]  /*0a30*/  MOV R10, R4 ;  /* 0x00000004000a7202 */ /* 0x000fe20000000f00 */
[----:B------:R-:W-:-:S05]  /*0a40*/  IMAD.MOV.U32 R11, RZ, RZ, R5 ;  /* 0x000000ffff0b7224 */ /* 0x000fca00078e0005 */
[----:B------:R-:W2:Y:S01]  /*0a50*/  LDG.E.U16 R13, desc[UR6][R10.64] ;  /* 0x000000060a0d7981 */ /* 0x000ea2000c1e1500 */
[C---:B------:R-:W-:Y:S01]  /*0a60*/  IADD3 R12, PT, PT, R3.reuse, R12, RZ ;  /* 0x0000000c030c7210 */ /* 0x040fe20007ffe0ff */
[----:B------:R-:W-:-:S03]  /*0a70*/  IMAD.WIDE.U32 R4, R3, 0x2, R10 ;  /* 0x0000000203047825 */ /* 0x000fc600078e000a */
[----:B------:R-:W-:Y:S01]  /*0a80*/  ISETP.GE.AND P0, PT, R12, R15, PT ;  /* 0x0000000f0c00720c */ /* 0x000fe20003f06270 */
[----:B--2---:R-:W-:-:S04]  /*0a90*/  IMAD.U32 R13, R13, 0x10000, RZ ;  /* 0x000100000d0d7824 */ /* 0x004fc800078e00ff */
[----:B------:R-:W-:-:S08]  /*0aa0*/  FFMA.FTZ R2, R13, R13, R2 ;  /* 0x0000000d0d027223 */ /* 0x000fd00000010002 */
[----:B------:R-:W-:Y:S05]  /*0ab0*/  @!P0 BRA `(.L_x_1002) ;  /* 0xfffffffc00dc8947 */ /* 0x000fea000383ffff */
.L_x_1001:
[----:B------:R-:W-:Y:S05]  /*0ac0*/  BSYNC.RECONVERGENT B1 ;  /* 0x0000000000017941 */ /* 0x000fea0003800200 */
.L_x_1000:
[----:B------:R-:W-:Y:S01]  /*0ad0*/  BSSY.RECONVERGENT B1, `(.L_x_1003) ;  /* 0x000007d000017945 */ /* 0x000fe20003800200 */
[----:B------:R-:W-:-:S03]  /*0ae0*/  IMAD.WIDE R4, R15, 0x2, R22 ;  /* 0x000000020f047825 */ /* 0x000fc600078e0216 */
        /* <DEDUP_REMOVED lines=9> */
[----:B------:R-:W-:Y:S01]  /*0b80*/  IMAD.MOV.U32 R16, RZ, RZ, R20 ;  /* 0x000000ffff107224 */ /* 0x000fe200078e0014 */
        /* <DEDUP_REMOVED lines=22> */
[----:B------:R-:W-:Y:S02]  /*0cf0*/  IMAD.MOV.U32 R16, RZ, RZ, R20 ;  /* 0x000000ffff107224 */ /* 0x000fe400078e0014 */
[----:B------:R-:W-:-:S03]  /*0d00*/  IMAD.WIDE R10, R15, 0x2, R10 ;  /* 0x000000020f0a7825 */ /* 0x000fc600078e020a */
[----:B------:R-:W-:Y:S02]  /*0d10*/  IADD3 R18, P1, PT, R10, R8, RZ ;  /* 0x000000080a127210 */ /* 0x000fe40007f3e0ff */
[----:B------:R-:W-:Y:S02]  /*0d20*/  IADD3 R10, PT, PT, R13, 0x1, RZ ;  /* 0x000000010d0a7810 */ /* 0x000fe40007ffe0ff */
[----:B------:R-:W-:Y:S02]  /*0d30*/  IADD3 R18, P2, PT, R18, 0x4, RZ ;  /* 0x0000000412127810 */ /* 0x000fe40007f5e0ff */
[----:B------:R-:W-:Y:S02]  /*0d40*/  LOP3.LUT R10, R10, 0x3, RZ, 0xc0, !PT ;  /* 0x000000030a0a7812 */ /* 0x000fe400078ec0ff */
[----:B------:R-:W-:Y:S02]  /*0d50*/  IADD3.X R19, PT, PT, RZ, R11, R9, P2, P1 ;  /* 0x0000000bff137210 */ /* 0x000fe400017e2409 */
[----:B------:R-:W-:-:S07]  /*0d60*/  IADD3 R12, PT, PT, -R10, RZ, RZ ;  /* 0x000000ff0a0c7210 */ /* 0x000fce0007ffe1ff */
.L_x_1007:
        /* <DEDUP_REMOVED lines=19> */
.L_x_1006:
[----:B------:R-:W-:Y:S05]  /*0ea0*/  BSYNC.RECONVERGENT B2 ;  /* 0x0000000000027941 */ /* 0x000fea0003800200 */
.L_x_1005:
[----:B------:R-:W-:Y:S05]  /*0eb0*/  @!P0 BRA `(.L_x_1004) ;  /* 0x0000000000f88947 */ /* 0x000fea0003800000 */
[C-C-:B------:R-:W-:Y:S01]  /*0ec0*/  IMAD R18, R3.reuse, 0x2, R16.reuse ;  /* 0x0000000203127824 */ /* 0x140fe200078e0210 */
[----:B------:R-:W-:Y:S01]  /*0ed0*/  IADD3 R21, PT, PT, R16, R3, RZ ;  /* 0x0000000310157210 */ /* 0x000fe20007ffe0ff */
[----:B------:R-:W-:-:S07]  /*0ee0*/  IMAD R19, R3, 0x3, R16 ;  /* 0x0000000303137824 */ /* 0x000fce00078e0210 */
.L_x_1008:
[----:B------:R-:W-:-:S05]  /*0ef0*/  IMAD.WIDE.U32 R10, R16, 0x8, R4 ;  /* 0x00000008100a7825 */ /* 0x000fca00078e0004 */
[----:B------:R-:W2:Y:S04]  /*0f00*/  LDG.E.U16 R12, desc[UR6][R10.64] ;  /* 0x000000060a0c7981 */ /* 0x000ea8000c1e1500 */
[----:B------:R-:W3:Y:S04]  /*0f10*/  LDG.E.U16 R25, desc[UR6][R10.64+0x2] ;  /* 0x000002060a197981 */ /* 0x000ee8000c1e1500 */
[----:B------:R-:W4:Y:S04]  /*0f20*/  LDG.E.U16 R24, desc[UR6][R10.64+0x6] ;  /* 0x000006060a187981 */ /* 0x000f28000c1e1500 */
[----:B------:R-:W5:Y:S01]  /*0f30*/  LDG.E.U16 R26, desc[UR6][R10.64+0x4] ;  /* 0x000004060a1a7981 */ /* 0x000f62000c1e1500 */
[----:B--2---:R-:W-:Y:S01]  /*0f40*/  IMAD.U32 R13, R12, 0x10000, RZ ;  /* 0x000100000c0d7824 */ /* 0x004fe200078e00ff */
[----:B---3--:R-:W-:-:S03]  /*0f50*/  SHF.L.U32 R25, R25, 0x10, RZ ;  /* 0x0000001019197819 */ /* 0x008fc600000006ff */
[----:B------:R-:W-:Y:S01]  /*0f60*/  FFMA.FTZ R2, R13, R13, R2 ;  /* 0x0000000d0d027223 */ /* 0x000fe20000010002 */
[----:B------:R-:W-:-:S04]  /*0f70*/  IMAD.WIDE.U32 R12, R21, 0x8, R4 ;  /* 0x00000008150c7825 */ /* 0x000fc800078e0004 */
[----:B------:R-:W-:Y:S01]  /*0f80*/  FFMA.FTZ R2, R25, R25, R2 ;  /* 0x0000001919027223 */ /* 0x000fe20000010002 */
[----:B----4-:R-:W-:Y:S01]  /*0f90*/  SHF.L.U32 R25, R24, 0x10, RZ ;  /* 0x0000001018197819 */ /* 0x010fe200000006ff */
[----:B------:R-:W2:Y:S04]  /*0fa0*/  LDG.E.U16 R10, desc[UR6][R12.64+0x2] ;  /* 0x000002060c0a7981 */ /* 0x000ea8000c1e1500 */
[----:B------:R-:W3:Y:S01]  /*0fb0*/  LDG.E.U16 R24, desc[UR6][R12.64] ;  /* 0x000000060c187981 */ /* 0x000ee2000c1e1500 */
[----:B-----5:R-:W-:-:S03]  /*0fc0*/  IMAD.U32 R27, R26, 0x10000, RZ ;  /* 0x000100001a1b7824 */ /* 0x020fc600078e00ff */
[----:B------:R-:W4:Y:S01]  /*0fd0*/  LDG.E.U16 R11, desc[UR6][R12.64+0x4] ;  /* 0x000004060c0b7981 */ /* 0x000f22000c1e1500 */
[----:B------:R-:W-:-:S04]  /*0fe0*/  FFMA.FTZ R2, R27, R27, R2 ;  /* 0x0000001b1b027223 */ /* 0x000fc80000010002 */
[----:B------:R-:W-:Y:S02]  /*0ff0*/  FFMA.FTZ R25, R25, R25, R2 ;  /* 0x0000001919197223 */ /* 0x000fe40000010002 */
[----:B------:R-:W5:Y:S01]  /*1000*/  LDG.E.U16 R2, desc[UR6][R12.64+0x6] ;  /* 0x000006060c027981 */ /* 0x000f62000c1e1500 */
[----:B--2---:R-:W-:Y:S01]  /*1010*/  SHF.L.U32 R10, R10, 0x10, RZ ;  /* 0x000000100a0a7819 */ /* 0x004fe200000006ff */
[----:B---3--:R-:W-:-:S04]  /*1020*/  IMAD.U32 R24, R24, 0x10000, RZ ;  /* 0x0001000018187824 */ /* 0x008fc800078e00ff */
[----:B------:R-:W-:Y:S01]  /*1030*/  FFMA.FTZ R25, R24, R24, R25 ;  /* 0x0000001818197223 */ /* 0x000fe20000010019 */
[----:B----4-:R-:W-:-:S03]  /*1040*/  IMAD.U32 R24, R11, 0x10000, RZ ;  /* 0x000100000b187824 */ /* 0x010fc600078e00ff */
[----:B------:R-:W-:Y:S01]  /*1050*/  FFMA.FTZ R25, R10, R10, R25 ;  /* 0x0000000a0a197223 */ /* 0x000fe20000010019 */
[----:B------:R-:W-:-:S04]  /*1060*/  IMAD.WIDE.U32 R10, R18, 0x8, R4 ;  /* 0x00000008120a7825 */ /* 0x000fc800078e0004 */
[----:B------:R-:W-:Y:S02]  /*1070*/  FFMA.FTZ R25, R24, R24, R25 ;  /* 0x0000001818197223 */ /* 0x000fe40000010019 */
[----:B------:R-:W2:Y:S01]  /*1080*/  LDG.E.U16 R24, desc[UR6][R10.64] ;  /* 0x000000060a187981 */ /* 0x000ea2000c1e1500 */
[----:B-----5:R-:W-:-:S03]  /*1090*/  SHF.L.U32 R2, R2, 0x10, RZ ;  /* 0x0000001002027819 */ /* 0x020fc600000006ff */
[----:B------:R-:W3:Y:S02]  /*10a0*/  LDG.E.U16 R12, desc[UR6][R10.64+0x2] ;  /* 0x000002060a0c7981 */ /* 0x000ee4000c1e1500 */
[----:B------:R-:W-:Y:S02]  /*10b0*/  FFMA.FTZ R25, R2, R2, R25 ;  /* 0x0000000202197223 */ /* 0x000fe40000010019 */
[----:B------:R-:W4:Y:S04]  /*10c0*/  LDG.E.U16 R13, desc[UR6][R10.64+0x4] ;  /* 0x000004060a0d7981 */ /* 0x000f28000c1e1500 */
[----:B------:R-:W5:Y:S01]  /*10d0*/  LDG.E.U16 R2, desc[UR6][R10.64+0x6] ;  /* 0x000006060a027981 */ /* 0x000f62000c1e1500 */
[----:B--2---:R-:W-:Y:S01]  /*10e0*/  IMAD.U32 R24, R24, 0x10000, RZ ;  /* 0x0001000018187824 */ /* 0x004fe200078e00ff */
[----:B---3--:R-:W-:-:S03]  /*10f0*/  SHF.L.U32 R12, R12, 0x10, RZ ;  /* 0x000000100c0c7819 */ /* 0x008fc600000006ff */
[----:B------:R-:W-:Y:S01]  /*1100*/  FFMA.FTZ R25, R24, R24, R25 ;  /* 0x0000001818197223 */ /* 0x000fe20000010019 */
[----:B----4-:R-:W-:-:S03]  /*1110*/  IMAD.U32 R24, R13, 0x10000, RZ ;  /* 0x000100000d187824 */ /* 0x010fc600078e00ff */
[----:B------:R-:W-:Y:S01]  /*1120*/  FFMA.FTZ R25, R12, R12, R25 ;  /* 0x0000000c0c197223 */ /* 0x000fe20000010019 */
[----:B------:R-:W-:Y:S01]  /*1130*/  IMAD.WIDE.U32 R12, R19, 0x8, R4 ;  /* 0x00000008130c7825 */ /* 0x000fe200078e0004 */
[----:B-----5:R-:W-:-:S03]  /*1140*/  SHF.L.U32 R2, R2, 0x10, RZ ;  /* 0x0000001002027819 */ /* 0x020fc600000006ff */
[----:B------:R-:W-:Y:S02]  /*1150*/  FFMA.FTZ R25, R24, R24, R25 ;  /* 0x0000001818197223 */ /* 0x000fe40000010019 */
[----:B------:R-:W2:Y:S02]  /*1160*/  LDG.E.U16 R24, desc[UR6][R12.64] ;  /* 0x000000060c187981 */ /* 0x000ea4000c1e1500 */
[----:B------:R-:W-:Y:S02]  /*1170*/  FFMA.FTZ R25, R2, R2, R25 ;  /* 0x0000000202197223 */ /* 0x000fe40000010019 */
[----:B------:R-:W3:Y:S04]  /*1180*/  LDG.E.U16 R2, desc[UR6][R12.64+0x2] ;  /* 0x000002060c027981 */ /* 0x000ee8000c1e1500 */
[----:B------:R-:W4:Y:S04]  /*1190*/  LDG.E.U16 R10, desc[UR6][R12.64+0x4] ;  /* 0x000004060c0a7981 */ /* 0x000f28000c1e1500 */
[----:B------:R-:W5:Y:S01]  /*11a0*/  LDG.E.U16 R11, desc[UR6][R12.64+0x6] ;  /* 0x000006060c0b7981 */ /* 0x000f62000c1e1500 */
[----:B------:R-:W-:-:S04]  /*11b0*/  IADD3 R16, PT, PT, R3, R16, R3 ;  /* 0x0000001003107210 */ /* 0x000fc80007ffe003 */
[----:B------:R-:W-:-:S04]  /*11c0*/  IADD3 R16, PT, PT, R3, R16, R3 ;  /* 0x0000001003107210 */ /* 0x000fc80007ffe003 */
[----:B------:R-:W-:Y:S01]  /*11d0*/  ISETP.GE.AND P0, PT, R16, R17, PT ;  /* 0x000000111000720c */ /* 0x000fe20003f06270 */
[C---:B------:R-:W-:Y:S01]  /*11e0*/  IMAD R21, R3.reuse, 0x4, R21 ;  /* 0x0000000403157824 */ /* 0x040fe200078e0215 */
[C---:B------:R-:W-:Y:S01]  /*11f0*/  LEA R18, R3.reuse, R18, 0x2 ;  /* 0x0000001203127211 */ /* 0x040fe200078e10ff */
[----:B------:R-:W-:Y:S02]  /*1200*/  IMAD R19, R3, 0x4, R19 ;  /* 0x0000000403137824 */ /* 0x000fe400078e0213 */
        /* <DEDUP_REMOVED lines=9> */
.L_x_1004:
[----:B------:R-:W-:Y:S05]  /*12a0*/  BSYNC.RECONVERGENT B1 ;  /* 0x0000000000017941 */ /* 0x000fea0003800200 */
.L_x_1003:
        /* <DEDUP_REMOVED lines=32> */
[----:B------:R-:W-:Y:S01]  /*14b0*/  IMAD.WIDE R6, R15, 0x2, R6 ;  /* 0x000000020f067825 */ /* 0x000fe200078e0206 */
[----:B------:R-:W-:Y:S02]  /*14c0*/  IADD3 R11, PT, PT, R11, 0x1, RZ ;  /* 0x000000010b0b7810 */ /* 0x000fe40007ffe0ff */
[----:B------:R-:W-:Y:S02]  /*14d0*/  IADD3 R8, P0, PT, R6, R8, RZ ;  /* 0x0000000806087210 */ /* 0x000fe40007f1e0ff */
[----:B------:R-:W-:-:S03]  /*14e0*/  LOP3.LUT R11, R11, 0x3, RZ, 0xc0, !PT ;  /* 0x000000030b0b7812 */ /* 0x000fc600078ec0ff */
[----:B------:R-:W-:Y:S01]  /*14f0*/  IMAD.X R9, R7, 0x1, R9, P0 ;  /* 0x0000000107097824 */ /* 0x000fe200000e0609 */
[----:B------:R-:W-:-:S07]  /*1500*/  IADD3 R11, PT, PT, -R11, RZ, RZ ;  /* 0x000000ff0b0b7210 */ /* 0x000fce0007ffe1ff */
.L_x_1011:
        /* <DEDUP_REMOVED lines=8> */
.L_x_1010:
[----:B------:R-:W-:Y:S05]  /*1590*/  BSYNC.RECONVERGENT B1 ;  /* 0x0000000000017941 */ /* 0x000fea0003800200 */
.L_x_1009:
[----:B------:R-:W-:Y:S05]  /*15a0*/  @!P1 BRA `(.L_x_999) ;  /* 0x00000000005c9947 */ /* 0x000fea0003800000 */
[----:B------:R-:W-:-:S07]  /*15b0*/  SHF.L.U32 R11, R3, 0x1, RZ ;  /* 0x00000001030b7819 */ /* 0x000fce00000006ff */
.L_x_1012:
        /* <DEDUP_REMOVED lines=22> */
.L_x_999:
[----:B------:R-:W-:Y:S05]  /*1720*/  BSYNC.RECONVERGENT B0 ;  /* 0x0000000000007941 */ /* 0x000fea0003800200 */
.L_x_991:
        /* <DEDUP_REMOVED lines=71> */
.L_x_1014:
        /* <DEDUP_REMOVED lines=104> */
.L_x_1016:
[----:B------:R-:W-:Y:S01]  /*2220*/  I2FP.F32.S32 R4, R0 ;  /* 0x0000000000047245 */ /* 0x000fe20000201400 */
[----:B------:R-:W0:Y:S05]  /*2230*/  LDCU UR4, c[0x0][0x3c0] ;  /* 0x00007800ff0477ac */ /* 0x000e2a0008000800 */
[----:B------:R-:W0:Y:S02]  /*2240*/  MUFU.RCP R4, R4 ;  /* 0x0000000400047308 */ /* 0x000e240000001000 */
[----:B0-----:R-:W-:-:S06]  /*2250*/  FFMA.FTZ R21, R4, R21, UR4 ;  /* 0x0000000404157e23 */ /* 0x001fcc0008010015 */
[----:B------:R-:W0:Y:S02]  /*2260*/  MUFU.RSQ R21, R21 ;  /* 0x0000001500157308 */ /* 0x000e240000001400 */
[----:B0-----:R2:W-:Y:S02]  /*2270*/  STS [R2], R21 ;  /* 0x0000001502007388 */ /* 0x0015e40000000800 */
.L_x_1015:
[----:B------:R-:W-:Y:S05]  /*2280*/  BSYNC.RECONVERGENT B0 ;  /* 0x0000000000007941 */ /* 0x000fea0003800200 */
.L_x_1013:
        /* <DEDUP_REMOVED lines=22> */
[----:B0-----:R-:W-:Y:S01]  /*23f0*/  MOV R4, RZ ;  /* 0x000000ff00047202 */ /* 0x001fe20000000f00 */
[----:B--2---:R-:W-:-:S04]  /*2400*/  IMAD.MOV R8, RZ, RZ, -R5 ;  /* 0x000000ffff087224 */ /* 0x004fc800078e0a05 */
        /* <DEDUP_REMOVED lines=22> */
[----:B------:R-:W-:Y:S02]  /*2570*/  IMAD R20, R2, R3, R20 ;  /* 0x0000000302147224 */ /* 0x000fe400078e0214 */
[----:B------:R-:W-:-:S07]  /*2580*/  IMAD.MOV R2, RZ, RZ, -R2 ;  /* 0x000000ffff027224 */ /* 0x000fce00078e0a02 */
.L_x_1019:
[----:B------:R-:W-:-:S04]  /*2590*/  IADD3 R12, P1, PT, R8, R22, RZ ;  /* 0x00000016080c7210 */ /* 0x000fc80007f3e0ff */
[----:B------:R-:W-:-:S06]  /*25a0*/  IADD3.X R13, PT, PT, R9, R23, RZ, P1, !PT ;  /* 0x00000017090d7210 */ /* 0x000fcc0000ffe4ff */
        /* <DEDUP_REMOVED lines=11> */
[----:B------:R-:W-:Y:S02]  /*2660*/  SHF.L.U32 R13, R14, 0x10, RZ ;  /* 0x000000100e0d7819 */ /* 0x000fe400000006ff */
[----:B------:R-:W-:Y:S01]  /*2670*/  SHF.L.U32 R15, R15, 0x10, RZ ;  /* 0x000000100f0f7819 */ /* 0x000fe200000006ff */
[----:B------:R-:W0:Y:S01]  /*2680*/  F2F.BF16.F32 R6, R6 ;  /* 0x0000000600067304 */ /* 0x000e220000202000 */
[----:B---3--:R-:W-:Y:S01]  /*2690*/  PRMT R12, R10, 0x7632, R12 ;  /* 0x000076320a0c7816 */ /* 0x008fe2000000000c */
[C---:B------:R-:W-:Y:S01]  /*26a0*/  FMUL.FTZ R14, R0.reuse, R13 ;  /* 0x0000000d000e7220 */ /* 0x040fe20000410000 */
[C---:B------:R-:W-:Y:S01]  /*26b0*/  PRMT R13, R11.reuse, 0x7632, R13 ;  /* 0x000076320b0d7816 */ /* 0x040fe2000000000d */
[----:B------:R-:W-:Y:S01]  /*26c0*/  FMUL.FTZ R16, R0, R15 ;  /* 0x0000000f00107220 */ /* 0x000fe20000410000 */
[----:B------:R-:W-:Y:S01]  /*26d0*/  IMAD.U32 R15, R10, 0x10000, RZ ;  /* 0x000100000a0f7824 */ /* 0x000fe200078e00ff */
[----:B------:R-:W-:-:S02]  /*26e0*/  SHF.L.U32 R10, R11, 0x10, RZ ;  /* 0x000000100b0a7819 */ /* 0x000fc400000006ff */
        /* <DEDUP_REMOVED lines=9> */
[----:B------:R-:W-:Y:S01]  /*2780*/  IADD3 R10, P1, PT, R4, R8, RZ ;  /* 0x00000008040a7210 */ /* 0x000fe20007f3e0ff */
[----:B0-----:R-:W-:-:S04]  /*2790*/  IMAD.U32 R14, R14, 0x10000, RZ ;  /* 0x000100000e0e7824 */ /* 0x001fc800078e00ff */
[----:B------:R-:W-:Y:S01]  /*27a0*/  FMUL.FTZ R11, R14, R11 ;  /* 0x0000000b0e0b7220 */ /* 0x000fe20000410000 */
[----:B-1----:R-:W-:-:S04]  /*27b0*/  SHF.L.U32 R12, R16, 0x10, RZ ;  /* 0x00000010100c7819 */ /* 0x002fc800000006ff */
        /* <DEDUP_REMOVED lines=8> */
.L_x_1018:
[----:B------:R-:W-:Y:S05]  /*2840*/  BSYNC.RECONVERGENT B0 ;  /* 0x0000000000007941 */ /* 0x000fea0003800200 */
.L_x_1017:
[----:B------:R-:W-:Y:S05]  /*2850*/  @!P0 EXIT ;  /* 0x000000000000894d */ /* 0x000fea0003800000 */
[----:B------:R-:W2:Y:S01]  /*2860*/  LDC.64 R8, c[0x0][0x3b8] ;  /* 0x0000ee00ff087b82 */ /* 0x000ea20000000a00 */
[C---:B-1----:R-:W-:Y:S01]  /*2870*/  LEA R11, R3.reuse, R20, 0x1 ;  /* 0x00000014030b7211 */ /* 0x042fe200078e08ff */
[----:B------:R-:W-:Y:S01]  /*2880*/  IMAD R13, R3, 0x3, R20 ;  /* 0x00000003030d7824 */ /* 0x000fe200078e0214 */
[----:B------:R-:W-:-:S07]  /*2890*/  IADD3 R15, PT, PT, R20, R3, RZ ;  /* 0x00000003140f7210 */ /* 0x000fce0007ffe0ff */
.L_x_1020:
[----:B-1----:R-:W-:-:S06]  /*28a0*/  IMAD.WIDE.U32 R18, R20, 0x8, R22 ;  /* 0x0000000814127825 */ /* 0x002fcc00078e0016 */
[----:B------:R-:W3:Y:S01]  /*28b0*/  LDG.E.64 R18, desc[UR6][R18.64] ;  /* 0x0000000612127981 */ /* 0x000ee2000c1e1b00 */
[----:B--2---:R-:W-:-:S06]  /*28c0*/  IMAD.WIDE.U32 R16, R20, 0x8, R8 ;  /* 0x0000000814107825 */ /* 0x004fcc00078e0008 */
[----:B------:R-:W2:Y:S01]  /*28d0*/  LDG.E.64.CONSTANT R16, desc[UR6][R16.64] ;  /* 0x0000000610107981 */ /* 0x000ea2000c1e9b00 */
[C---:B---3--:R-:W-:Y:S01]  /*28e0*/  IMAD.U32 R21, R18.reuse, 0x10000, RZ ;  /* 0x0001000012157824 */ /* 0x048fe200078e00ff */
[----:B------:R-:W-:Y:S02]  /*28f0*/  PRMT R6, R18, 0x7632, R6 ;  /* 0x0000763212067816 */ /* 0x000fe40000000006 */
[C---:B------:R-:W-:Y:S01]  /*2900*/  PRMT R10, R19.reuse, 0x7632, R10 ;  /* 0x00007632130a7816 */ /* 0x040fe2000000000a */
[----:B0-----:R-:W-:Y:S01]  /*2910*/  FMUL.FTZ R2, R0, R21 ;  /* 0x0000001500027220 */ /* 0x001fe20000410000 */
[----:B------:R-:W-:Y:S02]  /*2920*/  SHF.L.U32 R21, R19, 0x10, RZ ;  /* 0x0000001013157819 */ /* 0x000fe400000006ff */
[C---:B--2---:R-:W-:Y:S01]  /*2930*/  PRMT R12, R17.reuse, 0x7632, R12 ;  /* 0x00007632110c7816 */ /* 0x044fe2000000000c */
[----:B------:R-:W-:Y:S01]  /*2940*/  IMAD.U32 R19, R10, 0x10000, RZ ;  /* 0x000100000a137824 */ /* 0x000fe200078e00ff */
[----:B------:R-:W-:Y:S01]  /*2950*/  PRMT R10, R16, 0x7632, R10 ;  /* 0x00007632100a7816 */ /* 0x000fe2000000000a */
[----:B------:R-:W-:Y:S01]  /*2960*/  FMUL.FTZ R14, R0, R21 ;  /* 0x00000015000e7220 */ /* 0x000fe20000410000 */
[----:B------:R-:W-:Y:S01]  /*2970*/  SHF.L.U32 R21, R6, 0x10, RZ ;  /* 0x0000001006157819 */ /* 0x000fe200000006ff */
[----:B------:R-:W-:Y:S01]  /*2980*/  FMUL.FTZ R18, R0, R19 ;  /* 0x0000001300127220 */ /* 0x000fe20000410000 */
[----:B------:R-:W0:Y:S01]  /*2990*/  F2F.BF16.F32 R2, R2 ;  /* 0x0000000200027304 */ /* 0x000e220000202000 */
[----:B------:R-:W-:Y:S01]  /*29a0*/  SHF.L.U32 R25, R17, 0x10, RZ ;  /* 0x0000001011197819 */ /* 0x000fe200000006ff */
[----:B------:R-:W-:-:S02]  /*29b0*/  IMAD.U32 R17, R10, 0x10000, RZ ;  /* 0x000100000a117824 */ /* 0x000fc400078e00ff */
        /* <DEDUP_REMOVED lines=134> */
.L_x_1021:
        /* <DEDUP_REMOVED lines=14> */
.L_x_1417:


//--------------------- .text._ZN4vllm15rms_norm_kernelIN3c108BFloat16ELi8ELi2EEEvPT_PKS3_lllllS6_fii --------------------------
	.section	.text._ZN4vllm15rms_norm_kernelIN3c108BFloat16ELi8ELi2EEEvPT_PKS3_lllllS6_fii,"ax",@progbits
	.align	128
        .global         _ZN4vllm15rms_norm_kernelIN3c108BFloat16ELi8ELi2EEEvPT_PKS3_lllllS6_fii
        .type           _ZN4vllm15rms_norm_kernelIN3c108BFloat16ELi8ELi2EEEvPT_PKS3_lllllS6_fii,@function
        .size           _ZN4vllm15rms_norm_kernelIN3c108BFloat16ELi8ELi2EEEvPT_PKS3_lllllS6_fii,(.L_x_1418 - _ZN4vllm15rms_norm_kernelIN3c108BFloat16ELi8ELi2EEEvPT_PKS3_lllllS6_fii)
        .other          _ZN4vllm15rms_norm_kernelIN3c108BFloat16ELi8ELi2EEEvPT_PKS3_lllllS6_fii,@"STO_CUDA_ENTRY STV_DEFAULT"
_ZN4vllm15rms_norm_kernelIN3c108BFloat16ELi8ELi2EEEvPT_PKS3_lllllS6_fii:
.text._ZN4vllm15rms_norm_kernelIN3c108BFloat16ELi8ELi2EEEvPT_PKS3_lllllS6_fii:
[----:B------:R-:W-:Y:S08]  /*0000*/  LDC R1, c[0x0][0x37c] ;  /* 0x0000df00ff017b82 */ /* 0x000ff00000000800 */
[----:B------:R-:W0:Y:S01]  /*0010*/  S2UR UR8, SR_CTAID.X ;  /* 0x00000000000879c3 */ /* 0x000e220000002500 */
[----:B------:R-:W0:Y:S01]  /*0020*/  LDCU.64 UR6, c[0x0][0x390] ;  /* 0x00007200ff0677ac */ /* 0x000e220008000a00 */
[----:B------:R-:W1:Y:S01]  /*0030*/  S2R R3, SR_TID.X ;  /* 0x0000000000037919 */ /* 0x000e620000002100 */
[----:B------:R-:W-:Y:S01]  /*0040*/  BSSY.RECONVERGENT B0, `(.L_x_1022) ;  /* 0x00001da000007945 */ /* 0x000fe20003800200 */
[----:B------:R-:W2:Y:S04]  /*0050*/  LDCU UR9, c[0x0][0x3c8] ;  /* 0x00007900ff0977ac */ /* 0x000ea80008000800 */
[----:B------:R-:W3:Y:S01]  /*0060*/  LDC.64 R4, c[0x0][0x388] ;  /* 0x0000e200ff047b82 */ /* 0x000ee20000000a00 */
[----:B------:R-:W4:Y:S07]  /*0070*/  LDCU.64 UR10, c[0x0][0x358] ;  /* 0x00006b00ff0a77ac */ /* 0x000f2e0008000a00 */
[----:B------:R-:W1:Y:S01]  /*0080*/  LDC R0, c[0x0][0x360] ;  /* 0x0000d800ff007b82 */ /* 0x000e620000000800 */
[----:B--2---:R-:W-:-:S02]  /*0090*/  ULOP3.LUT UP0, URZ, UR9, 0x7, URZ, 0xc0, !UPT ;  /* 0x0000000709ff7892 */ /* 0x004fc4000f80c0ff */
[----:B0-----:R-:W-:-:S04]  /*00a0*/  UIMAD.WIDE.U32 UR4, UR8, UR6, URZ ;  /* 0x00000006080472a5 */ /* 0x001fc8000f8e00ff */
[----:B------:R-:W-:Y:S02]  /*00b0*/  USHF.L.U32 UR6, UR4, 0x1, URZ ;  /* 0x0000000104067899 */ /* 0x000fe400080006ff */
[----:B------:R-:W-:-:S04]  /*00c0*/  UIMAD UR5, UR8, UR7, UR5 ;  /* 0x00000007080572a4 */ /* 0x000fc8000f8e0205 */
[----:B---3--:R-:W-:Y:S01]  /*00d0*/  IADD3 R20, P1, PT, R4, UR6, RZ ;  /* 0x0000000604147c10 */ /* 0x008fe2000ff3e0ff */
[----:B------:R-:W-:Y:S01]  /*00e0*/  USHF.L.U64.HI UR5, UR4, 0x1, UR5 ;  /* 0x0000000104057899 */ /* 0x000fe20008010205 */
[----:B------:R-:W-:Y:S02]  /*00f0*/  MOV R6, UR6 ;  /* 0x0000000600067c02 */ /* 0x000fe40008000f00 */
[----:B------:R-:W-:-:S03]  /*0100*/  LOP3.LUT P0, RZ, R20, 0xf, RZ, 0xc0, !PT ;  /* 0x0000000f14ff7812 */ /* 0x000fc6000780c0ff */
[----:B------:R-:W-:Y:S01]  /*0110*/  IMAD.U32 R7, RZ, RZ, UR5 ;  /* 0x00000005ff077e24 */ /* 0x000fe2000f8e00ff */
[----:B------:R-:W-:Y:S02]  /*0120*/  PLOP3.LUT P0, PT, P0, PT, UP0, 0xea, 0xae ;  /* 0x0000000000ae781c */ /* 0x000fe4000070fd0a */
[----:B------:R-:W-:-:S11]  /*0130*/  IADD3.X R21, PT, PT, R5, UR5, RZ, P1, !PT ;  /* 0x0000000505157c10 */ /* 0x000fd60008ffe4ff */
[----:B-1--4-:R-:W-:Y:S05]  /*0140*/  @P0 BRA `(.L_x_1023) ;  /* 0x0000000800b00947 */ /* 0x012fea0003800000 */
[----:B------:R-:W-:Y:S01]  /*0150*/  USHF.R.S32.HI UR4, URZ, 0x3, UR9 ;  /* 0x00000003ff047899 */ /* 0x000fe20008011409 */
[----:B------:R-:W-:-:S05]  /*0160*/  HFMA2 R2, -RZ, RZ, 0, 0 ;  /* 0x00000000ff027431 */ /* 0x000fca00000001ff */
[----:B------:R-:W-:-:S13]  /*0170*/  ISETP.GE.AND P0, PT, R3, UR4, PT ;  /* 0x0000000403007c0c */ /* 0x000fda000bf06270 */
[----:B------:R-:W-:Y:S05]  /*0180*/  @P0 BRA `(.L_x_1024) ;  /* 0x0000001c00140947 */ /* 0x000fea0003800000 */
[----:B------:R-:W0:Y:S01]  /*0190*/  I2F.U32.RP R12, R0 ;  /* 0x00000000000c7306 */ /* 0x000e220000209000 */
        /* <DEDUP_REMOVED lines=38> */
.L_x_1027:
[----:B------:R0:W2:Y:S01]  /*0400*/  LDG.E.128 R4, desc[UR10][R8.64] ;  /* 0x0000000a08047981 */ /* 0x0000a2000c1e1d00 */
[----:B------:R-:W-:Y:S01]  /*0410*/  VIADD R10, R10, 0x1 ;  /* 0x000000010a0a7836 */ /* 0x000fe20000000000 */
[----:B------:R-:W-:-:S04]  /*0420*/  IADD3 R23, PT, PT, R0, R23, RZ ;  /* 0x0000001700177210 */ /* 0x000fc80007ffe0ff */
[----:B------:R-:W-:Y:S01]  /*0430*/  ISETP.NE.AND P0, PT, R10, RZ, PT ;  /* 0x000000ff0a00720c */ /* 0x000fe20003f05270 */
[----:B0-----:R-:W-:Y:S01]  /*0440*/  IMAD.WIDE.U32 R8, R0, 0x10, R8 ;  /* 0x0000001000087825 */ /* 0x001fe200078e0008 */
[----:B--2---:R-:W-:-:S03]  /*0450*/  PRMT R11, R4, 0x7632, R11 ;  /* 0x00007632040b7816 */ /* 0x004fc6000000000b */
[----:B------:R-:W-:Y:S02]  /*0460*/  IMAD.U32 R13, R4, 0x10000, RZ ;  /* 0x00010000040d7824 */ /* 0x000fe400078e00ff */
[----:B------:R-:W-:Y:S01]  /*0470*/  IMAD.U32 R12, R5, 0x10000, RZ ;  /* 0x00010000050c7824 */ /* 0x000fe200078e00ff */
[----:B------:R-:W-:Y:S01]  /*0480*/  SHF.L.U32 R4, R11, 0x10, RZ ;  /* 0x000000100b047819 */ /* 0x000fe200000006ff */
[--C-:B------:R-:W-:Y:S01]  /*0490*/  FFMA.FTZ R13, R13, R13, R2.reuse ;  /* 0x0000000d0d0d7223 */ /* 0x100fe20000010002 */
[----:B------:R-:W-:-:S03]  /*04a0*/  PRMT R2, R5, 0x7632, R2 ;  /* 0x0000763205027816 */ /* 0x000fc60000000002 */
        /* <DEDUP_REMOVED lines=15> */
.L_x_1026:
[----:B------:R-:W-:Y:S05]  /*05a0*/  BSYNC.RECONVERGENT B1 ;  /* 0x0000000000017941 */ /* 0x000fea0003800200 */
.L_x_1025:
[----:B------:R-:W-:Y:S05]  /*05b0*/  @!P1 BRA `(.L_x_1024) ;  /* 0x0000001800089947 */ /* 0x000fea0003800000 */
[----:B------:R-:W-:Y:S01]  /*05c0*/  BSSY.RECONVERGENT B1, `(.L_x_1028) ;  /* 0x0000063000017945 */ /* 0x000fe20003800200 */
[C-C-:B------:R-:W-:Y:S01]  /*05d0*/  IMAD R25, R0.reuse, 0x2, R23.reuse ;  /* 0x0000000200197824 */ /* 0x140fe200078e0217 */
[----:B------:R-:W-:Y:S01]  /*05e0*/  IADD3 R29, PT, PT, R23, R0, RZ ;  /* 0x00000000171d7210 */ /* 0x000fe20007ffe0ff */
[----:B------:R-:W-:-:S07]  /*05f0*/  IMAD R27, R0, 0x3, R23 ;  /* 0x00000003001b7824 */ /* 0x000fce00078e0217 */
.L_x_1029:
        /* <DEDUP_REMOVED lines=10> */
[C---:B------:R-:W-:Y:S01]  /*06a0*/  LEA R25, R0.reuse, R25, 0x2 ;  /* 0x0000001900197211 */ /* 0x040fe200078e10ff */
[C---:B------:R-:W-:Y:S01]  /*06b0*/  IMAD R27, R0.reuse, 0x4, R27 ;  /* 0x00000004001b7824 */ /* 0x040fe200078e021b */
[----:B------:R-:W-:-:S04]  /*06c0*/  IADD3 R23, PT, PT, R0, R23, R0 ;  /* 0x0000001700177210 */ /* 0x000fc80007ffe000 */
[----:B------:R-:W-:Y:S01]  /*06d0*/  ISETP.GE.AND P0, PT, R23, UR4, PT ;  /* 0x0000000417007c0c */ /* 0x000fe2000bf06270 */
[----:B--2---:R-:W-:-:S04]  /*06e0*/  IMAD.U32 R22, R4, 0x10000, RZ ;  /* 0x0001000004167824 */ /* 0x004fc800078e00ff */
[--C-:B------:R-:W-:Y:S01]  /*06f0*/  FFMA.FTZ R22, R22, R22, R2.reuse ;  /* 0x0000001616167223 */ /* 0x100fe20000010002 */
[----:B------:R-:W-:-:S04]  /*0700*/  PRMT R2, R4, 0x7632, R2 ;  /* 0x0000763204027816 */ /* 0x000fc80000000002 */
[----:B------:R-:W-:-:S05]  /*0710*/  SHF.L.U32 R2, R2, 0x10, RZ ;  /* 0x0000001002027819 */ /* 0x000fca00000006ff */
[----:B------:R-:W-:Y:S01]  /*0720*/  FFMA.FTZ R22, R2, R2, R22 ;  /* 0x0000000202167223 */ /* 0x000fe20000010016 */
[C---:B------:R-:W-:Y:S01]  /*0730*/  IMAD.U32 R2, R5.reuse, 0x10000, RZ ;  /* 0x0001000005027824 */ /* 0x040fe200078e00ff */
[----:B------:R-:W-:-:S03]  /*0740*/  PRMT R5, R5, 0x7632, R5 ;  /* 0x0000763205057816 */ /* 0x000fc60000000005 */
[----:B------:R-:W-:Y:S01]  /*0750*/  FFMA.FTZ R22, R2, R2, R22 ;  /* 0x0000000202167223 */ /* 0x000fe20000010016 */
[----:B------:R-:W-:Y:S02]  /*0760*/  SHF.L.U32 R5, R5, 0x10, RZ ;  /* 0x0000001005057819 */ /* 0x000fe400000006ff */
[----:B---3--:R-:W-:-:S03]  /*0770*/  PRMT R2, R8, 0x7632, R2 ;  /* 0x0000763208027816 */ /* 0x008fc60000000002 */
        /* <DEDUP_REMOVED lines=10> */
[----:B------:R-:W-:-:S04]  /*0820*/  IMAD.U32 R5, R8, 0x10000, RZ ;  /* 0x0001000008057824 */ /* 0x000fc800078e00ff */
[----:B------:R-:W-:Y:S01]  /*0830*/  FFMA.FTZ R22, R7, R7, R22 ;  /* 0x0000000707167223 */ /* 0x000fe20000010016 */
[----:B------:R-:W-:Y:S02]  /*0840*/  SHF.L.U32 R7, R2, 0x10, RZ ;  /* 0x0000001002077819 */ /* 0x000fe400000006ff */
[----:B------:R-:W-:Y:S01]  /*0850*/  PRMT R2, R9, 0x7632, R2 ;  /* 0x0000763209027816 */ /* 0x000fe20000000002 */
[----:B------:R-:W-:Y:S01]  /*0860*/  FFMA.FTZ R22, R5, R5, R22 ;  /* 0x0000000505167223 */ /* 0x000fe20000010016 */
[----:B------:R-:W-:Y:S02]  /*0870*/  IMAD.U32 R9, R9, 0x10000, RZ ;  /* 0x0001000009097824 */ /* 0x000fe400078e00ff */
[----:B------:R-:W-:Y:S01]  /*0880*/  SHF.L.U32 R5, R2, 0x10, RZ ;  /* 0x0000001002057819 */ /* 0x000fe200000006ff */
[----:B------:R-:W-:Y:S01]  /*0890*/  FFMA.FTZ R22, R7, R7, R22 ;  /* 0x0000000707167223 */ /* 0x000fe20000010016 */
[C---:B------:R-:W-:Y:S01]  /*08a0*/  PRMT R2, R10.reuse, 0x7632, R2 ;  /* 0x000076320a027816 */ /* 0x040fe20000000002 */
[----:B------:R-:W-:-:S02]  /*08b0*/  IMAD.U32 R7, R10, 0x10000, RZ ;  /* 0x000100000a077824 */ /* 0x000fc400078e00ff */
[----:B------:R-:W-:-:S04]  /*08c0*/  FFMA.FTZ R22, R9, R9, R22 ;  /* 0x0000000909167223 */ /* 0x000fc80000010016 */
[----:B------:R-:W-:Y:S01]  /*08d0*/  FFMA.FTZ R22, R5, R5, R22 ;  /* 0x0000000505167223 */ /* 0x000fe20000010016 */
[----:B------:R-:W-:Y:S02]  /*08e0*/  SHF.L.U32 R5, R2, 0x10, RZ ;  /* 0x0000001002057819 */ /* 0x000fe400000006ff */
[----:B------:R-:W-:Y:S01]  /*08f0*/  PRMT R2, R11, 0x7632, R2 ;  /* 0x000076320b027816 */ /* 0x000fe20000000002 */
[----:B------:R-:W-:Y:S01]  /*0900*/  FFMA.FTZ R22, R7, R7, R22 ;  /* 0x0000000707167223 */ /* 0x000fe20000010016 */
[----:B------:R-:W-:Y:S02]  /*0910*/  IMAD.U32 R11, R11, 0x10000, RZ ;  /* 0x000100000b0b7824 */ /* 0x000fe400078e00ff */
[----:B----4-:R-:W-:Y:S02]  /*0920*/  IMAD.U32 R7, R12, 0x10000, RZ ;  /* 0x000100000c077824 */ /* 0x010fe400078e00ff */
        /* <DEDUP_REMOVED lines=19> */
[----:B-----5:R-:W-:Y:S02]  /*0a60*/  IMAD.U32 R7, R16, 0x10000, RZ ;  /* 0x0001000010077824 */ /* 0x020fe400078e00ff */
        /* <DEDUP_REMOVED lines=25> */
.L_x_1028:
[----:B------:R-:W-:Y:S05]  /*0c00*/  BRA `(.L_x_1024) ;  /* 0x0000001000747947 */ /* 0x000fea0003800000 */
.L_x_1023:
[----:B------:R-:W-:Y:S01]  /*0c10*/  IADD3 R2, PT, PT, -R20, RZ, RZ ;  /* 0x000000ff14027210 */ /* 0x000fe20007ffe1ff */
[----:B------:R-:W-:Y:S03]  /*0c20*/  BSSY.RECONVERGENT B1, `(.L_x_1030) ;  /* 0x000001a000017945 */ /* 0x000fe60003800200 */
[----:B------:R-:W-:-:S04]  /*0c30*/  SHF.R.U32.HI R2, RZ, 0x1, R2 ;  /* 0x00000001ff027819 */ /* 0x000fc80000011602 */
[----:B------:R-:W-:-:S04]  /*0c40*/  LOP3.LUT R2, R2, 0x7, RZ, 0xc0, !PT ;  /* 0x0000000702027812 */ /* 0x000fc800078ec0ff */
[----:B------:R-:W-:Y:S01]  /*0c50*/  VIMNMX R15, PT, PT, R2, UR9, PT ;  /* 0x00000009020f7c48 */ /* 0x000fe2000bfe0100 */
[----:B------:R-:W-:-:S03]  /*0c60*/  IMAD.MOV.U32 R2, RZ, RZ, RZ ;  /* 0x000000ffff027224 */ /* 0x000fc600078e00ff */
[----:B------:R-:W-:Y:S02]  /*0c70*/  IADD3 R12, PT, PT, -R15, UR9, RZ ;  /* 0x000000090f0c7c10 */ /* 0x000fe4000fffe1ff */
[----:B------:R-:W-:Y:S02]  /*0c80*/  ISETP.GE.AND P0, PT, R3, R15, PT ;  /* 0x0000000f0300720c */ /* 0x000fe40003f06270 */
[----:B------:R-:W-:-:S04]  /*0c90*/  SHF.R.S32.HI R9, RZ, 0x1f, R12 ;  /* 0x0000001fff097819 */ /* 0x000fc8000001140c */
[----:B------:R-:W-:-:S04]  /*0ca0*/  LEA.HI R9, R9, R12, RZ, 0x3 ;  /* 0x0000000c09097211 */ /* 0x000fc800078f18ff */
[----:B------:R-:W-:-:S04]  /*0cb0*/  SHF.R.S32.HI R14, RZ, 0x3, R9 ;  /* 0x00000003ff0e7819 */ /* 0x000fc80000011409 */
[----:B------:R-:W-:Y:S01]  /*0cc0*/  ISETP.GE.AND P1, PT, R3, R14, PT ;  /* 0x0000000e0300720c */ /* 0x000fe20003f26270 */
[----:B------:R-:W-:-:S12]  /*0cd0*/  @P0 BRA `(.L_x_1031) ;  /* 0x0000000000380947 */ /* 0x000fd80003800000 */
[----:B------:R-:W-:Y:S01]  /*0ce0*/  IMAD.WIDE.U32 R8, R3, 0x2, R6 ;  /* 0x0000000203087825 */ /* 0x000fe200078e0006 */
[----:B------:R-:W-:-:S03]  /*0cf0*/  MOV R2, RZ ;  /* 0x000000ff00027202 */ /* 0x000fc60000000f00 */
[----:B------:R-:W-:Y:S01]  /*0d00*/  IMAD.MOV.U32 R13, RZ, RZ, R3 ;  /* 0x000000ffff0d7224 */ /* 0x000fe200078e0003 */
[----:B------:R-:W-:-:S04]  /*0d10*/  IADD3 R8, P0, PT, R8, R4, RZ ;  /* 0x0000000408087210 */ /* 0x000fc80007f1e0ff */
[----:B------:R-:W-:-:S09]  /*0d20*/  IADD3.X R9, PT, PT, R9, R5, RZ, P0, !PT ;  /* 0x0000000509097210 */ /* 0x000fd200007fe4ff */
.L_x_1032:
[----:B------:R-:W-:Y:S01]  /*0d30*/  IMAD.MOV.U32 R10, RZ, RZ, R8 ;  /* 0x000000ffff0a7224 */ /* 0x000fe200078e0008 */
[----:B------:R-:W-:-:S05]  /*0d40*/  MOV R11, R9 ;  /* 0x00000009000b7202 */ /* 0x000fca0000000f00 */
[----:B------:R-:W2:Y:S01]  /*0d50*/  LDG.E.U16 R16, desc[UR10][R10.64] ;  /* 0x0000000a0a107981 */ /* 0x000ea2000c1e1500 */
[C---:B------:R-:W-:Y:S02]  /*0d60*/  IMAD.IADD R13, R0.reuse, 0x1, R13 ;  /* 0x00000001000d7824 */ /* 0x040fe400078e020d */
[----:B------:R-:W-:-:S03]  /*0d70*/  IMAD.WIDE.U32 R8, R0, 0x2, R10 ;  /* 0x0000000200087825 */ /* 0x000fc600078e000a */
[----:B------:R-:W-:Y:S02]  /*0d80*/  ISETP.GE.AND P0, PT, R13, R15, PT ;  /* 0x0000000f0d00720c */ /* 0x000fe40003f06270 */
[----:B--2---:R-:W-:-:S05]  /*0d90*/  SHF.L.U32 R17, R16, 0x10, RZ ;  /* 0x0000001010117819 */ /* 0x004fca00000006ff */
[----:B------:R-:W-:-:S06]  /*0da0*/  FFMA.FTZ R2, R17, R17, R2 ;  /* 0x0000001111027223 */ /* 0x000fcc0000010002 */
[----:B------:R-:W-:Y:S05]  /*0db0*/  @!P0 BRA `(.L_x_1032) ;  /* 0xfffffffc00dc8947 */ /* 0x000fea000383ffff */
.L_x_1031:
[----:B------:R-:W-:Y:S05]  /*0dc0*/  BSYNC.RECONVERGENT B1 ;  /* 0x0000000000017941 */ /* 0x000fea0003800200 */
.L_x_1030:
[----:B------:R-:W-:Y:S01]  /*0dd0*/  BSSY.RECONVERGENT B1, `(.L_x_1033) ;  /* 0x00000b9000017945 */ /* 0x000fe20003800200 */
[----:B------:R-:W-:-:S03]  /*0de0*/  IMAD.WIDE R8, R15, 0x2, R20 ;  /* 0x000000020f087825 */ /* 0x000fc600078e0214 */
[----:B------:R-:W-:Y:S05]  /*0df0*/  @P1 BRA `(.L_x_1034) ;  /* 0x0000000800d81947 */ /* 0x000fea0003800000 */
[----:B------:R-:W0:Y:S01]  /*0e00*/  I2F.U32.RP R18, R0 ;  /* 0x0000000000127306 */ /* 0x000e220000209000 */
        /* <DEDUP_REMOVED lines=30> */
[----:B------:R-:W-:-:S03]  /*0ff0*/  MOV R13, R3 ;  /* 0x00000003000d7202 */ /* 0x000fc60000000f00 */
[----:B------:R-:W-:-:S03]  /*1000*/  IMAD.WIDE R10, R15, 0x2, R10 ;  /* 0x000000020f0a7825 */ /* 0x000fc600078e020a */
[----:B------:R-:W-:Y:S01]  /*1010*/  IADD3 R17, P1, PT, R10, R4, RZ ;  /* 0x000000040a117210 */ /* 0x000fe20007f3e0ff */
[----:B------:R-:W-:-:S03]  /*1020*/  VIADD R10, R16, 0x1 ;  /* 0x00000001100a7836 */ /* 0x000fc60000000000 */
[----:B------:R-:W-:Y:S02]  /*1030*/  IADD3 R17, P2, PT, R17, 0x8, RZ ;  /* 0x0000000811117810 */ /* 0x000fe40007f5e0ff */
[----:B------:R-:W-:Y:S02]  /*1040*/  LOP3.LUT R10, R10, 0x3, RZ, 0xc0, !PT ;  /* 0x000000030a0a7812 */ /* 0x000fe400078ec0ff */
[----:B------:R-:W-:-:S03]  /*1050*/  IADD3.X R11, PT, PT, RZ, R11, R5, P2, P1 ;  /* 0x0000000bff0b7210 */ /* 0x000fc600017e2405 */
[----:B------:R-:W-:-:S07]  /*1060*/  IMAD.MOV R16, RZ, RZ, -R10 ;  /* 0x000000ffff107224 */ /* 0x000fce00078e0a0a */
.L_x_1037:
        /* <DEDUP_REMOVED lines=31> */
.L_x_1036:
[----:B------:R-:W-:Y:S05]  /*1260*/  BSYNC.RECONVERGENT B2 ;  /* 0x0000000000027941 */ /* 0x000fea0003800200 */
.L_x_1035:
[----:B------:R-:W-:Y:S05]  /*1270*/  @!P0 BRA `(.L_x_1034) ;  /* 0x0000000400b88947 */ /* 0x000fea0003800000 */
[C---:B------:R-:W-:Y:S01]  /*1280*/  LEA R19, R0.reuse, R13, 0x1 ;  /* 0x0000000d00137211 */ /* 0x040fe200078e08ff */
[----:B------:R-:W-:Y:S02]  /*1290*/  IMAD R23, R0, 0x3, R13 ;  /* 0x0000000300177824 */ /* 0x000fe400078e020d */
[----:B------:R-:W-:-:S07]  /*12a0*/  IMAD.IADD R25, R13, 0x1, R0 ;  /* 0x000000010d197824 */ /* 0x000fce00078e0200 */
.L_x_1038:
        /* <DEDUP_REMOVED lines=17> */
[----:B------:R-:W-:Y:S01]  /*13c0*/  IMAD.WIDE.U32 R16, R25, 0x10, R8 ;  /* 0x0000001019107825 */ /* 0x000fe200078e0008 */
[----:B---3--:R-:W-:-:S04]  /*13d0*/  SHF.L.U32 R27, R2, 0x10, RZ ;  /* 0x00000010021b7819 */ /* 0x008fc800000006ff */
[----:B------:R-:W2:Y:S01]  /*13e0*/  LDG.E.U16 R2, desc[UR10][R16.64] ;  /* 0x0000000a10027981 */ /* 0x000ea2000c1e1500 */
[----:B------:R-:W-:Y:S01]  /*13f0*/  FFMA.FTZ R26, R27, R27, R26 ;  /* 0x0000001b1b1a7223 */ /* 0x000fe2000001001a */
[----:B----4-:R-:W-:Y:S02]  /*1400*/  SHF.L.U32 R27, R18, 0x10, RZ ;  /* 0x00000010121b7819 */ /* 0x010fe400000006ff */
[----:B------:R-:W3:Y:S03]  /*1410*/  LDG.E.U16 R18, desc[UR10][R16.64+0x2] ;  /* 0x0000020a10127981 */ /* 0x000ee6000c1e1500 */
[----:B------:R-:W-:Y:S01]  /*1420*/  FFMA.FTZ R26, R27, R27, R26 ;  /* 0x0000001b1b1a7223 */ /* 0x000fe2000001001a */
[----:B-----5:R-:W-:Y:S01]  /*1430*/  IMAD.U32 R27, R22, 0x10000, RZ ;  /* 0x00010000161b7824 */ /* 0x020fe200078e00ff */
[----:B------:R-:W-:Y:S01]  /*1440*/  SHF.L.U32 R11, R24, 0x10, RZ ;  /* 0x00000010180b7819 */ /* 0x000fe200000006ff */
[----:B------:R-:W4:Y:S02]  /*1450*/  LDG.E.U16 R10, desc[UR10][R16.64+0x4] ;  /* 0x0000040a100a7981 */ /* 0x000f24000c1e1500 */
[----:B------:R-:W-:-:S02]  /*1460*/  FFMA.FTZ R26, R27, R27, R26 ;  /* 0x0000001b1b1a7223 */ /* 0x000fc4000001001a */
[----:B------:R-:W5:Y:S02]  /*1470*/  LDG.E.U16 R22, desc[UR10][R16.64+0xc] ;  /* 0x00000c0a10167981 */ /* 0x000f64000c1e1500 */
[----:B------:R-:W-:Y:S01]  /*1480*/  FFMA.FTZ R26, R11, R11, R26 ;  /* 0x0000000b0b1a7223 */ /* 0x000fe2000001001a */
[----:B--2---:R-:W-:Y:S02]  /*1490*/  SHF.L.U32 R11, R2, 0x10, RZ ;  /* 0x00000010020b7819 */ /* 0x004fe400000006ff */
[----:B------:R-:W2:Y:S03]  /*14a0*/  LDG.E.U16 R2, desc[UR10][R16.64+0x6] ;  /* 0x0000060a10027981 */ /* 0x000ea6000c1e1500 */
[----:B------:R-:W-:Y:S02]  /*14b0*/  FFMA.FTZ R26, R11, R11, R26 ;  /* 0x0000000b0b1a7223 */ /* 0x000fe4000001001a */
[----:B------:R-:W5:Y:S01]  /*14c0*/  LDG.E.U16 R11, desc[UR10][R16.64+0x8] ;  /* 0x0000080a100b7981 */ /* 0x000f62000c1e1500 */
[----:B---3--:R-:W-:-:S03]  /*14d0*/  IMAD.U32 R27, R18, 0x10000, RZ ;  /* 0x00010000121b7824 */ /* 0x008fc600078e00ff */
[----:B------:R-:W3:Y:S01]  /*14e0*/  LDG.E.U16 R18, desc[UR10][R16.64+0xa] ;  /* 0x00000a0a10127981 */ /* 0x000ee2000c1e1500 */
[----:B------:R-:W-:Y:S01]  /*14f0*/  FFMA.FTZ R26, R27, R27, R26 ;  /* 0x0000001b1b1a7223 */ /* 0x000fe2000001001a */
[----:B----4-:R-:W-:-:S05]  /*1500*/  SHF.L.U32 R27, R10, 0x10, RZ ;  /* 0x000000100a1b7819 */ /* 0x010fca00000006ff */
[----:B------:R-:W-:Y:S01]  /*1510*/  FFMA.FTZ R26, R27, R27, R26 ;  /* 0x0000001b1b1a7223 */ /* 0x000fe2000001001a */
[----:B--2---:R-:W-:Y:S02]  /*1520*/  SHF.L.U32 R27, R2, 0x10, RZ ;  /* 0x00000010021b7819 */ /* 0x004fe400000006ff */
[----:B------:R-:W2:Y:S03]  /*1530*/  LDG.E.U16 R2, desc[UR10][R16.64+0xe] ;  /* 0x00000e0a10027981 */ /* 0x000ea6000c1e1500 */
[----:B------:R-:W-:Y:S01]  /*1540*/  FFMA.FTZ R26, R27, R27, R26 ;  /* 0x0000001b1b1a7223 */ /* 0x000fe2000001001a */
[----:B-----5:R-:W-:Y:S02]  /*1550*/  IMAD.U32 R27, R11, 0x10000, RZ ;  /* 0x000100000b1b7824 */ /* 0x020fe400078e00ff */
[----:B------:R-:W-:-:S05]  /*1560*/  IMAD.WIDE.U32 R10, R19, 0x10, R8 ;  /* 0x00000010130a7825 */ /* 0x000fca00078e0008 */
[----:B------:R-:W4:Y:S01]  /*1570*/  LDG.E.U16 R24, desc[UR10][R10.64] ;  /* 0x0000000a0a187981 */ /* 0x000f22000c1e1500 */
[----:B------:R-:W-:Y:S01]  /*1580*/  FFMA.FTZ R26, R27, R27, R26 ;  /* 0x0000001b1b1a7223 */ /* 0x000fe2000001001a */
[----:B---3--:R-:W-:Y:S02]  /*1590*/  SHF.L.U32 R27, R18, 0x10, RZ ;  /* 0x00000010121b7819 */ /* 0x008fe400000006ff */
[----:B------:R-:W3:Y:S03]  /*15a0*/  LDG.E.U16 R18, desc[UR10][R10.64+0x2] ;  /* 0x0000020a0a127981 */ /* 0x000ee6000c1e1500 */
[----:B------:R-:W-:Y:S01]  /*15b0*/  FFMA.FTZ R26, R27, R27, R26 ;  /* 0x0000001b1b1a7223 */ /* 0x000fe2000001001a */
[----:B------:R-:W-:Y:S01]  /*15c0*/  SHF.L.U32 R27, R22, 0x10, RZ ;  /* 0x00000010161b7819 */ /* 0x000fe200000006ff */
[----:B------:R-:W5:Y:S04]  /*15d0*/  LDG.E.U16 R16, desc[UR10][R10.64+0x4] ;  /* 0x0000040a0a107981 */ /* 0x000f68000c1e1500 */
[----:B------:R-:W-:Y:S01]  /*15e0*/  FFMA.FTZ R26, R27, R27, R26 ;  /* 0x0000001b1b1a7223 */ /* 0x000fe2000001001a */
[----:B------:R-:W5:Y:S01]  /*15f0*/  LDG.E.U16 R22, desc[UR10][R10.64+0xc] ;  /* 0x00000c0a0a167981 */ /* 0x000f62000c1e1500 */
[----:B--2---:R-:W-:-:S03]  /*1600*/  IMAD.U32 R17, R2, 0x10000, RZ ;  /* 0x0001000002117824 */ /* 0x004fc600078e00ff */
[----:B------:R-:W2:Y:S01]  /*1610*/  LDG.E.U16 R2, desc[UR10][R10.64+0x6] ;  /* 0x0000060a0a027981 */ /* 0x000ea2000c1e1500 */
[----:B------:R-:W-:Y:S01]  /*1620*/  FFMA.FTZ R26, R17, R17, R26 ;  /* 0x00000011111a7223 */ /* 0x000fe2000001001a */
[----:B----4-:R-:W-:-:S05]  /*1630*/  SHF.L.U32 R17, R24, 0x10, RZ ;  /* 0x0000001018117819 */ /* 0x010fca00000006ff */
[----:B------:R-:W-:Y:S02]  /*1640*/  FFMA.FTZ R26, R17, R17, R26 ;  /* 0x00000011111a7223 */ /* 0x000fe4000001001a */
[----:B------:R-:W4:Y:S01]  /*1650*/  LDG.E.U16 R17, desc[UR10][R10.64+0x8] ;  /* 0x0000080a0a117981 */ /* 0x000f22000c1e1500 */
[----:B---3--:R-:W-:-:S03]  /*1660*/  SHF.L.U32 R27, R18, 0x10, RZ ;  /* 0x00000010121b7819 */ /* 0x008fc600000006ff */
[----:B------:R-:W3:Y:S02]  /*1670*/  LDG.E.U16 R18, desc[UR10][R10.64+0xa] ;  /* 0x00000a0a0a127981 */ /* 0x000ee4000c1e1500 */
[----:B------:R-:W-:Y:S01]  /*1680*/  FFMA.FTZ R26, R27, R27, R26 ;  /* 0x0000001b1b1a7223 */ /* 0x000fe2000001001a */
[----:B-----5:R-:W-:-:S04]  /*1690*/  IMAD.U32 R27, R16, 0x10000, RZ ;  /* 0x00010000101b7824 */ /* 0x020fc800078e00ff */
[----:B------:R-:W-:Y:S01]  /*16a0*/  FFMA.FTZ R26, R27, R27, R26 ;  /* 0x0000001b1b1a7223 */ /* 0x000fe2000001001a */
[----:B--2---:R-:W-:Y:S02]  /*16b0*/  SHF.L.U32 R27, R2, 0x10, RZ ;  /* 0x00000010021b7819 */ /* 0x004fe400000006ff */
[----:B------:R-:W2:Y:S03]  /*16c0*/  LDG.E.U16 R2, desc[UR10][R10.64+0xe] ;  /* 0x00000e0a0a027981 */ /* 0x000ea6000c1e1500 */
[----:B------:R-:W-:Y:S01]  /*16d0*/  FFMA.FTZ R26, R27, R27, R26 ;  /* 0x0000001b1b1a7223 */ /* 0x000fe2000001001a */
[----:B----4-:R-:W-:-:S05]  /*16e0*/  SHF.L.U32 R17, R17, 0x10, RZ ;  /* 0x0000001011117819 */ /* 0x010fca00000006ff */
[----:B------:R-:W-:Y:S01]  /*16f0*/  FFMA.FTZ R26, R17, R17, R26 ;  /* 0x00000011111a7223 */ /* 0x000fe2000001001a */
[----:B------:R-:W-:-:S04]  /*1700*/  IMAD.WIDE.U32 R16, R23, 0x10, R8 ;  /* 0x0000001017107825 */ /* 0x000fc800078e0008 */
[----:B---3--:R-:W-:Y:S01]  /*1710*/  IMAD.U32 R27, R18, 0x10000, RZ ;  /* 0x00010000121b7824 */ /* 0x008fe200078e00ff */
[----:B------:R-:W3:Y:S04]  /*1720*/  LDG.E.U16 R24, desc[UR10][R16.64+0x4] ;  /* 0x0000040a10187981 */ /* 0x000ee8000c1e1500 */
[----:B------:R-:W4:Y:S01]  /*1730*/  LDG.E.U16 R18, desc[UR10][R16.64] ;  /* 0x0000000a10127981 */ /* 0x000f22000c1e1500 */
[----:B------:R-:W-:Y:S01]  /*1740*/  FFMA.FTZ R26, R27, R27, R26 ;  /* 0x0000001b1b1a7223 */ /* 0x000fe2000001001a */
[----:B------:R-:W-:Y:S02]  /*1750*/  SHF.L.U32 R27, R22, 0x10, RZ ;  /* 0x00000010161b7819 */ /* 0x000fe400000006ff */
[----:B------:R-:W5:Y:S03]  /*1760*/  LDG.E.U16 R22, desc[UR10][R16.64+0x2] ;  /* 0x0000020a10167981 */ /* 0x000f66000c1e1500 */
[----:B------:R-:W-:Y:S01]  /*1770*/  FFMA.FTZ R26, R27, R27, R26 ;  /* 0x0000001b1b1a7223 */ /* 0x000fe2000001001a */
[----:B------:R-:W3:Y:S01]  /*1780*/  LDG.E.U16 R10, desc[UR10][R16.64+0xc] ;  /* 0x00000c0a100a7981 */ /* 0x000ee2000c1e1500 */
[----:B--2---:R-:W-:-:S03]  /*1790*/  SHF.L.U32 R27, R2, 0x10, RZ ;  /* 0x00000010021b7819 */ /* 0x004fc600000006ff */
[----:B------:R-:W2:Y:S02]  /*17a0*/  LDG.E.U16 R2, desc[UR10][R16.64+0x6] ;  /* 0x0000060a10027981 */ /* 0x000ea4000c1e1500 */
[----:B------:R-:W-:Y:S01]  /*17b0*/  FFMA.FTZ R26, R27, R27, R26 ;  /* 0x0000001b1b1a7223 */ /* 0x000fe2000001001a */
[----:B----4-:R-:W-:Y:S02]  /*17c0*/  IMAD.U32 R11, R18, 0x10000, RZ ;  /* 0x00010000120b7824 */ /* 0x010fe400078e00ff */
[----:B------:R-:W4:Y:S02]  /*17d0*/  LDG.E.U16 R18, desc[UR10][R16.64+0x8] ;  /* 0x0000080a10127981 */ /* 0x000f24000c1e1500 */
[----:B------:R-:W-:Y:S01]  /*17e0*/  FFMA.FTZ R26, R11, R11, R26 ;  /* 0x0000000b0b1a7223 */ /* 0x000fe2000001001a */
[----:B-----5:R-:W-:Y:S02]  /*17f0*/  SHF.L.U32 R11, R22, 0x10, RZ ;  /* 0x00000010160b7819 */ /* 0x020fe400000006ff */
[----:B------:R-:W5:Y:S03]  /*1800*/  LDG.E.U16 R22, desc[UR10][R16.64+0xa] ;  /* 0x00000a0a10167981 */ /* 0x000f66000c1e1500 */
[----:B------:R-:W-:Y:S01]  /*1810*/  FFMA.FTZ R26, R11, R11, R26 ;  /* 0x0000000b0b1a7223 */ /* 0x000fe2000001001a */
[----:B---3--:R-:W-:-:S05]  /*1820*/  SHF.L.U32 R11, R24, 0x10, RZ ;  /* 0x00000010180b7819 */ /* 0x008fca00000006ff */
[----:B------:R-:W-:Y:S02]  /*1830*/  FFMA.FTZ R26, R11, R11, R26 ;  /* 0x0000000b0b1a7223 */ /* 0x000fe4000001001a */
[----:B------:R-:W3:Y:S01]  /*1840*/  LDG.E.U16 R11, desc[UR10][R16.64+0xe] ;  /* 0x00000e0a100b7981 */ /* 0x000ee2000c1e1500 */
[----:B------:R-:W-:-:S04]  /*1850*/  IADD3 R13, PT, PT, R0, R13, R0 ;  /* 0x0000000d000d7210 */ /* 0x000fc80007ffe000 */
[----:B------:R-:W-:-:S04]  /*1860*/  IADD3 R13, PT, PT, R0, R13, R0 ;  /* 0x0000000d000d7210 */ /* 0x000fc80007ffe000 */
[----:B------:R-:W-:Y:S01]  /*1870*/  ISETP.GE.AND P0, PT, R13, R14, PT ;  /* 0x0000000e0d00720c */ /* 0x000fe20003f06270 */
[C---:B------:R-:W-:Y:S01]  /*1880*/  IMAD R19, R0.reuse, 0x4, R19 ;  /* 0x0000000400137824 */ /* 0x040fe200078e0213 */
[C---:B------:R-:W-:Y:S02]  /*1890*/  LEA R25, R0.reuse, R25, 0x2 ;  /* 0x0000001900197211 */ /* 0x040fe400078e10ff */
[----:B------:R-:W-:Y:S01]  /*18a0*/  LEA R23, R0, R23, 0x2 ;  /* 0x0000001700177211 */ /* 0x000fe200078e10ff */
[----:B--2---:R-:W-:-:S04]  /*18b0*/  IMAD.U32 R27, R2, 0x10000, RZ ;  /* 0x00010000021b7824 */ /* 0x004fc800078e00ff */
[----:B------:R-:W-:Y:S01]  /*18c0*/  FFMA.FTZ R26, R27, R27, R26 ;  /* 0x0000001b1b1a7223 */ /* 0x000fe2000001001a */
[----:B----4-:R-:W-:Y:S02]  /*18d0*/  SHF.L.U32 R27, R18, 0x10, RZ ;  /* 0x00000010121b7819 */ /* 0x010fe400000006ff */
[----:B-----5:R-:W-:-:S03]  /*18e0*/  SHF.L.U32 R29, R22, 0x10, RZ ;  /* 0x00000010161d7819 */ /* 0x020fc600000006ff */
[----:B------:R-:W-:Y:S01]  /*18f0*/  FFMA.FTZ R26, R27, R27, R26 ;  /* 0x0000001b1b1a7223 */ /* 0x000fe2000001001a */
[----:B------:R-:W-:-:S03]  /*1900*/  IMAD.U32 R27, R10, 0x10000, RZ ;  /* 0x000100000a1b7824 */ /* 0x000fc600078e00ff */
[----:B------:R-:W-:-:S04]  /*1910*/  FFMA.FTZ R26, R29, R29, R26 ;  /* 0x0000001d1d1a7223 */ /* 0x000fc8000001001a */
[----:B------:R-:W-:Y:S01]  /*1920*/  FFMA.FTZ R26, R27, R27, R26 ;  /* 0x0000001b1b1a7223 */ /* 0x000fe2000001001a */
[----:B---3--:R-:W-:-:S05]  /*1930*/  SHF.L.U32 R11, R11, 0x10, RZ ;  /* 0x000000100b0b7819 */ /* 0x008fca00000006ff */
[----:B------:R-:W-:Y:S01]  /*1940*/  FFMA.FTZ R2, R11, R11, R26 ;  /* 0x0000000b0b027223 */ /* 0x000fe2000001001a */
[----:B------:R-:W-:Y:S06]  /*1950*/  @!P0 BRA `(.L_x_1038) ;  /* 0xfffffff800548947 */ /* 0x000fec000383ffff */
.L_x_1034:
[----:B------:R-:W-:Y:S05]  /*1960*/  BSYNC.RECONVERGENT B1 ;  /* 0x0000000000017941 */ /* 0x000fea0003800200 */
.L_x_1033:
        /* <DEDUP_REMOVED lines=34> */
[----:B------:R-:W-:-:S04]  /*1b90*/  IADD3 R4, P0, PT, R6, R4, RZ ;  /* 0x0000000406047210 */ /* 0x000fc80007f1e0ff */
[----:B------:R-:W-:Y:S02]  /*1ba0*/  LOP3.LUT R10, R10, 0x3, RZ, 0xc0, !PT ;  /* 0x000000030a0a7812 */ /* 0x000fe400078ec0ff */
[----:B------:R-:W-:Y:S02]  /*1bb0*/  IADD3.X R5, PT, PT, R7, R5, RZ, P0, !PT ;  /* 0x0000000507057210 */ /* 0x000fe400007fe4ff */
[----:B------:R-:W-:-:S07]  /*1bc0*/  IADD3 R10, PT, PT, -R10, RZ, RZ ;  /* 0x000000ff0a0a7210 */ /* 0x000fce0007ffe1ff */
.L_x_1041:
        /* <DEDUP_REMOVED lines=8> */
.L_x_1040:
[----:B------:R-:W-:Y:S05]  /*1c50*/  BSYNC.RECONVERGENT B1 ;  /* 0x0000000000017941 */ /* 0x000fea0003800200 */
.L_x_1039:
[----:B------:R-:W-:Y:S05]  /*1c60*/  @!P1 BRA `(.L_x_1024) ;  /* 0x00000000005c9947 */ /* 0x000fea0003800000 */
[----:B------:R-:W-:-:S07]  /*1c70*/  IMAD.SHL.U32 R13, R0, 0x2, RZ ;  /* 0x00000002000d7824 */ /* 0x000fce00078e00ff */
.L_x_1042:
        /* <DEDUP_REMOVED lines=22> */
.L_x_1024:
[----:B------:R-:W-:Y:S05]  /*1de0*/  BSYNC.RECONVERGENT B0 ;  /* 0x0000000000007941 */ /* 0x000fea0003800200 */
.L_x_1022:
        /* <DEDUP_REMOVED lines=71> */
.L_x_1044:
        /* <DEDUP_REMOVED lines=38> */
[----:B-1----:R-:W1:Y:S04]  /*24c0*/  LDS.128 R8, [R2+0x30] ;  /* 0x0000300002087984 */ /* 0x002e680000000c00 */
        /* <DEDUP_REMOVED lines=65> */
.L_x_1046:
[----:B------:R-:W-:Y:S01]  /*28e0*/  I2FP.F32.S32 R4, UR9 ;  /* 0x0000000900047c45 */ /* 0x000fe20008201400 */
[----:B------:R-:W0:Y:S03]  /*28f0*/  LDCU UR4, c[0x0][0x3c0] ;  /* 0x00007800ff0477ac */ /* 0x000e260008000800 */
[----:B------:R-:W0:Y:S02]  /*2900*/  MUFU.RCP R5, R4 ;  /* 0x0000000400057308 */ /* 0x000e240000001000 */
[----:B0-----:R-:W-:-:S06]  /*2910*/  FFMA.FTZ R22, R5, R22, UR4 ;  /* 0x0000000405167e23 */ /* 0x001fcc0008010016 */
[----:B------:R-:W0:Y:S02]  /*2920*/  MUFU.RSQ R5, R22 ;  /* 0x0000001600057308 */ /* 0x000e240000001400 */
[----:B0-----:R2:W-:Y:S02]  /*2930*/  STS [R2], R5 ;  /* 0x0000000502007388 */ /* 0x0015e40000000800 */
.L_x_1045:
[----:B------:R-:W-:Y:S05]  /*2940*/  BSYNC.RECONVERGENT B0 ;  /* 0x0000000000007941 */ /* 0x000fea0003800200 */
.L_x_1043:
[----:B------:R-:W-:Y:S01]  /*2950*/  USHF.R.S32.HI UR6, URZ, 0x1f, UR9 ;  /* 0x0000001fff067899 */ /* 0x000fe20008011409 */
[----:B------:R-:W-:Y:S03]  /*2960*/  BAR.SYNC.DEFER_BLOCKING 0x0 ;  /* 0x0000000000007b1d */ /* 0x000fe60000010000 */
[----:B------:R-:W-:-:S03]  /*2970*/  ULEA.HI UR6, UR6, UR9, URZ, 0x3 ;  /* 0x0000000906067291 */ /* 0x000fc6000f8f18ff */
[----:B------:R-:W3:Y:S01]  /*2980*/  LDCU.64 UR4, c[0x0][0x380] ;  /* 0x00007000ff0477ac */ /* 0x000ee20008000a00 */
[----:B------:R-:W-:Y:S02]  /*2990*/  USHF.R.S32.HI UR7, URZ, 0x3, UR6 ;  /* 0x00000003ff077899 */ /* 0x000fe40008011406 */
[----:B------:R-:W-:-:S04]  /*29a0*/  UIMAD UR6, UR8, UR9, URZ ;  /* 0x00000009080672a4 */ /* 0x000fc8000f8e02ff */
[----:B------:R-:W-:Y:S01]  /*29b0*/  ISETP.GE.AND P0, PT, R3, UR7, PT ;  /* 0x0000000703007c0c */ /* 0x000fe2000bf06270 */
[----:B---3--:R-:W-:-:S12]  /*29c0*/  UIMAD.WIDE.U32 UR4, UR6, 0x2, UR4 ;  /* 0x00000002060478a5 */ /* 0x008fd8000f8e0004 */
        /* <DEDUP_REMOVED lines=8> */
[----:B0-2---:R-:W-:Y:S02]  /*2a50*/  VIMNMX.U32 R2, PT, PT, R6, UR7, !PT ;  /* 0x0000000706027c48 */ /* 0x005fe4000ffe0000 */
[----:B------:R-:W-:Y:S01]  /*2a60*/  SEL R7, RZ, 0x1, P0 ;  /* 0x00000001ff077807 */ /* 0x000fe20000000000 */
[----:B---3--:R-:W0:Y:S01]  /*2a70*/  MUFU.RCP R8, R8 ;  /* 0x0000000800087308 */ /* 0x008e220000001000 */
[----:B----4-:R-:W-:Y:S01]  /*2a80*/  ULEA UR6, UR8, UR6, 0x18 ;  /* 0x0000000608067291 */ /* 0x010fe2000f8ec0ff */
[----:B------:R-:W2:Y:S01]  /*2a90*/  LDCU.64 UR8, c[0x0][0x3b8] ;  /* 0x00007700ff0877ac */ /* 0x000ea20008000a00 */
[----:B0-----:R-:W-:-:S05]  /*2aa0*/  IADD3 R4, PT, PT, R8, 0xffffffe, RZ ;  /* 0x0ffffffe08047810 */ /* 0x001fca0007ffe0ff */
[----:B------:R0:W3:Y:S02]  /*2ab0*/  F2I.FTZ.U32.TRUNC.NTZ R5, R4 ;  /* 0x0000000400057305 */ /* 0x0000e4000021f000 */
[----:B0-----:R-:W-:Y:S02]  /*2ac0*/  HFMA2 R4, -RZ, RZ, 0, 0 ;  /* 0x00000000ff047431 */ /* 0x001fe400000001ff */
[----:B---3--:R-:W-:-:S04]  /*2ad0*/  IMAD.MOV R9, RZ, RZ, -R5 ;  /* 0x000000ffff097224 */ /* 0x008fc800078e0a05 */
        /* <DEDUP_REMOVED lines=13> */
[----:B------:R-:W0:Y:S02]  /*2bb0*/  LDS R2, [UR6] ;  /* 0x00000006ff027984 */ /* 0x000e240008000800 */
[C---:B------:R-:W-:Y:S02]  /*2bc0*/  LOP3.LUT R5, R4.reuse, 0x3, RZ, 0xc0, !PT ;  /* 0x0000000304057812 */ /* 0x040fe400078ec0ff */
[----:B------:R-:W-:Y:S02]  /*2bd0*/  ISETP.GE.U32.AND P0, PT, R4, 0x3, PT ;  /* 0x000000030400780c */ /* 0x000fe40003f06070 */
[----:B------:R-:W-:-:S13]  /*2be0*/  ISETP.NE.AND P1, PT, R5, 0x3, PT ;  /* 0x000000030500780c */ /* 0x000fda0003f25270 */
[----:B--2---:R-:W-:Y:S05]  /*2bf0*/  @!P1 BRA `(.L_x_1048) ;  /* 0x0000000400389947 */ /* 0x004fea0003800000 */
[----:B------:R-:W-:Y:S01]  /*2c00*/  IADD3 R4, PT, PT, R4, 0x1, RZ ;  /* 0x0000000104047810 */ /* 0x000fe20007ffe0ff */
[----:B------:R-:W-:-:S03]  /*2c10*/  IMAD.WIDE.U32 R12, R3, 0x10, RZ ;  /* 0x00000010030c7825 */ /* 0x000fc600078e00ff */
[----:B------:R-:W-:-:S05]  /*2c20*/  LOP3.LUT R4, R4, 0x3, RZ, 0xc0, !PT ;  /* 0x0000000304047812 */ /* 0x000fca00078ec0ff */
[----:B------:R-:W-:Y:S02]  /*2c30*/  IMAD R3, R4, R0, R3 ;  /* 0x0000000004037224 */ /* 0x000fe400078e0203 */
[----:B------:R-:W-:-:S07]  /*2c40*/  IMAD.MOV R14, RZ, RZ, -R4 ;  /* 0x000000ffff0e7224 */ /* 0x000fce00078e0a04 */
.L_x_1049:
[----:B--2---:R-:W-:-:S04]  /*2c50*/  IADD3 R4, P1, PT, R12, R20, RZ ;  /* 0x000000140c047210 */ /* 0x004fc80007f3e0ff */
[----:B------:R-:W-:-:S06]  /*2c60*/  IADD3.X R5, PT, PT, R13, R21, RZ, P1, !PT ;  /* 0x000000150d057210 */ /* 0x000fcc0000ffe4ff */
[----:B------:R-:W2:Y:S01]  /*2c70*/  LDG.E.128 R4, desc[UR10][R4.64] ;  /* 0x0000000a04047981 */ /* 0x000ea2000c1e1d00 */
[----:B------:R-:W-:-:S04]  /*2c80*/  IADD3 R8, P1, PT, R12, UR8, RZ ;  /* 0x000000080c087c10 */ /* 0x000fc8000ff3e0ff */
[----:B------:R-:W-:-:S06]  /*2c90*/  IADD3.X R9, PT, PT, R13, UR9, RZ, P1, !PT ;  /* 0x000000090d097c10 */ /* 0x000fcc0008ffe4ff */
[----:B-1----:R-:W3:Y:S01]  /*2ca0*/  LDG.E.128.CONSTANT R8, desc[UR10][R8.64] ;  /* 0x0000000a08087981 */ /* 0x002ee2000c1e9d00 */
[----:B------:R-:W-:Y:S01]  /*2cb0*/  IADD3 R14, PT, PT, R14, 0x1, RZ ;  /* 0x000000010e0e7810 */ /* 0x000fe20007ffe0ff */
[----:B--2---:R-:W-:Y:S01]  /*2cc0*/  IMAD.U32 R19, R5, 0x10000, RZ ;  /* 0x0001000005137824 */ /* 0x004fe200078e00ff */
[C---:B------:R-:W-:Y:S02]  /*2cd0*/  SHF.L.U32 R15, R6.reuse, 0x10, RZ ;  /* 0x00000010060f7819 */ /* 0x040fe400000006ff */
[----:B------:R-:W-:Y:S01]  /*2ce0*/  PRMT R6, R6, 0x7632, R6 ;  /* 0x0000763206067816 */ /* 0x000fe20000000006 */
[C---:B0-----:R-:W-:Y:S01]  /*2cf0*/  FMUL.FTZ R18, R2.reuse, R19 ;  /* 0x0000001302127220 */ /* 0x041fe20000410000 */
[----:B------:R-:W-:Y:S01]  /*2d00*/  SHF.L.U32 R19, R7, 0x10, RZ ;  /* 0x0000001007137819 */ /* 0x000fe200000006ff */
[----:B------:R-:W-:Y:S01]  /*2d10*/  FMUL.FTZ R17, R2, R15 ;  /* 0x0000000f02117220 */ /* 0x000fe20000410000 */
[----:B------:R-:W-:Y:S02]  /*2d20*/  PRMT R5, R5, 0x7632, R5 ;  /* 0x0000763205057816 */ /* 0x000fe40000000005 */
[----:B------:R-:W-:Y:S01]  /*2d30*/  SHF.L.U32 R15, R4, 0x10, RZ ;  /* 0x00000010040f7819 */ /* 0x000fe200000006ff */
[----:B------:R-:W-:Y:S01]  /*2d40*/  FMUL.FTZ R23, R2, R19 ;  /* 0x0000001302177220 */ /* 0x000fe20000410000 */
[----:B------:R-:W-:Y:S01]  /*2d50*/  IMAD.U32 R19, R6, 0x10000, RZ ;  /* 0x0001000006137824 */ /* 0x000fe200078e00ff */
[----:B------:R-:W-:Y:S01]  /*2d60*/  PRMT R4, R4, 0x7632, R4 ;  /* 0x0000763204047816 */ /* 0x000fe20000000004 */
[----:B------:R-:W0:Y:S01]  /*2d70*/  F2F.BF16.F32 R17, R17 ;  /* 0x0000001100117304 */ /* 0x000e220000202000 */
[C---:B------:R-:W-:Y:S01]  /*2d80*/  FMUL.FTZ R15, R2.reuse, R15 ;  /* 0x0000000f020f7220 */ /* 0x040fe20000410000 */
[----:B------:R-:W-:Y:S01]  /*2d90*/  FMUL.FTZ R25, R2, R19 ;  /* 0x0000001302197220 */ /* 0x000fe20000410000 */
[----:B------:R-:W-:Y:S01]  /*2da0*/  SHF.L.U32 R19, R5, 0x10, RZ ;  /* 0x0000001005137819 */ /* 0x000fe200000006ff */
[----:B---3--:R-:W-:-:S04]  /*2db0*/  IMAD.U32 R22, R10, 0x10000, RZ ;  /* 0x000100000a167824 */ /* 0x008fc800078e00ff */
[----:B------:R-:W-:Y:S01]  /*2dc0*/  FMUL.FTZ R16, R2, R19 ;  /* 0x0000001302107220 */ /* 0x000fe20000410000 */
[----:B------:R-:W1:Y:S01]  /*2dd0*/  F2F.BF16.F32 R18, R18 ;  /* 0x0000001200127304 */ /* 0x000e620000202000 */
[----:B------:R-:W-:Y:S02]  /*2de0*/  SHF.L.U32 R19, R4, 0x10, RZ ;  /* 0x0000001004137819 */ /* 0x000fe400000006ff */
[----:B------:R-:W-:-:S03]  /*2df0*/  PRMT R4, R7, 0x7632, R4 ;  /* 0x0000763207047816 */ /* 0x000fc60000000004 */
[----:B------:R-:W-:Y:S01]  /*2e00*/  FMUL.FTZ R24, R2, R19 ;  /* 0x0000001302187220 */ /* 0x000fe20000410000 */
[----:B0-----:R-:W-:Y:S01]  /*2e10*/  SHF.L.U32 R7, R17, 0x10, RZ ;  /* 0x0000001011077819 */ /* 0x001fe200000006ff */
[----:B------:R-:W-:Y:S01]  /*2e20*/  IMAD.U32 R19, R4, 0x10000, RZ ;  /* 0x0001000004137824 */ /* 0x000fe200078e00ff */
[----:B------:R-:W0:Y:S03]  /*2e30*/  F2F.BF16.F32 R15, R15 ;  /* 0x0000000f000f7304 */ /* 0x000e260000202000 */
[----:B------:R-:W-:Y:S01]  /*2e40*/  FMUL.FTZ R7, R7, R22 ;  /* 0x0000001607077220 */ /* 0x000fe20000410000 */
[----:B-1----:R-:W-:-:S04]  /*2e50*/  SHF.L.U32 R4, R18, 0x10, RZ ;  /* 0x0000001012047819 */ /* 0x002fc800000006ff */
[----:B------:R1:W2:Y:S01]  /*2e60*/  F2F.BF16.F32 R5, R25 ;  /* 0x0000001900057304 */ /* 0x0002a20000202000 */
[----:B------:R-:W-:-:S05]  /*2e70*/  PRMT R18, R9, 0x7632, R18 ;  /* 0x0000763209127816 */ /* 0x000fca0000000012 */
[----:B------:R-:W-:Y:S02]  /*2e80*/  IMAD.U32 R18, R18, 0x10000, RZ ;  /* 0x0001000012127824 */ /* 0x000fe400078e00ff */
[----:B------:R-:W3:Y:S01]  /*2e90*/  F2F.BF16.F32 R16, R16 ;  /* 0x0000001000107304 */ /* 0x000ee20000202000 */
[----:B-1----:R-:W-:Y:S01]  /*2ea0*/  FMUL.FTZ R25, R2, R19 ;  /* 0x0000001302197220 */ /* 0x002fe20000410000 */
[----:B------:R-:W-:Y:S01]  /*2eb0*/  PRMT R19, R10, 0x7632, R19 ;  /* 0x000076320a137816 */ /* 0x000fe20000000013 */
[----:B0-----:R-:W-:Y:S01]  /*2ec0*/  IMAD.U32 R22, R15, 0x10000, RZ ;  /* 0x000100000f167824 */ /* 0x001fe200078e00ff */
[----:B------:R-:W-:Y:S02]  /*2ed0*/  PRMT R15, R8, 0x7632, R15 ;  /* 0x00007632080f7816 */ /* 0x000fe4000000000f */
[----:B------:R-:W-:Y:S02]  /*2ee0*/  SHF.L.U32 R19, R19, 0x10, RZ ;  /* 0x0000001013137819 */ /* 0x000fe400000006ff */
[----:B------:R0:W1:Y:S01]  /*2ef0*/  F2F.BF16.F32 R6, R23 ;  /* 0x0000001700067304 */ /* 0x0000620000202000 */
[----:B------:R-:W-:-:S07]  /*2f00*/  SHF.L.U32 R15, R15, 0x10, RZ ;  /* 0x000000100f0f7819 */ /* 0x000fce00000006ff */
[----:B------:R-:W4:Y:S01]  /*2f10*/  F2F.BF16.F32 R10, R25 ;  /* 0x00000019000a7304 */ /* 0x000f220000202000 */
[----:B0-----:R-:W-:Y:S02]  /*2f20*/  SHF.L.U32 R23, R9, 0x10, RZ ;  /* 0x0000001009177819 */ /* 0x001fe400000006ff */
[C---:B------:R-:W-:Y:S02]  /*2f30*/  PRMT R9, R11.reuse, 0x7632, R9 ;  /* 0x000076320b097816 */ /* 0x040fe40000000009 */
[----:B------:R-:W-:Y:S01]  /*2f40*/  SHF.L.U32 R11, R11, 0x10, RZ ;  /* 0x000000100b0b7819 */ /* 0x000fe200000006ff */
[----:B------:R-:W-:Y:S01]  /*2f50*/  FMUL.FTZ R4, R4, R23 ;  /* 0x0000001704047220 */ /* 0x000fe20000410000 */
[----:B------:R-:W-:Y:S01]  /*2f60*/  SHF.L.U32 R23, R8, 0x10, RZ ;  /* 0x0000001008177819 */ /* 0x000fe200000006ff */
[----:B------:R1:W0:Y:S01]  /*2f70*/  F2F.BF16.F32 R17, R24 ;  /* 0x0000001800117304 */ /* 0x0002220000202000 */
[----:B------:R-:W-:-:S03]  /*2f80*/  SHF.L.U32 R9, R9, 0x10, RZ ;  /* 0x0000001009097819 */ /* 0x000fc600000006ff */
[----:B------:R-:W-:Y:S01]  /*2f90*/  FMUL.FTZ R8, R22, R23 ;  /* 0x0000001716087220 */ /* 0x000fe20000410000 */
[----:B--2---:R-:W-:Y:S02]  /*2fa0*/  SHF.L.U32 R22, R5, 0x10, RZ ;  /* 0x0000001005167819 */ /* 0x004fe400000006ff */
[----:B---3--:R-:W-:Y:S01]  /*2fb0*/  SHF.L.U32 R5, R16, 0x10, RZ ;  /* 0x0000001010057819 */ /* 0x008fe200000006ff */
[----:B-1----:R-:W-:Y:S01]  /*2fc0*/  IMAD.U32 R24, R6, 0x10000, RZ ;  /* 0x0001000006187824 */ /* 0x002fe200078e00ff */
[----:B----4-:R-:W-:Y:S01]  /*2fd0*/  SHF.L.U32 R10, R10, 0x10, RZ ;  /* 0x000000100a0a7819 */ /* 0x010fe200000006ff */
[----:B------:R-:W-:Y:S02]  /*2fe0*/  FMUL.FTZ R22, R22, R19 ;  /* 0x0000001316167220 */ /* 0x000fe40000410000 */
[----:B------:R-:W-:Y:S01]  /*2ff0*/  FMUL.FTZ R5, R5, R18 ;  /* 0x0000001205057220 */ /* 0x000fe20000410000 */
[----:B------:R-:W-:Y:S01]  /*3000*/  FMUL.FTZ R24, R24, R11 ;  /* 0x0000000b18187220 */ /* 0x000fe20000410000 */
[----:B0-----:R-:W-:-:S02]  /*3010*/  IMAD.U32 R6, R17, 0x10000, RZ ;  /* 0x0001000011067824 */ /* 0x001fc400078e00ff */
[----:B------:R-:W-:Y:S01]  /*3020*/  FMUL.FTZ R9, R10, R9 ;  /* 0x000000090a097220 */ /* 0x000fe20000410000 */
[----:B------:R-:W-:Y:S01]  /*3030*/  IADD3 R10, P1, PT, R12, UR4, RZ ;  /* 0x000000040c0a7c10 */ /* 0x000fe2000ff3e0ff */
[----:B------:R-:W-:Y:S01]  /*3040*/  FMUL.FTZ R15, R6, R15 ;  /* 0x0000000f060f7220 */ /* 0x000fe20000410000 */
[----:B------:R-:W-:Y:S02]  /*3050*/  F2FP.BF16.F32.PACK_AB R6, R22, R7 ;  /* 0x000000071606723e */ /* 0x000fe400000010ff */
[----:B------:R-:W-:Y:S02]  /*3060*/  F2FP.BF16.F32.PACK_AB R5, R5, R4 ;  /* 0x000000040505723e */ /* 0x000fe400000010ff */
[----:B------:R-:W-:Y:S02]  /*3070*/  F2FP.BF16.F32.PACK_AB R4, R15, R8 ;  /* 0x000000080f04723e */ /* 0x000fe400000010ff */
[----:B------:R-:W-:Y:S01]  /*3080*/  IADD3.X R11, PT, PT, R13, UR5, RZ, P1, !PT ;  /* 0x000000050d0b7c10 */ /* 0x000fe20008ffe4ff */
[----:B------:R-:W-:Y:S01]  /*3090*/  IMAD.WIDE.U32 R12, R0, 0x10, R12 ;  /* 0x00000010000c7825 */ /* 0x000fe200078e000c */
[----:B------:R-:W-:-:S02]  /*30a0*/  F2FP.BF16.F32.PACK_AB R7, R9, R24 ;  /* 0x000000180907723e */ /* 0x000fc400000010ff */
[----:B------:R-:W-:-:S03]  /*30b0*/  ISETP.NE.AND P1, PT, R14, RZ, PT ;  /* 0x000000ff0e00720c */ /* 0x000fc60003f25270 */
[----:B------:R2:W-:Y:S10]  /*30c0*/  STG.E.128 desc[UR10][R10.64], R4 ;  /* 0x000000040a007986 */ /* 0x0005f4000c101d0a */
[----:B------:R-:W-:Y:S05]  /*30d0*/  @P1 BRA `(.L_x_1049) ;  /* 0xfffffff800dc1947 */ /* 0x000fea000383ffff */
.L_x_1048:
[----:B------:R-:W-:Y:S05]  /*30e0*/  BSYNC.RECONVERGENT B0 ;  /* 0x0000000000007941 */ /* 0x000fea0003800200 */
.L_x_1047:
[----:B------:R-:W-:Y:S05]  /*30f0*/  @!P0 EXIT ;  /* 0x000000000000894d */ /* 0x000fea0003800000 */
[C-C-:B------:R-:W-:Y:S01]  /*3100*/  IMAD R23, R0.reuse, 0x2, R3.reuse ;  /* 0x0000000200177824 */ /* 0x140fe200078e0203 */
[----:B--2---:R-:W-:Y:S01]  /*3110*/  IADD3 R5, PT, PT, R3, R0, RZ ;  /* 0x0000000003057210 */ /* 0x004fe20007ffe0ff */
[----:B------:R-:W-:-:S07]  /*3120*/  IMAD R7, R0, 0x3, R3 ;  /* 0x0000000300077824 */ /* 0x000fce00078e0203 */
.L_x_1050:
[C---:B--2---:R-:W-:Y:S01]  /*3130*/  IMAD.WIDE.U32 R8, R3.reuse, 0x10, R20 ;  /* 0x0000001003087825 */ /* 0x044fe200078e0014 */
[----:B------:R-:W2:Y:S05]  /*3140*/  LDC.64 R24, c[0x0][0x3b8] ;  /* 0x0000ee00ff187b82 */ /* 0x000eaa0000000a00 */
[----:B-1----:R-:W3:Y:S01]  /*3150*/  LDG.E.128 R8, desc[UR10][R8.64] ;  /* 0x0000000a08087981 */ /* 0x002ee2000c1e1d00 */
[----:B--2---:R-:W-:-:S06]  /*3160*/  IMAD.WIDE.U32 R12, R3, 0x10, R24 ;  /* 0x00000010030c7825 */ /* 0x004fcc00078e0018 */
[----:B------:R-:W2:Y:S01]  /*3170*/  LDG.E.128.CONSTANT R12, desc[UR10][R12.64] ;  /* 0x0000000a0c0c7981 */ /* 0x000ea2000c1e9d00 */
[----:B------:R-:W-:-:S05]  /*3180*/  MOV R28, 0x10 ;  /* 0x00000010001c7802 */ /* 0x000fca0000000f00 */
[----:B------:R-:W-:Y:S01]  /*3190*/  IMAD.WIDE.U32 R28, R3, R28, UR4 ;  /* 0x00000004031c7e25 */ /* 0x000fe2000f8e001c */
[----:B---3--:R-:W-:-:S03]  /*31a0*/  SHF.L.U32 R17, R11, 0x10, RZ ;  /* 0x000000100b117819 */ /* 0x008fc600000006ff */
[----:B------:R-:W-:Y:S01]  /*31b0*/  IMAD.U32 R27, R10, 0x10000, RZ ;  /* 0x000100000a1b7824 */ /* 0x000fe200078e00ff */
[----:B------:R-:W-:Y:S02]  /*31c0*/  PRMT R11, R11, 0x7632, R11 ;  /* 0x000076320b0b7816 */ /* 0x000fe4000000000b */
[----:B------:R-:W-:Y:S01]  /*31d0*/  SHF.L.U32 R19, R9, 0x10, RZ ;  /* 0x0000001009137819 */ /* 0x000fe200000006ff */
[----:B0-----:R-:W-:Y:S01]  /*31e0*/  FMUL.FTZ R17, R2, R17 ;  /* 0x0000001102117220 */ /* 0x001fe20000410000 */
[----:B------:R-:W-:Y:S01]  /*31f0*/  PRMT R10, R10, 0x7632, R10 ;  /* 0x000076320a0a7816 */ /* 0x000fe2000000000a */
[----:B------:R-:W-:Y:S02]  /*3200*/  IMAD.U32 R11, R11, 0x10000, RZ ;  /* 0x000100000b0b7824 */ /* 0x000fe400078e00ff */
[C---:B------:R-:W-:Y:S01]  /*3210*/  FMUL.FTZ R18, R2.reuse, R27 ;  /* 0x0000001b02127220 */ /* 0x040fe20000410000 */
[----:B------:R-:W-:Y:S01]  /*3220*/  FMUL.FTZ R16, R2, R19 ;  /* 0x0000001302107220 */ /* 0x000fe20000410000 */
[----:B------:R-:W-:Y:S01]  /*3230*/  SHF.L.U32 R19, R8, 0x10, RZ ;  /* 0x0000001008137819 */ /* 0x000fe200000006ff */
[----:B------:R-:W0:Y:S01]  /*3240*/  F2F.BF16.F32 R17, R17 ;  /* 0x0000001100117304 */ /* 0x000e220000202000 */
[----:B------:R-:W-:Y:S01]  /*3250*/  FMUL.FTZ R6, R2, R11 ;  /* 0x0000000b02067220 */ /* 0x000fe20000410000 */
[----:B------:R-:W-:-:S02]  /*3260*/  SHF.L.U32 R11, R10, 0x10, RZ ;  /* 0x000000100a0b7819 */ /* 0x000fc400000006ff */
[----:B------:R-:W-:Y:S01]  /*3270*/  PRMT R10, R8, 0x7632, R10 ;  /* 0x00007632080a7816 */ /* 0x000fe2000000000a */
[C---:B------:R-:W-:Y:S01]  /*3280*/  FMUL.FTZ R4, R2.reuse, R19 ;  /* 0x0000001302047220 */ /* 0x040fe20000410000 */
[----:B------:R-:W-:Y:S01]  /*3290*/  PRMT R9, R9, 0x7632, R9 ;  /* 0x0000763209097816 */ /* 0x000fe20000000009 */
[----:B------:R-:W-:Y:S01]  /*32a0*/  FMUL.FTZ R22, R2, R11 ;  /* 0x0000000b02167220 */ /* 0x000fe20000410000 */
[----:B------:R-:W1:Y:S01]  /*32b0*/  F2F.BF16.F32 R18, R18 ;  /* 0x0000001200127304 */ /* 0x000e620000202000 */
[----:B------:R-:W-:Y:S01]  /*32c0*/  IMAD.U32 R11, R10, 0x10000, RZ ;  /* 0x000100000a0b7824 */ /* 0x000fe200078e00ff */
[----:B------:R-:W-:Y:S02]  /*32d0*/  SHF.L.U32 R9, R9, 0x10, RZ ;  /* 0x0000001009097819 */ /* 0x000fe400000006ff */
[----:B--2---:R-:W-:-:S03]  /*32e0*/  SHF.L.U32 R10, R15, 0x10, RZ ;  /* 0x000000100f0a7819 */ /* 0x004fc600000006ff */
[----:B------:R-:W-:Y:S01]  /*32f0*/  FMUL.FTZ R9, R2, R9 ;  /* 0x0000000902097220 */ /* 0x000fe20000410000 */
[----:B0-----:R-:W-:Y:S01]  /*3300*/  SHF.L.U32 R19, R17, 0x10, RZ ;  /* 0x0000001011137819 */ /* 0x001fe200000006ff */
[----:B------:R-:W0:Y:S01]  /*3310*/  F2F.BF16.F32 R4, R4 ;  /* 0x0000000400047304 */ /* 0x000e220000202000 */
[----:B------:R-:W-:-:S03]  /*3320*/  IMAD.U32 R17, R14, 0x10000, RZ ;  /* 0x000100000e117824 */ /* 0x000fc600078e00ff */
[----:B------:R-:W-:Y:S01]  /*3330*/  FMUL.FTZ R19, R19, R10 ;  /* 0x0000000a13137220 */ /* 0x000fe20000410000 */
[----:B------:R-:W-:Y:S01]  /*3340*/  FMUL.FTZ R10, R2, R11 ;  /* 0x0000000b020a7220 */ /* 0x000fe20000410000 */
[----:B-1----:R-:W-:Y:S02]  /*3350*/  SHF.L.U32 R18, R18, 0x10, RZ ;  /* 0x0000001012127819 */ /* 0x002fe400000006ff */
[----:B------:R-:W1:Y:S01]  /*3360*/  F2F.BF16.F32 R9, R9 ;  /* 0x0000000900097304 */ /* 0x000e620000202000 */
[----:B------:R-:W-:Y:S02]  /*3370*/  PRMT R11, R15, 0x7632, R11 ;  /* 0x000076320f0b7816 */ /* 0x000fe4000000000b */
[----:B------:R-:W-:Y:S01]  /*3380*/  FMUL.FTZ R18, R18, R17 ;  /* 0x0000001112127220 */ /* 0x000fe20000410000 */
[----:B------:R-:W-:Y:S02]  /*3390*/  SHF.L.U32 R17, R13, 0x10, RZ ;  /* 0x000000100d117819 */ /* 0x000fe400000006ff */
[----:B------:R-:W-:Y:S01]  /*33a0*/  PRMT R13, R14, 0x7632, R13 ;  /* 0x000076320e0d7816 */ /* 0x000fe2000000000d */
[----:B0-----:R-:W-:Y:S01]  /*33b0*/  IMAD.U32 R27, R4, 0x10000, RZ ;  /* 0x00010000041b7824 */ /* 0x001fe200078e00ff */
[----:B------:R-:W0:Y:S01]  /*33c0*/  F2F.BF16.F32 R10, R10 ;  /* 0x0000000a000a7304 */ /* 0x000e220000202000 */
[----:B------:R-:W-:-:S02]  /*33d0*/  PRMT R14, R12, 0x7632, R14 ;  /* 0x000076320c0e7816 */ /* 0x000fc4000000000e */
[C---:B------:R-:W-:Y:S01]  /*33e0*/  PRMT R15, R13.reuse, 0x7632, R15 ;  /* 0x000076320d0f7816 */ /* 0x040fe2000000000f */
[----:B------:R-:W-:Y:S01]  /*33f0*/  IMAD.U32 R13, R13, 0x10000, RZ ;  /* 0x000100000d0d7824 */ /* 0x000fe200078e00ff */
[----:B------:R-:W-:Y:S01]  /*3400*/  SHF.L.U32 R12, R12, 0x10, RZ ;  /* 0x000000100c0c7819 */ /* 0x000fe200000006ff */
[----:B-1----:R-:W-:Y:S02]  /*3410*/  IMAD.U32 R4, R9, 0x10000, RZ ;  /* 0x0001000009047824 */ /* 0x002fe400078e00ff */
[----:B------:R-:W1:Y:S01]  /*3420*/  F2F.BF16.F32 R6, R6 ;  /* 0x0000000600067304 */ /* 0x000e620000202000 */
[----:B------:R-:W-:Y:S01]  /*3430*/  SHF.L.U32 R14, R14, 0x10, RZ ;  /* 0x000000100e0e7819 */ /* 0x000fe200000006ff */
[----:B------:R-:W-:Y:S01]  /*3440*/  FMUL.FTZ R12, R27, R12 ;  /* 0x0000000c1b0c7220 */ /* 0x000fe20000410000 */
[----:B------:R-:W-:Y:S02]  /*3450*/  SHF.L.U32 R11, R11, 0x10, RZ ;  /* 0x000000100b0b7819 */ /* 0x000fe400000006ff */
[----:B------:R-:W-:-:S02]  /*3460*/  SHF.L.U32 R15, R15, 0x10, RZ ;  /* 0x000000100f0f7819 */ /* 0x000fc400000006ff */
[----:B0-----:R-:W-:Y:S01]  /*3470*/  SHF.L.U32 R9, R10, 0x10, RZ ;  /* 0x000000100a097819 */ /* 0x001fe200000006ff */
[----:B------:R-:W0:Y:S02]  /*3480*/  F2F.BF16.F32 R8, R22 ;  /* 0x0000001600087304 */ /* 0x000e240000202000 */
[----:B------:R-:W-:Y:S02]  /*3490*/  FMUL.FTZ R4, R4, R15 ;  /* 0x0000000f04047220 */ /* 0x000fe40000410000 */
[----:B------:R-:W-:Y:S01]  /*34a0*/  FMUL.FTZ R9, R9, R14 ;  /* 0x0000000e09097220 */ /* 0x000fe20000410000 */
[----:B-1----:R-:W-:-:S03]  /*34b0*/  SHF.L.U32 R6, R6, 0x10, RZ ;  /* 0x0000001006067819 */ /* 0x002fc600000006ff */
[----:B------:R-:W1:Y:S02]  /*34c0*/  F2F.BF16.F32 R16, R16 ;  /* 0x0000001000107304 */ /* 0x000e640000202000 */
[----:B------:R-:W-:Y:S01]  /*34d0*/  FMUL.FTZ R6, R6, R11 ;  /* 0x0000000b06067220 */ /* 0x000fe20000410000 */
[----:B0-----:R-:W-:-:S04]  /*34e0*/  SHF.L.U32 R8, R8, 0x10, RZ ;  /* 0x0000001008087819 */ /* 0x001fc800000006ff */
[----:B------:R-:W-:Y:S01]  /*34f0*/  F2FP.BF16.F32.PACK_AB R19, R6, R19 ;  /* 0x000000130613723e */ /* 0x000fe200000010ff */
[----:B------:R-:W-:Y:S01]  /*3500*/  FMUL.FTZ R13, R8, R13 ;  /* 0x0000000d080d7220 */ /* 0x000fe20000410000 */
[----:B-1----:R-:W-:-:S04]  /*3510*/  IMAD.U32 R16, R16, 0x10000, RZ ;  /* 0x0001000010107824 */ /* 0x002fc800078e00ff */
[----:B------:R-:W-:Y:S01]  /*3520*/  F2FP.BF16.F32.PACK_AB R18, R13, R18 ;  /* 0x000000120d12723e */ /* 0x000fe200000010ff */
[----:B------:R-:W-:Y:S01]  /*3530*/  FMUL.FTZ R17, R16, R17 ;  /* 0x0000001110117220 */ /* 0x000fe20000410000 */
[----:B------:R-:W-:Y:S01]  /*3540*/  F2FP.BF16.F32.PACK_AB R16, R9, R12 ;  /* 0x0000000c0910723e */ /* 0x000fe200000010ff */
[----:B------:R-:W-:-:S03]  /*3550*/  IMAD.WIDE.U32 R8, R5, 0x10, R20 ;  /* 0x0000001005087825 */ /* 0x000fc600078e0014 */
[----:B------:R-:W-:-:S05]  /*3560*/  F2FP.BF16.F32.PACK_AB R17, R4, R17 ;  /* 0x000000110411723e */ /* 0x000fca00000010ff */
[----:B------:R0:W-:Y:S04]  /*3570*/  STG.E.128 desc[UR10][R28.64], R16 ;  /* 0x000000101c007986 */ /* 0x0001e8000c101d0a */
[----:B------:R-:W2:Y:S01]  /*3580*/  LDG.E.128 R8, desc[UR10][R8.64] ;  /* 0x0000000a08087981 */ /* 0x000ea2000c1e1d00 */
[----:B------:R-:W-:-:S06]  /*3590*/  IMAD.WIDE.U32 R12, R5, 0x10, R24 ;  /* 0x00000010050c7825 */ /* 0x000fcc00078e0018 */
[----:B------:R-:W3:Y:S01]  /*35a0*/  LDG.E.128.CONSTANT R12, desc[UR10][R12.64] ;  /* 0x0000000a0c0c7981 */ /* 0x000ee2000c1e9d00 */
        /* <DEDUP_REMOVED lines=9> */
[----:B------:R-:W0:Y:S01]  /*3640*/  F2F.BF16.F32 R26, R26 ;  /* 0x0000001a001a7304 */ /* 0x000e220000202000 */
[----:B------:R-:W-:Y:S01]  /*3650*/  FMUL.FTZ R6, R2, R11 ;  /* 0x0000000b02067220 */ /* 0x000fe20000410000 */
[----:B------:R-:W-:Y:S01]  /*3660*/  SHF.L.U32 R11, R10, 0x10, RZ ;  /* 0x000000100a0b7819 */ /* 0x000fe200000006ff */
[C---:B------:R-:W-:Y:S01]  /*3670*/  FMUL.FTZ R4, R2.reuse, R17 ;  /* 0x0000001102047220 */ /* 0x040fe20000410000 */
[----:B------:R-:W-:Y:S01]  /*3680*/  PRMT R9, R9, 0x7632, R9 ;  /* 0x0000763209097816 */ /* 0x000fe20000000009 */
[C---:B------:R-:W-:Y:S01]  /*3690*/  FMUL.FTZ R16, R2.reuse, R27 ;  /* 0x0000001b02107220 */ /* 0x040fe20000410000 */
[----:B---3--:R-:W-:Y:S01]  /*36a0*/  SHF.L.U32 R10, R15, 0x10, RZ ;  /* 0x000000100f0a7819 */ /* 0x008fe200000006ff */
[----:B------:R-:W-:Y:S01]  /*36b0*/  FMUL.FTZ R28, R2, R11 ;  /* 0x0000000b021c7220 */ /* 0x000fe20000410000 */
[----:B------:R-:W1:Y:S01]  /*36c0*/  F2F.BF16.F32 R22, R22 ;  /* 0x0000001600167304 */ /* 0x000e620000202000 */
[----:B------:R-:W-:Y:S01]  /*36d0*/  IMAD.U32 R11, R9, 0x10000, RZ ;  /* 0x00010000090b7824 */ /* 0x000fe200078e00ff */
[----:B------:R-:W-:-:S02]  /*36e0*/  PRMT R9, R8, 0x7632, R9 ;  /* 0x0000763208097816 */ /* 0x000fc40000000009 */
[----:B------:R-:W-:Y:S01]  /*36f0*/  SHF.L.U32 R18, R14, 0x10, RZ ;  /* 0x000000100e127819 */ /* 0x000fe200000006ff */
[----:B------:R-:W-:Y:S01]  /*3700*/  FMUL.FTZ R27, R2, R11 ;  /* 0x0000000b021b7220 */ /* 0x000fe20000410000 */
[----:B------:R-:W-:Y:S01]  /*3710*/  SHF.L.U32 R11, R9, 0x10, RZ ;  /* 0x00000010090b7819 */ /* 0x000fe200000006ff */
[----:B0-----:R-:W-:Y:S01]  /*3720*/  IMAD.U32 R19, R26, 0x10000, RZ ;  /* 0x000100001a137824 */ /* 0x001fe200078e00ff */
[----:B------:R-:W0:Y:S03]  /*3730*/  F2F.BF16.F32 R4, R4 ;  /* 0x0000000400047304 */ /* 0x000e260000202000 */
[----:B------:R-:W-:Y:S01]  /*3740*/  FMUL.FTZ R19, R19, R10 ;  /* 0x0000000a13137220 */ /* 0x000fe20000410000 */
[----:B------:R-:W-:Y:S01]  /*3750*/  FMUL.FTZ R10, R2, R11 ;  /* 0x0000000b020a7220 */ /* 0x000fe20000410000 */
[----:B------:R-:W-:Y:S02]  /*3760*/  PRMT R11, R15, 0x7632, R11 ;  /* 0x000076320f0b7816 */ /* 0x000fe4000000000b */
[----:B-1----:R-:W-:Y:S01]  /*3770*/  SHF.L.U32 R17, R22, 0x10, RZ ;  /* 0x0000001016117819 */ /* 0x002fe200000006ff */
[----:B------:R0:W1:Y:S02]  /*3780*/  F2F.BF16.F32 R9, R27 ;  /* 0x0000001b00097304 */ /* 0x0000640000202000 */
[----:B------:R-:W-:-:S02]  /*3790*/  IMAD.U32 R11, R11, 0x10000, RZ ;  /* 0x000100000b0b7824 */ /* 0x000fc400078e00ff */
[----:B------:R-:W-:Y:S01]  /*37a0*/  FMUL.FTZ R18, R17, R18 ;  /* 0x0000001211127220 */ /* 0x000fe20000410000 */
[----:B------:R-:W-:Y:S01]  /*37b0*/  IMAD.U32 R17, R13, 0x10000, RZ ;  /* 0x000100000d117824 */ /* 0x000fe200078e00ff */
[----:B------:R-:W-:Y:S02]  /*37c0*/  PRMT R13, R14, 0x7632, R13 ;  /* 0x000076320e0d7816 */ /* 0x000fe4000000000d */
[----:B------:R-:W2:Y:S01]  /*37d0*/  F2F.BF16.F32 R10, R10 ;  /* 0x0000000a000a7304 */ /* 0x000ea20000202000 */
[----:B------:R-:W-:Y:S02]  /*37e0*/  PRMT R14, R12, 0x7632, R14 ;  /* 0x000076320c0e7816 */ /* 0x000fe4000000000e */
[----:B------:R-:W-:Y:S02]  /*37f0*/  PRMT R15, R13, 0x7632, R15 ;  /* 0x000076320d0f7816 */ /* 0x000fe4000000000f */
[----:B0-----:R-:W-:Y:S01]  /*3800*/  SHF.L.U32 R27, R4, 0x10, RZ ;  /* 0x00000010041b7819 */ /* 0x001fe200000006ff */
[----:B------:R-:W-:Y:S01]  /*3810*/  IMAD.U32 R14, R14, 0x10000, RZ ;  /* 0x000100000e0e7824 */ /* 0x000fe200078e00ff */
[----:B-1----:R-:W-:Y:S01]  /*3820*/  SHF.L.U32 R4, R9, 0x10, RZ ;  /* 0x0000001009047819 */ /* 0x002fe200000006ff */
[----:B------:R-:W0:Y:S01]  /*3830*/  F2F.BF16.F32 R16, R16 ;  /* 0x0000001000107304 */ /* 0x000e220000202000 */
[----:B------:R-:W-:-:S02]  /*3840*/  SHF.L.U32 R12, R12, 0x10, RZ ;  /* 0x000000100c0c7819 */ /* 0x000fc400000006ff */
[----:B------:R-:W-:Y:S02]  /*3850*/  SHF.L.U32 R13, R13, 0x10, RZ ;  /* 0x000000100d0d7819 */ /* 0x000fe400000006ff */
[----:B------:R-:W-:Y:S01]  /*3860*/  SHF.L.U32 R15, R15, 0x10, RZ ;  /* 0x000000100f0f7819 */ /* 0x000fe200000006ff */
[----:B------:R-:W-:Y:S01]  /*3870*/  FMUL.FTZ R12, R27, R12 ;  /* 0x0000000c1b0c7220 */ /* 0x000fe20000410000 */
[----:B--2---:R-:W-:Y:S01]  /*3880*/  SHF.L.U32 R9, R10, 0x10, RZ ;  /* 0x000000100a097819 */ /* 0x004fe200000006ff */
[----:B------:R-:W1:Y:S02]  /*3890*/  F2F.BF16.F32 R6, R6 ;  /* 0x0000000600067304 */ /* 0x000e640000202000 */
[----:B------:R-:W-:Y:S02]  /*38a0*/  FMUL.FTZ R4, R4, R15 ;  /* 0x0000000f04047220 */ /* 0x000fe40000410000 */
[----:B------:R-:W-:Y:S01]  /*38b0*/  FMUL.FTZ R9, R9, R14 ;  /* 0x0000000e09097220 */ /* 0x000fe20000410000 */
[----:B0-----:R-:W-:-:S03]  /*38c0*/  SHF.L.U32 R16, R16, 0x10, RZ ;  /* 0x0000001010107819 */ /* 0x001fc600000006ff */
[----:B------:R0:W2:Y:S02]  /*38d0*/  F2F.BF16.F32 R8, R28 ;  /* 0x0000001c00087304 */ /* 0x0000a40000202000 */
[----:B------:R-:W-:Y:S01]  /*38e0*/  FMUL.FTZ R17, R16, R17 ;  /* 0x0000001110117220 */ /* 0x000fe20000410000 */
[----:B------:R-:W-:Y:S02]  /*38f0*/  F2FP.BF16.F32.PACK_AB R16, R9, R12 ;  /* 0x0000000c0910723e */ /* 0x000fe400000010ff */
[----:B-1----:R-:W-:Y:S01]  /*3900*/  SHF.L.U32 R6, R6, 0x10, RZ ;  /* 0x0000001006067819 */ /* 0x002fe200000006ff */
[----:B0-----:R-:W-:Y:S01]  /*3910*/  IMAD.MOV.U32 R28, RZ, RZ, 0x10 ;  /* 0x00000010ff1c7424 */ /* 0x001fe200078e00ff */
[----:B------:R-:W-:-:S03]  /*3920*/  F2FP.BF16.F32.PACK_AB R17, R4, R17 ;  /* 0x000000110411723e */ /* 0x000fc600000010ff */
[----:B------:R-:W-:Y:S01]  /*3930*/  FMUL.FTZ R6, R6, R11 ;  /* 0x0000000b06067220 */ /* 0x000fe20000410000 */
[----:B------:R-:W-:-:S04]  /*3940*/  IMAD.WIDE.U32 R28, R5, R28, UR4 ;  /* 0x00000004051c7e25 */ /* 0x000fc8000f8e001c */
[----:B--2---:R-:W-:Y:S01]  /*3950*/  IMAD.U32 R8, R8, 0x10000, RZ ;  /* 0x0001000008087824 */ /* 0x004fe200078e00ff */
[----:B------:R-:W-:-:S03]  /*3960*/  F2FP.BF16.F32.PACK_AB R19, R6, R19 ;  /* 0x000000130613723e */ /* 0x000fc600000010ff */
[----:B------:R-:W-:Y:S01]  /*3970*/  FMUL.FTZ R13, R8, R13 ;  /* 0x0000000d080d7220 */ /* 0x000fe20000410000 */
[----:B------:R-:W-:-:S04]  /*3980*/  IMAD.WIDE.U32 R8, R23, 0x10, R20 ;  /* 0x0000001017087825 */ /* 0x000fc800078e0014 */
[----:B------:R-:W-:-:S05]  /*3990*/  F2FP.BF16.F32.PACK_AB R18, R13, R18 ;  /* 0x000000120d12723e */ /* 0x000fca00000010ff */
[----:B------:R0:W-:Y:S04]  /*39a0*/  STG.E.128 desc[UR10][R28.64], R16 ;  /* 0x000000101c007986 */ /* 0x0001e8000c101d0a */
[----:B------:R-:W2:Y:S01]  /*39b0*/  LDG.E.128 R8, desc[UR10][R8.64] ;  /* 0x0000000a08087981 */ /* 0x000ea2000c1e1d00 */
[----:B------:R-:W-:-:S06]  /*39c0*/  IMAD.WIDE.U32 R12, R23, 0x10, R24 ;  /* 0x00000010170c7825 */ /* 0x000fcc00078e0018 */
[----:B------:R-:W3:Y:S01]  /*39d0*/  LDG.E.128.CONSTANT R12, desc[UR10][R12.64] ;  /* 0x0000000a0c0c7981 */ /* 0x000ee2000c1e9d00 */
[C---:B--2---:R-:W-:Y:S02]  /*39e0*/  SHF.L.U32 R27, R11.reuse, 0x10, RZ ;  /* 0x000000100b1b7819 */ /* 0x044fe400000006ff */
[----:B------:R-:W-:Y:S02]  /*39f0*/  PRMT R11, R11, 0x7632, R11 ;  /* 0x000076320b0b7816 */ /* 0x000fe4000000000b */
[----:B------:R-:W-:Y:S01]  /*3a00*/  SHF.L.U32 R4, R10, 0x10, RZ ;  /* 0x000000100a047819 */ /* 0x000fe200000006ff */
[----:B------:R-:W-:Y:S01]  /*3a10*/  FMUL.FTZ R26, R2, R27 ;  /* 0x0000001b021a7220 */ /* 0x000fe20000410000 */
[----:B------:R-:W-:Y:S01]  /*3a20*/  SHF.L.U32 R11, R11, 0x10, RZ ;  /* 0x000000100b0b7819 */ /* 0x000fe200000006ff */
[C---:B------:R-:W-:Y:S01]  /*3a30*/  IMAD.U32 R27, R9.reuse, 0x10000, RZ ;  /* 0x00010000091b7824 */ /* 0x040fe200078e00ff */
[----:B------:R-:W-:Y:S01]  /*3a40*/  PRMT R10, R10, 0x7632, R10 ;  /* 0x000076320a0a7816 */ /* 0x000fe2000000000a */
[C---:B------:R-:W-:Y:S01]  /*3a50*/  FMUL.FTZ R22, R2.reuse, R4 ;  /* 0x0000000402167220 */ /* 0x040fe20000410000 */
[----:B------:R-:W-:Y:S01]  /*3a60*/  PRMT R9, R9, 0x7632, R9 ;  /* 0x0000763209097816 */ /* 0x000fe20000000009 */
[----:B------:R-:W1:Y:S01]  /*3a70*/  F2F.BF16.F32 R26, R26 ;  /* 0x0000001a001a7304 */ /* 0x000e620000202000 */
[----:B------:R-:W-:Y:S01]  /*3a80*/  FMUL.FTZ R6, R2, R11 ;  /* 0x0000000b02067220 */ /* 0x000fe20000410000 */
[----:B------:R-:W-:-:S02]  /*3a90*/  IMAD.U32 R11, R10, 0x10000, RZ ;  /* 0x000100000a0b7824 */ /* 0x000fc400078e00ff */
[----:B0-----:R-:W-:Y:S01]  /*3aa0*/  FMUL.FTZ R16, R2, R27 ;  /* 0x0000001b02107220 */ /* 0x001fe20000410000 */
[----:B------:R-:W-:Y:S01]  /*3ab0*/  SHF.L.U32 R17, R8, 0x10, RZ ;  /* 0x0000001008117819 */ /* 0x000fe200000006ff */
[----:B---3--:R-:W-:Y:S02]  /*3ac0*/  IMAD.U32 R18, R14, 0x10000, RZ ;  /* 0x000100000e127824 */ /* 0x008fe400078e00ff */
[----:B------:R-:W-:Y:S01]  /*3ad0*/  FMUL.FTZ R28, R2, R11 ;  /* 0x0000000b021c7220 */ /* 0x000fe20000410000 */
[----:B------:R-:W-:Y:S01]  /*3ae0*/  SHF.L.U32 R11, R9, 0x10, RZ ;  /* 0x00000010090b7819 */ /* 0x000fe200000006ff */
[----:B------:R-:W0:Y:S01]  /*3af0*/  F2F.BF16.F32 R22, R22 ;  /* 0x0000001600167304 */ /* 0x000e220000202000 */
[----:B------:R-:W-:Y:S01]  /*3b00*/  PRMT R9, R8, 0x7632, R9 ;  /* 0x0000763208097816 */ /* 0x000fe20000000009 */
[C---:B------:R-:W-:Y:S01]  /*3b10*/  FMUL.FTZ R4, R2.reuse, R17 ;  /* 0x0000001102047220 */ /* 0x040fe20000410000 */
[----:B------:R-:W-:Y:S01]  /*3b20*/  SHF.L.U32 R10, R15, 0x10, RZ ;  /* 0x000000100f0a7819 */ /* 0x000fe200000006ff */
[----:B------:R-:W-:Y:S01]  /*3b30*/  FMUL.FTZ R27, R2, R11 ;  /* 0x0000000b021b7220 */ /* 0x000fe20000410000 */
[----:B------:R-:W-:-:S02]  /*3b40*/  SHF.L.U32 R11, R9, 0x10, RZ ;  /* 0x00000010090b7819 */ /* 0x000fc400000006ff */
[----:B-1----:R-:W-:Y:S01]  /*3b50*/  SHF.L.U32 R19, R26, 0x10, RZ ;  /* 0x000000101a137819 */ /* 0x002fe200000006ff */
[----:B------:R-:W1:Y:S01]  /*3b60*/  F2F.BF16.F32 R4, R4 ;  /* 0x0000000400047304 */ /* 0x000e620000202000 */
[----:B------:R-:W-:-:S03]  /*3b70*/  HFMA2 R26, -RZ, RZ, 0, 9.5367431640625e-07 ;  /* 0x00000010ff1a7431 */ /* 0x000fc600000001ff */
[----:B------:R-:W-:Y:S01]  /*3b80*/  FMUL.FTZ R19, R19, R10 ;  /* 0x0000000a13137220 */ /* 0x000fe20000410000 */
[----:B------:R-:W-:Y:S01]  /*3b90*/  FMUL.FTZ R10, R2, R11 ;  /* 0x0000000b020a7220 */ /* 0x000fe20000410000 */
[----:B------:R-:W-:Y:S01]  /*3ba0*/  PRMT R11, R15, 0x7632, R11 ;  /* 0x000076320f0b7816 */ /* 0x000fe2000000000b */
[----:B0-----:R-:W-:Y:S01]  /*3bb0*/  IMAD.U32 R17, R22, 0x10000, RZ ;  /* 0x0001000016117824 */ /* 0x001fe200078e00ff */
[----:B------:R1:W0:Y:S02]  /*3bc0*/  F2F.BF16.F32 R9, R27 ;  /* 0x0000001b00097304 */ /* 0x0002240000202000 */
[----:B------:R-:W-:Y:S01]  /*3bd0*/  SHF.L.U32 R11, R11, 0x10, RZ ;  /* 0x000000100b0b7819 */ /* 0x000fe200000006ff */
[----:B------:R-:W-:Y:S01]  /*3be0*/  FMUL.FTZ R18, R17, R18 ;  /* 0x0000001211127220 */ /* 0x000fe20000410000 */
[----:B------:R-:W-:Y:S02]  /*3bf0*/  SHF.L.U32 R17, R13, 0x10, RZ ;  /* 0x000000100d117819 */ /* 0x000fe400000006ff */
[----:B------:R-:W-:-:S02]  /*3c00*/  PRMT R13, R14, 0x7632, R13 ;  /* 0x000076320e0d7816 */ /* 0x000fc4000000000d */
[----:B------:R-:W2:Y:S01]  /*3c10*/  F2F.BF16.F32 R16, R16 ;  /* 0x0000001000107304 */ /* 0x000ea20000202000 */
[C---:B------:R-:W-:Y:S01]  /*3c20*/  PRMT R14, R12.reuse, 0x7632, R14 ;  /* 0x000076320c0e7816 */ /* 0x040fe2000000000e */
[----:B------:R-:W-:Y:S01]  /*3c30*/  IMAD.U32 R12, R12, 0x10000, RZ ;  /* 0x000100000c0c7824 */ /* 0x000fe200078e00ff */
[----:B------:R-:W-:Y:S02]  /*3c40*/  PRMT R15, R13, 0x7632, R15 ;  /* 0x000076320d0f7816 */ /* 0x000fe4000000000f */
[----:B-1----:R-:W-:Y:S02]  /*3c50*/  SHF.L.U32 R27, R4, 0x10, RZ ;  /* 0x00000010041b7819 */ /* 0x002fe400000006ff */
[----:B------:R-:W-:Y:S01]  /*3c60*/  SHF.L.U32 R14, R14, 0x10, RZ ;  /* 0x000000100e0e7819 */ /* 0x000fe200000006ff */
[----:B------:R-:W1:Y:S01]  /*3c70*/  F2F.BF16.F32 R8, R28 ;  /* 0x0000001c00087304 */ /* 0x000e620000202000 */
[----:B0-----:R-:W-:Y:S01]  /*3c80*/  SHF.L.U32 R4, R9, 0x10, RZ ;  /* 0x0000001009047819 */ /* 0x001fe200000006ff */
[----:B------:R-:W-:Y:S01]  /*3c90*/  IMAD.U32 R15, R15, 0x10000, RZ ;  /* 0x000100000f0f7824 */ /* 0x000fe200078e00ff */
[----:B------:R-:W-:Y:S01]  /*3ca0*/  SHF.L.U32 R13, R13, 0x10, RZ ;  /* 0x000000100d0d7819 */ /* 0x000fe200000006ff */
[----:B------:R-:W-:Y:S01]  /*3cb0*/  FMUL.FTZ R12, R27, R12 ;  /* 0x0000000c1b0c7220 */ /* 0x000fe20000410000 */
[----:B------:R-:W-:-:S04]  /*3cc0*/  IMAD.WIDE.U32 R26, R23, R26, UR4 ;  /* 0x00000004171a7e25 */ /* 0x000fc8000f8e001a */
[----:B------:R-:W-:Y:S01]  /*3cd0*/  FMUL.FTZ R4, R4, R15 ;  /* 0x0000000f04047220 */ /* 0x000fe20000410000 */
[----:B--2---:R-:W-:Y:S01]  /*3ce0*/  SHF.L.U32 R16, R16, 0x10, RZ ;  /* 0x0000001010107819 */ /* 0x004fe200000006ff */
[----:B------:R-:W0:Y:S04]  /*3cf0*/  F2F.BF16.F32 R10, R10 ;  /* 0x0000000a000a7304 */ /* 0x000e280000202000 */
[----:B------:R-:W-:Y:S01]  /*3d00*/  FMUL.FTZ R17, R16, R17 ;  /* 0x0000001110117220 */ /* 0x000fe20000410000 */
[----:B-1----:R-:W-:-:S03]  /*3d10*/  SHF.L.U32 R8, R8, 0x10, RZ ;  /* 0x0000001008087819 */ /* 0x002fc600000006ff */
[----:B------:R-:W1:Y:S01]  /*3d20*/  F2F.BF16.F32 R6, R6 ;  /* 0x0000000600067304 */ /* 0x000e620000202000 */
[----:B------:R-:W-:Y:S01]  /*3d30*/  F2FP.BF16.F32.PACK_AB R17, R4, R17 ;  /* 0x000000110411723e */ /* 0x000fe200000010ff */
[----:B------:R-:W-:Y:S01]  /*3d40*/  FMUL.FTZ R13, R8, R13 ;  /* 0x0000000d080d7220 */ /* 0x000fe20000410000 */
[----:B0-----:R-:W-:-:S04]  /*3d50*/  IMAD.U32 R9, R10, 0x10000, RZ ;  /* 0x000100000a097824 */ /* 0x001fc800078e00ff */
[----:B------:R-:W-:Y:S01]  /*3d60*/  F2FP.BF16.F32.PACK_AB R18, R13, R18 ;  /* 0x000000120d12723e */ /* 0x000fe200000010ff */
[----:B------:R-:W-:Y:S01]  /*3d70*/  FMUL.FTZ R9, R9, R14 ;  /* 0x0000000e09097220 */ /* 0x000fe20000410000 */
[----:B-1----:R-:W-:-:S04]  /*3d80*/  IMAD.U32 R6, R6, 0x10000, RZ ;  /* 0x0001000006067824 */ /* 0x002fc800078e00ff */
[----:B------:R-:W-:Y:S01]  /*3d90*/  F2FP.BF16.F32.PACK_AB R16, R9, R12 ;  /* 0x0000000c0910723e */ /* 0x000fe200000010ff */
[----:B------:R-:W-:-:S04]  /*3da0*/  IMAD.WIDE.U32 R8, R7, 0x10, R20 ;  /* 0x0000001007087825 */ /* 0x000fc800078e0014 */
        /* <DEDUP_REMOVED lines=10> */
[----:B------:R-:W-:Y:S02]  /*3e50*/  ISETP.GE.AND P0, PT, R3, UR7, PT ;  /* 0x0000000703007c0c */ /* 0x000fe4000bf06270 */
[C---:B--2---:R-:W-:Y:S01]  /*3e60*/  SHF.L.U32 R25, R11.reuse, 0x10, RZ ;  /* 0x000000100b197819 */ /* 0x044fe200000006ff */
[C---:B------:R-:W-:Y:S01]  /*3e70*/  IMAD.U32 R29, R10.reuse, 0x10000, RZ ;  /* 0x000100000a1d7824 */ /* 0x040fe200078e00ff */
[----:B------:R-:W-:Y:S02]  /*3e80*/  PRMT R11, R11, 0x7632, R11 ;  /* 0x000076320b0b7816 */ /* 0x000fe4000000000b */
[----:B------:R-:W-:Y:S01]  /*3e90*/  PRMT R10, R10, 0x7632, R10 ;  /* 0x000076320a0a7816 */ /* 0x000fe2000000000a */
[----:B------:R-:W-:Y:S01]  /*3ea0*/  FMUL.FTZ R22, R2, R25 ;  /* 0x0000001902167220 */ /* 0x000fe20000410000 */
[----:B------:R-:W-:Y:S01]  /*3eb0*/  SHF.L.U32 R25, R9, 0x10, RZ ;  /* 0x0000001009197819 */ /* 0x000fe200000006ff */
[----:B------:R-:W-:Y:S01]  /*3ec0*/  IMAD.U32 R11, R11, 0x10000, RZ ;  /* 0x000100000b0b7824 */ /* 0x000fe200078e00ff */
[----:B0-----:R-:W-:Y:S01]  /*3ed0*/  SHF.L.U32 R17, R8, 0x10, RZ ;  /* 0x0000001008117819 */ /* 0x001fe200000006ff */
[C---:B------:R-:W-:Y:S01]  /*3ee0*/  FMUL.FTZ R24, R2.reuse, R29 ;  /* 0x0000001d02187220 */ /* 0x040fe20000410000 */
[----:B------:R-:W-:Y:S01]  /*3ef0*/  PRMT R9, R9, 0x7632, R9 ;  /* 0x0000763209097816 */ /* 0x000fe20000000009 */
[----:B------:R-:W-:Y:S01]  /*3f00*/  FMUL.FTZ R6, R2, R11 ;  /* 0x0000000b02067220 */ /* 0x000fe20000410000 */
[----:B------:R-:W-:Y:S01]  /*3f10*/  SHF.L.U32 R11, R10, 0x10, RZ ;  /* 0x000000100a0b7819 */ /* 0x000fe200000006ff */
[----:B------:R-:W-:Y:S01]  /*3f20*/  FMUL.FTZ R16, R2, R25 ;  /* 0x0000001902107220 */ /* 0x000fe20000410000 */
[----:B------:R-:W-:Y:S01]  /*3f30*/  PRMT R10, R8, 0x7632, R10 ;  /* 0x00007632080a7816 */ /* 0x000fe2000000000a */
[C---:B------:R-:W-:Y:S01]  /*3f40*/  FMUL.FTZ R4, R2.reuse, R17 ;  /* 0x0000001102047220 */ /* 0x040fe20000410000 */
[----:B------:R-:W0:Y:S01]  /*3f50*/  F2F.BF16.F32 R24, R24 ;  /* 0x0000001800187304 */ /* 0x000e220000202000 */
[----:B------:R-:W-:Y:S01]  /*3f60*/  FMUL.FTZ R19, R2, R11 ;  /* 0x0000000b02137220 */ /* 0x000fe20000410000 */
[----:B------:R-:W-:-:S02]  /*3f70*/  SHF.L.U32 R11, R9, 0x10, RZ ;  /* 0x00000010090b7819 */ /* 0x000fc400000006ff */
[----:B------:R-:W-:Y:S02]  /*3f80*/  SHF.L.U32 R17, R10, 0x10, RZ ;  /* 0x000000100a117819 */ /* 0x000fe400000006ff */
[----:B---3--:R-:W-:Y:S01]  /*3f90*/  PRMT R10, R14, 0x7632, R10 ;  /* 0x000076320e0a7816 */ /* 0x008fe2000000000a */
[C---:B------:R-:W-:Y:S01]  /*3fa0*/  FMUL.FTZ R11, R2.reuse, R11 ;  /* 0x0000000b020b7220 */ /* 0x040fe20000410000 */
[----:B------:R-:W1:Y:S01]  /*3fb0*/  F2F.BF16.F32 R16, R16 ;  /* 0x0000001000107304 */ /* 0x000e620000202000 */
[----:B------:R-:W-:Y:S01]  /*3fc0*/  FMUL.FTZ R25, R2, R17 ;  /* 0x0000001102197220 */ /* 0x000fe20000410000 */
[----:B------:R-:W-:Y:S01]  /*3fd0*/  SHF.L.U32 R18, R14, 0x10, RZ ;  /* 0x000000100e127819 */ /* 0x000fe200000006ff */
[----:B------:R-:W-:Y:S01]  /*3fe0*/  IMAD.U32 R10, R10, 0x10000, RZ ;  /* 0x000100000a0a7824 */ /* 0x000fe200078e00ff */
[----:B------:R-:W-:Y:S02]  /*3ff0*/  PRMT R14, R13, 0x7632, R14 ;  /* 0x000076320d0e7816 */ /* 0x000fe4000000000e */
[C---:B------:R-:W-:Y:S01]  /*4000*/  PRMT R8, R15.reuse, 0x7632, R8 ;  /* 0x000076320f087816 */ /* 0x040fe20000000008 */
[----:B------:R-:W-:Y:S01]  /*4010*/  IMAD.U32 R15, R15, 0x10000, RZ ;  /* 0x000100000f0f7824 */ /* 0x000fe200078e00ff */
[----:B------:R-:W2:Y:S01]  /*4020*/  F2F.BF16.F32 R22, R22 ;  /* 0x0000001600167304 */ /* 0x000ea20000202000 */
[----:B0-----:R-:W-:-:S02]  /*4030*/  SHF.L.U32 R27, R24, 0x10, RZ ;  /* 0x00000010181b7819 */ /* 0x001fc400000006ff */
[----:B------:R-:W-:Y:S02]  /*4040*/  SHF.L.U32 R17, R12, 0x10, RZ ;  /* 0x000000100c117819 */ /* 0x000fe400000006ff */
[----:B------:R-:W-:Y:S01]  /*4050*/  SHF.L.U32 R8, R8, 0x10, RZ ;  /* 0x0000001008087819 */ /* 0x000fe200000006ff */
[----:B-1----:R-:W-:Y:S02]  /*4060*/  IMAD.U32 R24, R16, 0x10000, RZ ;  /* 0x0001000010187824 */ /* 0x002fe400078e00ff */
[----:B------:R0:W1:Y:S01]  /*4070*/  F2F.BF16.F32 R9, R19 ;  /* 0x0000001300097304 */ /* 0x0000620000202000 */
[----:B------:R-:W-:Y:S01]  /*4080*/  SHF.L.U32 R14, R14, 0x10, RZ ;  /* 0x000000100e0e7819 */ /* 0x000fe200000006ff */
[----:B------:R-:W-:Y:S01]  /*4090*/  FMUL.FTZ R16, R27, R18 ;  /* 0x000000121b107220 */ /* 0x000fe20000410000 */
[----:B--2---:R-:W-:-:S05]  /*40a0*/  SHF.L.U32 R26, R22, 0x10, RZ ;  /* 0x00000010161a7819 */ /* 0x004fca00000006ff */
[----:B------:R-:W2:Y:S01]  /*40b0*/  F2F.BF16.F32 R4, R4 ;  /* 0x0000000400047304 */ /* 0x000ea20000202000 */
[----:B0-----:R-:W-:Y:S01]  /*40c0*/  IMAD.U32 R19, R13, 0x10000, RZ ;  /* 0x000100000d137824 */ /* 0x001fe200078e00ff */
[----:B------:R-:W-:Y:S01]  /*40d0*/  PRMT R22, R12, 0x7632, R22 ;  /* 0x000076320c167816 */ /* 0x000fe20000000016 */
[----:B------:R-:W-:Y:S02]  /*40e0*/  FMUL.FTZ R15, R26, R15 ;  /* 0x0000000f1a0f7220 */ /* 0x000fe40000410000 */
[----:B------:R-:W-:Y:S01]  /*40f0*/  FMUL.FTZ R12, R24, R19 ;  /* 0x00000013180c7220 */ /* 0x000fe20000410000 */
[----:B------:R-:W-:Y:S02]  /*4100*/  SHF.L.U32 R22, R22, 0x10, RZ ;  /* 0x0000001016167819 */ /* 0x000fe400000006ff */
[----:B------:R-:W0:Y:S01]  /*4110*/  F2F.BF16.F32 R6, R6 ;  /* 0x0000000600067304 */ /* 0x000e220000202000 */
[----:B-1----:R-:W-:Y:S01]  /*4120*/  SHF.L.U32 R9, R9, 0x10, RZ ;  /* 0x0000001009097819 */ /* 0x002fe200000006ff */
[----:B--2---:R-:W-:-:S06]  /*4130*/  IMAD.U32 R4, R4, 0x10000, RZ ;  /* 0x0001000004047824 */ /* 0x004fcc00078e00ff */
[----:B------:R-:W1:Y:S01]  /*4140*/  F2F.BF16.F32 R13, R25 ;  /* 0x00000019000d7304 */ /* 0x000e620000202000 */
[----:B------:R-:W-:Y:S01]  /*4150*/  FMUL.FTZ R4, R4, R17 ;  /* 0x0000001104047220 */ /* 0x000fe20000410000 */
[----:B------:R-:W-:Y:S01]  /*4160*/  FMUL.FTZ R17, R9, R10 ;  /* 0x0000000a09117220 */ /* 0x000fe20000410000 */
[----:B0-----:R-:W-:-:S05]  /*4170*/  SHF.L.U32 R19, R6, 0x10, RZ ;  /* 0x0000001006137819 */ /* 0x001fca00000006ff */
[----:B------:R-:W0:Y:S01]  /*4180*/  F2F.BF16.F32 R11, R11 ;  /* 0x0000000b000b7304 */ /* 0x000e220000202000 */
[----:B------:R-:W-:Y:S02]  /*4190*/  MOV R6, 0x10 ;  /* 0x0000001000067802 */ /* 0x000fe40000000f00 */
[----:B------:R-:W-:Y:S01]  /*41a0*/  F2FP.BF16.F32.PACK_AB R10, R17, R16 ;  /* 0x00000010110a723e */ /* 0x000fe200000010ff */
[----:B------:R-:W-:Y:S01]  /*41b0*/  FMUL.FTZ R8, R19, R8 ;  /* 0x0000000813087220 */ /* 0x000fe20000410000 */
[----:B-1----:R-:W-:-:S05]  /*41c0*/  SHF.L.U32 R13, R13, 0x10, RZ ;  /* 0x000000100d0d7819 */ /* 0x002fca00000006ff */
[----:B------:R-:W-:Y:S01]  /*41d0*/  FMUL.FTZ R13, R13, R22 ;  /* 0x000000160d0d7220 */ /* 0x000fe20000410000 */
[----:B0-----:R-:W-:-:S04]  /*41e0*/  IMAD.U32 R11, R11, 0x10000, RZ ;  /* 0x000100000b0b7824 */ /* 0x001fc800078e00ff */
[----:B------:R-:W-:Y:S01]  /*41f0*/  FMUL.FTZ R9, R11, R14 ;  /* 0x0000000e0b097220 */ /* 0x000fe20000410000 */
[----:B------:R-:W-:Y:S02]  /*4200*/  F2FP.BF16.F32.PACK_AB R11, R8, R15 ;  /* 0x0000000f080b723e */ /* 0x000fe400000010ff */
[----:B------:R-:W-:Y:S02]  /*4210*/  F2FP.BF16.F32.PACK_AB R8, R13, R4 ;  /* 0x000000040d08723e */ /* 0x000fe400000010ff */
[----:B------:R-:W-:Y:S01]  /*4220*/  F2FP.BF16.F32.PACK_AB R9, R9, R12 ;  /* 0x0000000c0909723e */ /* 0x000fe200000010ff */
[----:B------:R-:W-:Y:S01]  /*4230*/  IMAD.WIDE.U32 R12, R7, R6, UR4 ;  /* 0x00000004070c7e25 */ /* 0x000fe2000f8e0006 */
[----:B------:R-:W-:-:S04]  /*4240*/  LEA R7, R0, R7, 0x2 ;  /* 0x0000000700077211 */ /* 0x000fc800078e10ff */
[----:B------:R2:W-:Y:S01]  /*4250*/  STG.E.128 desc[UR10][R12.64], R8 ;  /* 0x000000080c007986 */ /* 0x0005e2000c101d0a */
[----:B------:R-:W-:Y:S05]  /*4260*/  @!P0 BRA `(.L_x_1050) ;  /* 0xffffffec00b08947 */ /* 0x000fea000383ffff */
[----:B------:R-:W-:Y:S05]  /*4270*/  EXIT ;  /* 0x000000000000794d */ /* 0x000fea0003800000 */
.L_x_1051:
        /* <DEDUP_REMOVED lines=16> */
.L_x_1418:


//--------------------- .text._ZN4vllm15rms_norm_kernelIN3c108BFloat16ELi16ELi2EEEvPT_PKS3_lllllS6_fii --------------------------
	.section	.text._ZN4vllm15rms_norm_kernelIN3c108BFloat16ELi16ELi2EEEvPT_PKS3_lllllS6_fii,"ax",@progbits
	.align	128
        .global         _ZN4vllm15rms_norm_kernelIN3c108BFloat16ELi16ELi2EEEvPT_PKS3_lllllS6_fii
        .type           _ZN4vllm15rms_norm_kernelIN3c108BFloat16ELi16ELi2EEEvPT_PKS3_lllllS6_fii,@function
        .size           _ZN4vllm15rms_norm_kernelIN3c108BFloat16ELi16ELi2EEEvPT_PKS3_lllllS6_fii,(.L_x_1419 - _ZN4vllm15rms_norm_kernelIN3c108BFloat16ELi16ELi2EEEvPT_PKS3_lllllS6_fii)
        .other          _ZN4vllm15rms_norm_kernelIN3c108BFloat16ELi16ELi2EEEvPT_PKS3_lllllS6_fii,@"STO_CUDA_ENTRY STV_DEFAULT"
_ZN4vllm15rms_norm_kernelIN3c108BFloat16ELi16ELi2EEEvPT_PKS3_lllllS6_fii:
.text._ZN4vllm15rms_norm_kernelIN3c108BFloat16ELi16ELi2EEEvPT_PKS3_lllllS6_fii:
[----:B------:R-:W-:Y:S08]  /*0000*/  LDC R1, c[0x0][0x37c] ;  /* 0x0000df00ff017b82 */ /* 0x000ff00000000800 */
[----:B------:R-:W0:Y:S01]  /*0010*/  S2UR UR15, SR_CTAID.X ;  /* 0x00000000000f79c3 */ /* 0x000e220000002500 */
[----:B------:R-:W0:Y:S01]  /*0020*/  LDCU.64 UR8, c[0x0][0x390] ;  /* 0x00007200ff0877ac */ /* 0x000e220008000a00 */
[----:B------:R-:W1:Y:S01]  /*0030*/  S2R R3, SR_TID.X ;  /* 0x0000000000037919 */ /* 0x000e620000002100 */
[----:B------:R-:W-:Y:S01]  /*0040*/  BSSY.RECONVERGENT B0, `(.L_x_1052) ;  /* 0x00001e1000007945 */ /* 0x000fe20003800200 */
[----:B------:R-:W2:Y:S04]  /*0050*/  LDCU.64 UR10, c[0x0][0x388] ;  /* 0x00007100ff0a77ac */ /* 0x000ea80008000a00 */
[----:B------:R-:W3:Y:S01]  /*0060*/  LDC R0, c[0x0][0x360] ;  /* 0x0000d800ff007b82 */ /* 0x000ee20000000800 */
[----:B------:R-:W4:Y:S01]  /*0070*/  LDCU UR16, c[0x0][0x3c8] ;  /* 0x00007900ff1077ac */ /* 0x000f220008000800 */
[----:B------:R-:W1:Y:S01]  /*0080*/  LDCU.64 UR12, c[0x0][0x358] ;  /* 0x00006b00ff0c77ac */ /* 0x000e620008000a00 */
[----:B0-----:R-:W-:-:S02]  /*0090*/  UIMAD.WIDE.U32 UR4, UR15, UR8, URZ ;  /* 0x000000080f0472a5 */ /* 0x001fc4000f8e00ff */
[----:B----4-:R-:W-:Y:S02]  /*00a0*/  ULOP3.LUT UP0, URZ, UR16, 0xf, URZ, 0xc0, !UPT ;  /* 0x0000000f10ff7892 */ /* 0x010fe4000f80c0ff */
[----:B------:R-:W-:Y:S02]  /*00b0*/  UIMAD UR9, UR15, UR9, UR5 ;  /* 0x000000090f0972a4 */ /* 0x000fe4000f8e0205 */
[----:B------:R-:W-:Y:S02]  /*00c0*/  USHF.L.U32 UR6, UR4, 0x1, URZ ;  /* 0x0000000104067899 */ /* 0x000fe400080006ff */
[----:B------:R-:W-:Y:S02]  /*00d0*/  USHF.L.U64.HI UR7, UR4, 0x1, UR9 ;  /* 0x0000000104077899 */ /* 0x000fe40008010209 */
[----:B--2---:R-:W-:-:S04]  /*00e0*/  UIADD3 UR8, UP1, UPT, UR6, UR10, URZ ;  /* 0x0000000a06087290 */ /* 0x004fc8000ff3e0ff */
[----:B------:R-:W-:Y:S02]  /*00f0*/  UIADD3.X UR14, UPT, UPT, UR7, UR11, URZ, UP1, !UPT ;  /* 0x0000000b070e7290 */ /* 0x000fe40008ffe4ff */
[----:B------:R-:W-:Y:S02]  /*0100*/  ULOP3.LUT UP1, URZ, UR8, 0x1f, URZ, 0xc0, !UPT ;  /* 0x0000001f08ff7892 */ /* 0x000fe4000f82c0ff */
[----:B------:R-:W-:Y:S02]  /*0110*/  MOV R20, UR8 ;  /* 0x0000000800147c02 */ /* 0x000fe40008000f00 */
[----:B------:R-:W-:Y:S01]  /*0120*/  UPLOP3.LUT UP0, UPT, UP1, UP0, UPT, 0xf8, 0x8f ;  /* 0x00000000008f789c */ /* 0x000fe20000f01f70 */
[----:B------:R-:W-:-:S08]  /*0130*/  IMAD.U32 R21, RZ, RZ, UR14 ;  /* 0x0000000eff157e24 */ /* 0x000fd0000f8e00ff */
[----:B-1----:R-:W-:Y:S05]  /*0140*/  BRA.U UP0, `(.L_x_1053) ;  /* 0x0000000900b07547 */ /* 0x002fea000b800000 */
        /* <DEDUP_REMOVED lines=39> */
[----:B------:R-:W-:Y:S02]  /*03c0*/  SHF.L.U32 R2, R4, 0x10, RZ ;  /* 0x0000001004027819 */ /* 0x000fe400000006ff */
[----:B------:R-:W-:Y:S01]  /*03d0*/  SHF.L.U32 R16, R5, 0x10, RZ ;  /* 0x0000001005107819 */ /* 0x000fe200000006ff */
[----:B------:R-:W-:Y:S02]  /*03e0*/  IMAD.U32 R14, R13, 0x10000, RZ ;  /* 0x000100000d0e7824 */ /* 0x000fe400078e00ff */
[----:B------:R-:W-:Y:S01]  /*03f0*/  FFMA.FTZ R13, R2, R2, RZ ;  /* 0x00000002020d7223 */ /* 0x000fe200000100ff */
        /* <DEDUP_REMOVED lines=30> */
[----:B------:R-:W-:-:S03]  /*05e0*/  FFMA.FTZ R13, R10, R10, R13 ;  /* 0x0000000a0a0d7223 */ /* 0x000fc6000001000d */
[----:B------:R-:W-:Y:S02]  /*05f0*/  IMAD.U32 R2, R2, 0x10000, RZ ;  /* 0x0001000002027824 */ /* 0x000fe400078e00ff */
[----:B------:R-:W-:-:S04]  /*0600*/  FFMA.FTZ R13, R4, R4, R13 ;  /* 0x00000004040d7223 */ /* 0x000fc8000001000d */
[----:B------:R-:W-:-:S04]  /*0610*/  FFMA.FTZ R13, R6, R6, R13 ;  /* 0x00000006060d7223 */ /* 0x000fc8000001000d */
[----:B------:R-:W-:-:S07]  /*0620*/  FFMA.FTZ R2, R2, R2, R13 ;  /* 0x0000000202027223 */ /* 0x000fce000001000d */
.L_x_1056:
[----:B------:R-:W-:Y:S05]  /*0630*/  BSYNC.RECONVERGENT B1 ;  /* 0x0000000000017941 */ /* 0x000fea0003800200 */
.L_x_1055:
[----:B------:R-:W-:Y:S05]  /*0640*/  @!P1 BRA `(.L_x_1054) ;  /* 0x0000001800009947 */ /* 0x000fea0003800000 */
[----:B------:R-:W-:Y:S01]  /*0650*/  BSSY.RECONVERGENT B1, `(.L_x_1057) ;  /* 0x000005a000017945 */ /* 0x000fe20003800200 */
[----:B------:R-:W-:-:S07]  /*0660*/  IMAD.IADD R25, R23, 0x1, R0 ;  /* 0x0000000117197824 */ /* 0x000fce00078e0200 */
.L_x_1058:
[----:B------:R-:W-:-:S06]  /*0670*/  IMAD.WIDE.U32 R4, R23, 0x20, R20 ;  /* 0x0000002017047825 */ /* 0x000fcc00078e0014 */
[----:B------:R-:W2:Y:S01]  /*0680*/  LDG.E.ENL2.256 R8, R4, desc[UR12][R4.64] ;  /* 0xfe00000c0404797e */ /* 0x000ea20008121908 */
[----:B------:R-:W-:-:S06]  /*0690*/  IMAD.WIDE.U32 R12, R25, 0x20, R20 ;  /* 0x00000020190c7825 */ /* 0x000fcc00078e0014 */
[----:B------:R-:W3:Y:S01]  /*06a0*/  LDG.E.ENL2.256 R16, R12, desc[UR12][R12.64] ;  /* 0xfe00000c0c0c797e */ /* 0x000ee20008121910 */
[C---:B------:R-:W-:Y:S02]  /*06b0*/  IADD3 R23, PT, PT, R0.reuse, R23, R0 ;  /* 0x0000001700177210 */ /* 0x040fe40007ffe000 */
[----:B------:R-:W-:Y:S02]  /*06c0*/  LEA R25, R0, R25, 0x1 ;  /* 0x0000001900197211 */ /* 0x000fe400078e08ff */
[----:B------:R-:W-:Y:S02]  /*06d0*/  ISETP.GE.AND P0, PT, R23, UR6, PT ;  /* 0x0000000617007c0c */ /* 0x000fe4000bf06270 */
[C---:B--2---:R-:W-:Y:S02]  /*06e0*/  PRMT R22, R4.reuse, 0x7632, R22 ;  /* 0x0000763204167816 */ /* 0x044fe40000000016 */
[----:B------:R-:W-:Y:S02]  /*06f0*/  SHF.L.U32 R27, R4, 0x10, RZ ;  /* 0x00000010041b7819 */ /* 0x000fe400000006ff */
[----:B------:R-:W-:Y:S01]  /*0700*/  SHF.L.U32 R24, R5, 0x10, RZ ;  /* 0x0000001005187819 */ /* 0x000fe200000006ff */
[----:B------:R-:W-:-:S02]  /*0710*/  IMAD.U32 R22, R22, 0x10000, RZ ;  /* 0x0001000016167824 */ /* 0x000fc400078e00ff */
[--C-:B------:R-:W-:Y:S01]  /*0720*/  FFMA.FTZ R27, R27, R27, R2.reuse ;  /* 0x0000001b1b1b7223 */ /* 0x100fe20000010002 */
        /* <DEDUP_REMOVED lines=32> */
[----:B------:R-:W-:Y:S01]  /*0930*/  FFMA.FTZ R27, R4, R4, R27 ;  /* 0x00000004041b7223 */ /* 0x000fe2000001001b */
[C---:B---3--:R-:W-:Y:S02]  /*0940*/  PRMT R4, R12.reuse, 0x7632, R4 ;  /* 0x000076320c047816 */ /* 0x048fe40000000004 */
[----:B------:R-:W-:Y:S01]  /*0950*/  SHF.L.U32 R12, R12, 0x10, RZ ;  /* 0x000000100c0c7819 */ /* 0x000fe200000006ff */
[----:B------:R-:W-:Y:S01]  /*0960*/  FFMA.FTZ R27, R6, R6, R27 ;  /* 0x00000006061b7223 */ /* 0x000fe2000001001b */
[C---:B------:R-:W-:Y:S01]  /*0970*/  SHF.L.U32 R6, R13.reuse, 0x10, RZ ;  /* 0x000000100d067819 */ /* 0x040fe200000006ff */
[----:B------:R-:W-:Y:S02]  /*0980*/  IMAD.U32 R4, R4, 0x10000, RZ ;  /* 0x0001000004047824 */ /* 0x000fe400078e00ff */
[----:B------:R-:W-:Y:S01]  /*0990*/  FFMA.FTZ R27, R2, R2, R27 ;  /* 0x00000002021b7223 */ /* 0x000fe2000001001b */
[----:B------:R-:W-:-:S03]  /*09a0*/  PRMT R2, R13, 0x7632, R2 ;  /* 0x000076320d027816 */ /* 0x000fc60000000002 */
        /* <DEDUP_REMOVED lines=34> */
[----:B------:R-:W-:Y:S01]  /*0bd0*/  FFMA.FTZ R2, R2, R2, R27 ;  /* 0x0000000202027223 */ /* 0x000fe2000001001b */
[----:B------:R-:W-:Y:S06]  /*0be0*/  @!P0 BRA `(.L_x_1058) ;  /* 0xfffffff800a08947 */ /* 0x000fec000383ffff */
[----:B------:R-:W-:Y:S05]  /*0bf0*/  BSYNC.RECONVERGENT B1 ;  /* 0x0000000000017941 */ /* 0x000fea0003800200 */
.L_x_1057:
[----:B------:R-:W-:Y:S05]  /*0c00*/  BRA `(.L_x_1054) ;  /* 0x0000001000907947 */ /* 0x000fea0003800000 */
.L_x_1053:
[----:B------:R-:W-:Y:S01]  /*0c10*/  IMAD R2, RZ, RZ, -UR8 ;  /* 0x80000008ff027e24 */ /* 0x000fe2000f8e02ff */
        /* <DEDUP_REMOVED lines=12> */
[----:B------:R-:W-:Y:S01]  /*0ce0*/  MOV R5, UR7 ;  /* 0x0000000700057c02 */ /* 0x000fe20008000f00 */
[----:B------:R-:W-:Y:S01]  /*0cf0*/  IMAD.U32 R4, RZ, RZ, UR6 ;  /* 0x00000006ff047e24 */ /* 0x000fe2000f8e00ff */
[----:B------:R-:W-:Y:S01]  /*0d00*/  MOV R11, R3 ;  /* 0x00000003000b7202 */ /* 0x000fe20000000f00 */
[----:B------:R-:W-:Y:S02]  /*0d10*/  IMAD.MOV.U32 R2, RZ, RZ, RZ ;  /* 0x000000ffff027224 */ /* 0x000fe400078e00ff */
[----:B------:R-:W-:-:S03]  /*0d20*/  IMAD.WIDE.U32 R4, R3, 0x2, R4 ;  /* 0x0000000203047825 */ /* 0x000fc600078e0004 */
[----:B------:R-:W-:-:S04]  /*0d30*/  IADD3 R4, P0, PT, R4, UR10, RZ ;  /* 0x0000000a04047c10 */ /* 0x000fc8000ff1e0ff */
[----:B------:R-:W-:-:S09]  /*0d40*/  IADD3.X R5, PT, PT, R5, UR11, RZ, P0, !PT ;  /* 0x0000000b05057c10 */ /* 0x000fd200087fe4ff */
.L_x_1061:
[----:B------:R-:W-:Y:S01]  /*0d50*/  MOV R6, R4 ;  /* 0x0000000400067202 */ /* 0x000fe20000000f00 */
[----:B------:R-:W-:-:S05]  /*0d60*/  IMAD.MOV.U32 R7, RZ, RZ, R5 ;  /* 0x000000ffff077224 */ /* 0x000fca00078e0005 */
[----:B------:R-:W2:Y:S01]  /*0d70*/  LDG.E.U16 R12, desc[UR12][R6.64] ;  /* 0x0000000c060c7981 */ /* 0x000ea2000c1e1500 */
[C---:B---3--:R-:W-:Y:S01]  /*0d80*/  IADD3 R11, PT, PT, R0.reuse, R11, RZ ;  /* 0x0000000b000b7210 */ /* 0x048fe20007ffe0ff */
[----:B------:R-:W-:-:S03]  /*0d90*/  IMAD.WIDE.U32 R4, R0, 0x2, R6 ;  /* 0x0000000200047825 */ /* 0x000fc600078e0006 */
[----:B------:R-:W-:Y:S02]  /*0da0*/  ISETP.GE.AND P0, PT, R11, R8, PT ;  /* 0x000000080b00720c */ /* 0x000fe40003f06270 */
[----:B--2---:R-:W-:-:S05]  /*0db0*/  SHF.L.U32 R13, R12, 0x10, RZ ;  /* 0x000000100c0d7819 */ /* 0x004fca00000006ff */
[----:B------:R-:W-:-:S06]  /*0dc0*/  FFMA.FTZ R2, R13, R13, R2 ;  /* 0x0000000d0d027223 */ /* 0x000fcc0000010002 */
[----:B------:R-:W-:Y:S05]  /*0dd0*/  @!P0 BRA `(.L_x_1061) ;  /* 0xfffffffc00dc8947 */ /* 0x000fea000383ffff */
.L_x_1060:
[----:B------:R-:W-:Y:S05]  /*0de0*/  BSYNC.RECONVERGENT B1 ;  /* 0x0000000000017941 */ /* 0x000fea0003800200 */
.L_x_1059:
        /* <DEDUP_REMOVED lines=49> */
[----:B------:R0:W5:Y:S01]  /*1100*/  LDG.E.U16 R25, desc[UR12][R4.64+0x1e] ;  /* 0x00001e0c04197981 */ /* 0x000162000c1e1500 */
[----:B--2---:R-:W-:-:S05]  /*1110*/  SHF.L.U32 R27, R26, 0x10, RZ ;  /* 0x000000101a1b7819 */ /* 0x004fca00000006ff */
[----:B------:R-:W-:Y:S01]  /*1120*/  FFMA.FTZ R2, R27, R27, R2 ;  /* 0x0000001b1b027223 */ /* 0x000fe20000010002 */
[----:B---3--:R-:W-:Y:S01]  /*1130*/  SHF.L.U32 R27, R28, 0x10, RZ ;  /* 0x000000101c1b7819 */ /* 0x008fe200000006ff */
[----:B----4-:R-:W-:-:S04]  /*1140*/  IMAD.U32 R29, R24, 0x10000, RZ ;  /* 0x00010000181d7824 */ /* 0x010fc800078e00ff */
[----:B------:R-:W-:Y:S01]  /*1150*/  FFMA.FTZ R2, R27, R27, R2 ;  /* 0x0000001b1b027223 */ /* 0x000fe20000010002 */
[----:B-----5:R-:W-:-:S03]  /*1160*/  SHF.L.U32 R23, R23, 0x10, RZ ;  /* 0x0000001017177819 */ /* 0x020fc600000006ff */
[----:B------:R-:W-:Y:S01]  /*1170*/  FFMA.FTZ R2, R29, R29, R2 ;  /* 0x0000001d1d027223 */ /* 0x000fe20000010002 */
[----:B------:R-:W-:-:S03]  /*1180*/  SHF.L.U32 R27, R22, 0x10, RZ ;  /* 0x00000010161b7819 */ /* 0x000fc600000006ff */
[----:B------:R-:W-:Y:S01]  /*1190*/  FFMA.FTZ R2, R23, R23, R2 ;  /* 0x0000001717027223 */ /* 0x000fe20000010002 */
[----:B------:R-:W-:-:S03]  /*11a0*/  IMAD.U32 R19, R19, 0x10000, RZ ;  /* 0x0001000013137824 */ /* 0x000fc600078e00ff */
[----:B------:R-:W-:Y:S01]  /*11b0*/  FFMA.FTZ R2, R27, R27, R2 ;  /* 0x0000001b1b027223 */ /* 0x000fe20000010002 */
[----:B0-----:R-:W-:-:S03]  /*11c0*/  SHF.L.U32 R5, R18, 0x10, RZ ;  /* 0x0000001012057819 */ /* 0x001fc600000006ff */
        /* <DEDUP_REMOVED lines=13> */
[----:B------:R-:W-:Y:S02]  /*12a0*/  SHF.L.U32 R11, R11, 0x10, RZ ;  /* 0x000000100b0b7819 */ /* 0x000fe400000006ff */
[----:B------:R-:W-:Y:S01]  /*12b0*/  MOV R13, R7 ;  /* 0x00000007000d7202 */ /* 0x000fe20000000f00 */
[----:B------:R-:W-:Y:S01]  /*12c0*/  FFMA.FTZ R2, R5, R5, R2 ;  /* 0x0000000505027223 */ /* 0x000fe20000010002 */
[----:B------:R-:W-:-:S03]  /*12d0*/  IMAD.U32 R5, R6, 0x10000, RZ ;  /* 0x0001000006057824 */ /* 0x000fc600078e00ff */
[----:B------:R-:W-:Y:S01]  /*12e0*/  FFMA.FTZ R2, R11, R11, R2 ;  /* 0x0000000b0b027223 */ /* 0x000fe20000010002 */
[----:B------:R-:W-:-:S03]  /*12f0*/  SHF.L.U32 R25, R25, 0x10, RZ ;  /* 0x0000001019197819 */ /* 0x000fc600000006ff */
[----:B------:R-:W-:-:S04]  /*1300*/  FFMA.FTZ R2, R5, R5, R2 ;  /* 0x0000000505027223 */ /* 0x000fc80000010002 */
[----:B------:R-:W-:-:S07]  /*1310*/  FFMA.FTZ R2, R25, R25, R2 ;  /* 0x0000001919027223 */ /* 0x000fce0000010002 */
.L_x_1065:
[----:B------:R-:W-:Y:S05]  /*1320*/  BSYNC.RECONVERGENT B2 ;  /* 0x0000000000027941 */ /* 0x000fea0003800200 */
.L_x_1064:
[----:B------:R-:W-:Y:S05]  /*1330*/  @!P1 BRA `(.L_x_1063) ;  /* 0x00000004009c9947 */ /* 0x000fea0003800000 */
[----:B------:R-:W-:-:S07]  /*1340*/  IMAD.IADD R11, R13, 0x1, R0 ;  /* 0x000000010d0b7824 */ /* 0x000fce00078e0200 */
.L_x_1066:
        /* <DEDUP_REMOVED lines=14> */
[----:B------:R-:W5:Y:S01]  /*1430*/  LDG.E.U16 R15, desc[UR12][R4.64+0x1a] ;  /* 0x00001a0c040f7981 */ /* 0x000f62000c1e1500 */
[----:B--2---:R-:W-:-:S05]  /*1440*/  SHF.L.U32 R7, R7, 0x10, RZ ;  /* 0x0000001007077819 */ /* 0x004fca00000006ff */
[----:B------:R-:W-:Y:S01]  /*1450*/  FFMA.FTZ R7, R7, R7, R2 ;  /* 0x0000000707077223 */ /* 0x000fe20000010002 */
[----:B---3--:R-:W-:Y:S01]  /*1460*/  SHF.L.U32 R18, R17, 0x10, RZ ;  /* 0x0000001011127819 */ /* 0x008fe200000006ff */
[----:B------:R-:W2:Y:S01]  /*1470*/  LDG.E.U16 R2, desc[UR12][R4.64+0x1c] ;  /* 0x00001c0c04027981 */ /* 0x000ea2000c1e1500 */
[----:B----4-:R-:W-:-:S03]  /*1480*/  IMAD.U32 R29, R6, 0x10000, RZ ;  /* 0x00010000061d7824 */ /* 0x010fc600078e00ff */
[----:B------:R-:W3:Y:S01]  /*1490*/  LDG.E.U16 R17, desc[UR12][R4.64+0x1e] ;  /* 0x00001e0c04117981 */ /* 0x000ee2000c1e1500 */
[----:B------:R-:W-:Y:S01]  /*14a0*/  FFMA.FTZ R18, R18, R18, R7 ;  /* 0x0000001212127223 */ /* 0x000fe20000010007 */
[----:B------:R-:W-:-:S04]  /*14b0*/  IMAD.WIDE.U32 R6, R11, 0x20, R20 ;  /* 0x000000200b067825 */ /* 0x000fc800078e0014 */
[----:B------:R-:W-:Y:S02]  /*14c0*/  FFMA.FTZ R29, R29, R29, R18 ;  /* 0x0000001d1d1d7223 */ /* 0x000fe40000010012 */
[----:B------:R-:W4:Y:S01]  /*14d0*/  LDG.E.U16 R18, desc[UR12][R6.64] ;  /* 0x0000000c06127981 */ /* 0x000f22000c1e1500 */
[----:B-----5:R-:W-:Y:S02]  /*14e0*/  SHF.L.U32 R28, R25, 0x10, RZ ;  /* 0x00000010191c7819 */ /* 0x020fe400000006ff */
[----:B------:R-:W-:Y:S01]  /*14f0*/  SHF.L.U32 R26, R26, 0x10, RZ ;  /* 0x000000101a1a7819 */ /* 0x000fe200000006ff */
[----:B------:R-:W5:Y:S02]  /*1500*/  LDG.E.U16 R4, desc[UR12][R6.64+0x2] ;  /* 0x0000020c06047981 */ /* 0x000f64000c1e1500 */
[----:B------:R-:W-:Y:S02]  /*1510*/  FFMA.FTZ R29, R28, R28, R29 ;  /* 0x0000001c1c1d7223 */ /* 0x000fe4000001001d */
[----:B------:R-:W5:Y:S02]  /*1520*/  LDG.E.U16 R5, desc[UR12][R6.64+0x4] ;  /* 0x0000040c06057981 */ /* 0x000f64000c1e1500 */
[----:B------:R-:W-:Y:S01]  /*1530*/  FFMA.FTZ R29, R26, R26, R29 ;  /* 0x0000001a1a1d7223 */ /* 0x000fe2000001001d */
[----:B------:R-:W-:Y:S01]  /*1540*/  IMAD.U32 R26, R27, 0x10000, RZ ;  /* 0x000100001b1a7824 */ /* 0x000fe200078e00ff */
[----:B------:R-:W-:Y:S01]  /*1550*/  SHF.L.U32 R24, R24, 0x10, RZ ;  /* 0x0000001018187819 */ /* 0x000fe200000006ff */
[----:B------:R-:W5:Y:S02]  /*1560*/  LDG.E.U16 R25, desc[UR12][R6.64+0x1a] ;  /* 0x00001a0c06197981 */ /* 0x000f64000c1e1500 */
[----:B------:R-:W-:Y:S01]  /*1570*/  FFMA.FTZ R29, R26, R26, R29 ;  /* 0x0000001a1a1d7223 */ /* 0x000fe2000001001d */
[----:B------:R-:W-:-:S02]  /*1580*/  SHF.L.U32 R26, R23, 0x10, RZ ;  /* 0x00000010171a7819 */ /* 0x000fc400000006ff */
[----:B------:R-:W5:Y:S03]  /*1590*/  LDG.E.U16 R23, desc[UR12][R6.64+0x16] ;  /* 0x0000160c06177981 */ /* 0x000f66000c1e1500 */
[----:B------:R-:W-:Y:S01]  /*15a0*/  FFMA.FTZ R29, R26, R26, R29 ;  /* 0x0000001a1a1d7223 */ /* 0x000fe2000001001d */
[----:B------:R-:W-:Y:S02]  /*15b0*/  IMAD.U32 R26, R22, 0x10000, RZ ;  /* 0x00010000161a7824 */ /* 0x000fe400078e00ff */
[----:B------:R-:W5:Y:S01]  /*15c0*/  LDG.E.U16 R22, desc[UR12][R6.64+0x6] ;  /* 0x0000060c06167981 */ /* 0x000f62000c1e1500 */
[----:B------:R-:W-:Y:S01]  /*15d0*/  FFMA.FTZ R29, R24, R24, R29 ;  /* 0x00000018181d7223 */ /* 0x000fe2000001001d */
[----:B------:R-:W-:Y:S02]  /*15e0*/  SHF.L.U32 R24, R19, 0x10, RZ ;  /* 0x0000001013187819 */ /* 0x000fe400000006ff */
[----:B------:R-:W5:Y:S01]  /*15f0*/  LDG.E.U16 R19, desc[UR12][R6.64+0x8] ;  /* 0x0000080c06137981 */ /* 0x000f62000c1e1500 */
[----:B------:R-:W-:Y:S01]  /*1600*/  FFMA.FTZ R29, R26, R26, R29 ;  /* 0x0000001a1a1d7223 */ /* 0x000fe2000001001d */
[----:B------:R-:W-:-:S02]  /*1610*/  SHF.L.U32 R26, R16, 0x10, RZ ;  /* 0x00000010101a7819 */ /* 0x000fc400000006ff */
[----:B------:R-:W5:Y:S01]  /*1620*/  LDG.E.U16 R16, desc[UR12][R6.64+0xa] ;  /* 0x00000a0c06107981 */ /* 0x000f62000c1e1500 */
        /* <DEDUP_REMOVED lines=9> */
[----:B------:R-:W-:-:S04]  /*16c0*/  FFMA.FTZ R29, R26, R26, R29 ;  /* 0x0000001a1a1d7223 */ /* 0x000fc8000001001d */
[----:B------:R-:W-:Y:S01]  /*16d0*/  FFMA.FTZ R29, R24, R24, R29 ;  /* 0x00000018181d7223 */ /* 0x000fe2000001001d */
[----:B--2---:R-:W-:Y:S02]  /*16e0*/  IMAD.U32 R26, R2, 0x10000, RZ ;  /* 0x00010000021a7824 */ /* 0x004fe400078e00ff */
[----:B------:R-:W2:Y:S01]  /*16f0*/  LDG.E.U16 R2, desc[UR12][R6.64+0x12] ;  /* 0x0000120c06027981 */ /* 0x000ea2000c1e1500 */
[----:B---3--:R-:W-:Y:S01]  /*1700*/  SHF.L.U32 R24, R17, 0x10, RZ ;  /* 0x0000001011187819 */ /* 0x008fe200000006ff */
[----:B------:R-:W-:Y:S02]  /*1710*/  FFMA.FTZ R29, R26, R26, R29 ;  /* 0x0000001a1a1d7223 */ /* 0x000fe4000001001d */
[----:B------:R-:W3:Y:S02]  /*1720*/  LDG.E.U16 R17, desc[UR12][R6.64+0x14] ;  /* 0x0000140c06117981 */ /* 0x000ee4000c1e1500 */
[----:B------:R-:W-:Y:S02]  /*1730*/  FFMA.FTZ R29, R24, R24, R29 ;  /* 0x00000018181d7223 */ /* 0x000fe4000001001d */
[----:B------:R-:W3:Y:S01]  /*1740*/  LDG.E.U16 R26, desc[UR12][R6.64+0x1e] ;  /* 0x00001e0c061a7981 */ /* 0x000ee2000c1e1500 */
[----:B----4-:R-:W-:-:S03]  /*1750*/  SHF.L.U32 R24, R18, 0x10, RZ ;  /* 0x0000001012187819 */ /* 0x010fc600000006ff */
[----:B------:R-:W4:Y:S02]  /*1760*/  LDG.E.U16 R18, desc[UR12][R6.64+0x18] ;  /* 0x0000180c06127981 */ /* 0x000f24000c1e1500 */
[----:B------:R-:W-:Y:S02]  /*1770*/  FFMA.FTZ R29, R24, R24, R29 ;  /* 0x00000018181d7223 */ /* 0x000fe4000001001d */
[----:B------:R-:W4:Y:S01]  /*1780*/  LDG.E.U16 R24, desc[UR12][R6.64+0x1c] ;  /* 0x00001c0c06187981 */ /* 0x000f22000c1e1500 */
[----:B-----5:R-:W-:-:S04]  /*1790*/  IMAD.U32 R4, R4, 0x10000, RZ ;  /* 0x0001000004047824 */ /* 0x020fc800078e00ff */
[----:B------:R-:W-:Y:S01]  /*17a0*/  FFMA.FTZ R29, R4, R4, R29 ;  /* 0x00000004041d7223 */ /* 0x000fe2000001001d */
[----:B------:R-:W-:-:S05]  /*17b0*/  SHF.L.U32 R4, R5, 0x10, RZ ;  /* 0x0000001005047819 */ /* 0x000fca00000006ff */
[----:B------:R-:W-:Y:S01]  /*17c0*/  FFMA.FTZ R29, R4, R4, R29 ;  /* 0x00000004041d7223 */ /* 0x000fe2000001001d */
[----:B------:R-:W-:Y:S01]  /*17d0*/  SHF.L.U32 R22, R22, 0x10, RZ ;  /* 0x0000001016167819 */ /* 0x000fe200000006ff */
[----:B------:R-:W-:-:S04]  /*17e0*/  IMAD.U32 R4, R19, 0x10000, RZ ;  /* 0x0001000013047824 */ /* 0x000fc800078e00ff */
        /* <DEDUP_REMOVED lines=8> */
[----:B------:R-:W-:-:S04]  /*1870*/  FFMA.FTZ R29, R12, R12, R29 ;  /* 0x0000000c0c1d7223 */ /* 0x000fc8000001001d */
[----:B------:R-:W-:Y:S01]  /*1880*/  FFMA.FTZ R29, R4, R4, R29 ;  /* 0x00000004041d7223 */ /* 0x000fe2000001001d */
[----:B------:R-:W-:-:S04]  /*1890*/  IADD3 R13, PT, PT, R0, R13, R0 ;  /* 0x0000000d000d7210 */ /* 0x000fc80007ffe000 */
[----:B------:R-:W-:Y:S01]  /*18a0*/  ISETP.GE.AND P0, PT, R13, R10, PT ;  /* 0x0000000a0d00720c */ /* 0x000fe20003f06270 */
[----:B------:R-:W-:Y:S01]  /*18b0*/  IMAD R11, R0, 0x2, R11 ;  /* 0x00000002000b7824 */ /* 0x000fe200078e020b */
[----:B--2---:R-:W-:Y:S01]  /*18c0*/  SHF.L.U32 R2, R2, 0x10, RZ ;  /* 0x0000001002027819 */ /* 0x004fe200000006ff */
[----:B---3--:R-:W-:-:S04]  /*18d0*/  IMAD.U32 R4, R17, 0x10000, RZ ;  /* 0x0001000011047824 */ /* 0x008fc800078e00ff */
[----:B------:R-:W-:Y:S01]  /*18e0*/  FFMA.FTZ R29, R2, R2, R29 ;  /* 0x00000002021d7223 */ /* 0x000fe2000001001d */
[----:B------:R-:W-:-:S03]  /*18f0*/  SHF.L.U32 R2, R23, 0x10, RZ ;  /* 0x0000001017027819 */ /* 0x000fc600000006ff */
[----:B------:R-:W-:Y:S01]  /*1900*/  FFMA.FTZ R29, R4, R4, R29 ;  /* 0x00000004041d7223 */ /* 0x000fe2000001001d */
[----:B----4-:R-:W-:-:S03]  /*1910*/  SHF.L.U32 R18, R18, 0x10, RZ ;  /* 0x0000001012127819 */ /* 0x010fc600000006ff */
        /* <DEDUP_REMOVED lines=9> */
.L_x_1063:
[----:B------:R-:W-:Y:S05]  /*19b0*/  BSYNC.RECONVERGENT B1 ;  /* 0x0000000000017941 */ /* 0x000fea0003800200 */
.L_x_1062:
        /* <DEDUP_REMOVED lines=37> */
[----:B------:R-:W-:Y:S02]  /*1c10*/  IADD3 R10, P0, PT, R6, UR10, RZ ;  /* 0x0000000a060a7c10 */ /* 0x000fe4000ff1e0ff */
[----:B------:R-:W-:Y:S02]  /*1c20*/  IADD3 R4, PT, PT, -R4, RZ, RZ ;  /* 0x000000ff04047210 */ /* 0x000fe40007ffe1ff */
[----:B------:R-:W-:-:S09]  /*1c30*/  IADD3.X R11, PT, PT, R7, UR11, RZ, P0, !PT ;  /* 0x0000000b070b7c10 */ /* 0x000fd200087fe4ff */
.L_x_1069:
        /* <DEDUP_REMOVED lines=8> */
.L_x_1068:
[----:B------:R-:W-:Y:S05]  /*1cc0*/  BSYNC.RECONVERGENT B1 ;  /* 0x0000000000017941 */ /* 0x000fea0003800200 */
.L_x_1067:
[----:B------:R-:W-:Y:S05]  /*1cd0*/  @!P1 BRA `(.L_x_1054) ;  /* 0x00000000005c9947 */ /* 0x000fea0003800000 */
[----:B------:R-:W-:-:S07]  /*1ce0*/  IMAD.SHL.U32 R17, R0, 0x2, RZ ;  /* 0x0000000200117824 */ /* 0x000fce00078e00ff */
.L_x_1070:
        /* <DEDUP_REMOVED lines=22> */
.L_x_1054:
[----:B------:R-:W-:Y:S05]  /*1e50*/  BSYNC.RECONVERGENT B0 ;  /* 0x0000000000007941 */ /* 0x000fea0003800200 */
.L_x_1052:
        /* <DEDUP_REMOVED lines=71> */
.L_x_1072:
        /* <DEDUP_REMOVED lines=104> */
.L_x_1074:
[----:B------:R-:W-:Y:S01]  /*2950*/  I2FP.F32.S32 R4, UR16 ;  /* 0x0000001000047c45 */ /* 0x000fe20008201400 */
[----:B------:R-:W0:Y:S03]  /*2960*/  LDCU UR6, c[0x0][0x3c0] ;  /* 0x00007800ff0677ac */ /* 0x000e260008000800 */
[----:B------:R-:W0:Y:S02]  /*2970*/  MUFU.RCP R5, R4 ;  /* 0x0000000400057308 */ /* 0x000e240000001000 */
[----:B0-----:R-:W-:-:S06]  /*2980*/  FFMA.FTZ R20, R5, R20, UR6 ;  /* 0x0000000605147e23 */ /* 0x001fcc0008010014 */
[----:B------:R-:W0:Y:S02]  /*2990*/  MUFU.RSQ R5, R20 ;  /* 0x0000001400057308 */ /* 0x000e240000001400 */
[----:B0-----:R2:W-:Y:S02]  /*29a0*/  STS [R2], R5 ;  /* 0x0000000502007388 */ /* 0x0015e40000000800 */
.L_x_1073:
[----:B------:R-:W-:Y:S05]  /*29b0*/  BSYNC.RECONVERGENT B0 ;  /* 0x0000000000007941 */ /* 0x000fea0003800200 */
.L_x_1071:
[----:B------:R-:W-:Y:S01]  /*29c0*/  USHF.R.S32.HI UR6, URZ, 0x1f, UR16 ;  /* 0x0000001fff067899 */ /* 0x000fe20008011410 */
[----:B------:R-:W-:Y:S03]  /*29d0*/  BAR.SYNC.DEFER_BLOCKING 0x0 ;  /* 0x0000000000007b1d */ /* 0x000fe60000010000 */
[----:B------:R-:W-:-:S04]  /*29e0*/  ULEA.HI UR6, UR6, UR16, URZ, 0x4 ;  /* 0x0000001006067291 */ /* 0x000fc8000f8f20ff */
[----:B------:R-:W-:-:S06]  /*29f0*/  USHF.R.S32.HI UR6, URZ, 0x4, UR6 ;  /* 0x00000004ff067899 */ /* 0x000fcc0008011406 */
[----:B------:R-:W-:-:S13]  /*2a00*/  ISETP.GE.AND P0, PT, R3, UR6, PT ;  /* 0x0000000603007c0c */ /* 0x000fda000bf06270 */
[----:B------:R-:W-:Y:S05]  /*2a10*/  @P0 EXIT ;  /* 0x000000000000094d */ /* 0x000fea0003800000 */
[----:B------:R-:W3:Y:S01]  /*2a20*/  I2F.U32.RP R8, R0 ;  /* 0x0000000000087306 */ /* 0x000ee20000209000 */
[----:B-12---:R-:W-:Y:S01]  /*2a30*/  IADD3 R2, PT, PT, R3, R0, RZ ;  /* 0x0000000003027210 */ /* 0x006fe20007ffe0ff */
[----:B------:R-:W1:Y:S01]  /*2a40*/  S2UR UR7, SR_CgaCtaId ;  /* 0x00000000000779c3 */ /* 0x000e620000008800 */
[----:B------:R-:W-:Y:S01]  /*2a50*/  ISETP.NE.U32.AND P2, PT, R0, RZ, PT ;  /* 0x000000ff0000720c */ /* 0x000fe20003f45070 */
[----:B------:R-:W-:Y:S01]  /*2a60*/  BSSY.RECONVERGENT B0, `(.L_x_1075) ;  /* 0x00000a6000007945 */ /* 0x000fe20003800200 */
[C---:B------:R-:W-:Y:S02]  /*2a70*/  ISETP.GE.U32.AND P0, PT, R2.reuse, UR6, PT ;  /* 0x0000000602007c0c */ /* 0x040fe4000bf06070 */
[----:B------:R-:W-:Y:S01]  /*2a80*/  VIMNMX.U32 R7, PT, PT, R2, UR6, !PT ;  /* 0x0000000602077c48 */ /* 0x000fe2000ffe0000 */
[----:B------:R-:W-:Y:S01]  /*2a90*/  UMOV UR6, 0x400 ;  /* 0x0000040000067882 */ /* 0x000fe20000000000 */
[----:B------:R-:W-:-:S04]  /*2aa0*/  SEL R6, RZ, 0x1, P0 ;  /* 0x00000001ff067807 */ /* 0x000fc80000000000 */
[----:B------:R-:W-:Y:S01]  /*2ab0*/  IADD3 R7, PT, PT, R7, -R2, -R6 ;  /* 0x8000000207077210 */ /* 0x000fe20007ffe806 */
[----:B---3--:R-:W2:Y:S01]  /*2ac0*/  MUFU.RCP R8, R8 ;  /* 0x0000000800087308 */ /* 0x008ea20000001000 */
[----:B-1----:R-:W-:Y:S01]  /*2ad0*/  ULEA UR6, UR7, UR6, 0x18 ;  /* 0x0000000607067291 */ /* 0x002fe2000f8ec0ff */
[----:B--2---:R-:W-:-:S06]  /*2ae0*/  IADD3 R4, PT, PT, R8, 0xffffffe, RZ ;  /* 0x0ffffffe08047810 */ /* 0x004fcc0007ffe0ff */
[----:B------:R1:W2:Y:S02]  /*2af0*/  F2I.FTZ.U32.TRUNC.NTZ R5, R4 ;  /* 0x0000000400057305 */ /* 0x0002a4000021f000 */
[----:B-1----:R-:W-:Y:S01]  /*2b00*/  MOV R4, RZ ;  /* 0x000000ff00047202 */ /* 0x002fe20000000f00 */
[----:B--2---:R-:W-:-:S04]  /*2b10*/  IMAD.MOV R9, RZ, RZ, -R5 ;  /* 0x000000ffff097224 */ /* 0x004fc800078e0a05 */
[----:B------:R-:W-:-:S04]  /*2b20*/  IMAD R9, R9, R0, RZ ;  /* 0x0000000009097224 */ /* 0x000fc800078e02ff */
[----:B------:R-:W-:-:S06]  /*2b30*/  IMAD.HI.U32 R8, R5, R9, R4 ;  /* 0x0000000905087227 */ /* 0x000fcc00078e0004 */
[----:B------:R-:W-:Y:S02]  /*2b40*/  IMAD.HI.U32 R5, R8, R7, RZ ;  /* 0x0000000708057227 */ /* 0x000fe400078e00ff */
[----:B------:R-:W1:Y:S02]  /*2b50*/  LDS R8, [UR6] ;  /* 0x00000006ff087984 */ /* 0x000e640008000800 */
[----:B------:R-:W-:-:S04]  /*2b60*/  IMAD.MOV R4, RZ, RZ, -R5 ;  /* 0x000000ffff047224 */ /* 0x000fc800078e0a05 */
[----:B------:R-:W-:-:S05]  /*2b70*/  IMAD R7, R0, R4, R7 ;  /* 0x0000000400077224 */ /* 0x000fca00078e0207 */
[----:B------:R-:W-:-:S13]  /*2b80*/  ISETP.GE.U32.AND P0, PT, R7, R0, PT ;  /* 0x000000000700720c */ /* 0x000fda0003f06070 */
[-C--:B------:R-:W-:Y:S02]  /*2b90*/  @P0 IADD3 R7, PT, PT, R7, -R0.reuse, RZ ;  /* 0x8000000007070210 */ /* 0x080fe40007ffe0ff */
[----:B------:R-:W-:Y:S02]  /*2ba0*/  @P0 IADD3 R5, PT, PT, R5, 0x1, RZ ;  /* 0x0000000105050810 */ /* 0x000fe40007ffe0ff */
[----:B------:R-:W-:Y:S02]  /*2bb0*/  ISETP.GE.U32.AND P1, PT, R7, R0, PT ;  /* 0x000000000700720c */ /* 0x000fe40003f26070 */
[----:B-1----:R-:W-:-:S11]  /*2bc0*/  R2UR UR14, R8 ;  /* 0x00000000080e72ca */ /* 0x002fd600000e0000 */
[----:B------:R-:W-:Y:S01]  /*2bd0*/  @P1 VIADD R5, R5, 0x1 ;  /* 0x0000000105051836 */ /* 0x000fe20000000000 */
[----:B------:R-:W-:-:S04]  /*2be0*/  @!P2 LOP3.LUT R5, RZ, R0, RZ, 0x33, !PT ;  /* 0x00000000ff05a212 */ /* 0x000fc800078e33ff */
[----:B------:R-:W-:-:S04]  /*2bf0*/  IADD3 R5, PT, PT, R6, R5, RZ ;  /* 0x0000000506057210 */ /* 0x000fc80007ffe0ff */
[C---:B------:R-:W-:Y:S02]  /*2c00*/  LOP3.LUT R4, R5.reuse, 0x1, RZ, 0xc0, !PT ;  /* 0x0000000105047812 */ /* 0x040fe400078ec0ff */
[----:B------:R-:W-:Y:S02]  /*2c10*/  ISETP.NE.AND P1, PT, R5, RZ, PT ;  /* 0x000000ff0500720c */ /* 0x000fe40003f25270 */
[----:B------:R-:W-:-:S13]  /*2c20*/  ISETP.NE.U32.AND P0, PT, R4, 0x1, PT ;  /* 0x000000010400780c */ /* 0x000fda0003f05070 */
[----:B------:R-:W-:Y:S05]  /*2c30*/  @!P0 BRA `(.L_x_1076) ;  /* 0x0000000800208947 */ /* 0x000fea0003800000 */
[----:B------:R-:W-:Y:S01]  /*2c40*/  ULEA UR6, UP0, UR4, UR10, 0x1 ;  /* 0x0000000a04067291 */ /* 0x000fe2000f8008ff */
[----:B------:R-:W1:Y:S03]  /*2c50*/  LDC.64 R12, c[0x0][0x3b8] ;  /* 0x0000ee00ff0c7b82 */ /* 0x000e660000000a00 */
[----:B------:R-:W-:Y:S02]  /*2c60*/  ULEA.HI.X UR7, UR4, UR11, UR9, 0x1, UP0 ;  /* 0x0000000b04077291 */ /* 0x000fe400080f0c09 */
[----:B------:R-:W-:-:S04]  /*2c70*/  MOV R4, UR6 ;  /* 0x0000000600047c02 */ /* 0x000fc80008000f00 */
[----:B------:R-:W-:Y:S02]  /*2c80*/  IMAD.U32 R5, RZ, RZ, UR7 ;  /* 0x00000007ff057e24 */ /* 0x000fe4000f8e00ff */
[----:B------:R-:W-:-:S03]  /*2c90*/  IMAD.WIDE.U32 R4, R3, 0x20, R4 ;  /* 0x0000002003047825 */ /* 0x000fc600078e0004 */
[----:B------:R-:W2:Y:S03]  /*2ca0*/  LDCU.64 UR6, c[0x0][0x380] ;  /* 0x00007000ff0677ac */ /* 0x000ea60008000a00 */
[----:B0-----:R-:W3:Y:S01]  /*2cb0*/  LDG.E.ENL2.256 R8, R4, desc[UR12][R4.64] ;  /* 0xfe00000c0404797e */ /* 0x001ee20008121908 */
[----:B-1----:R-:W-:-:S06]  /*2cc0*/  IMAD.WIDE.U32 R12, R3, 0x20, R12 ;  /* 0x00000020030c7825 */ /* 0x002fcc00078e000c */
[----:B------:R-:W4:Y:S01]  /*2cd0*/  LDG.E.ENL2.256.CONSTANT R16, R12, desc[UR12][R12.64] ;  /* 0xfe00000c0c0c797e */ /* 0x000f220008129910 */
[----:B------:R-:W-:-:S04]  /*2ce0*/  UIMAD UR8, UR15, UR16, URZ ;  /* 0x000000100f0872a4 */ /* 0x000fc8000f8e02ff */
[----:B--2---:R-:W-:Y:S01]  /*2cf0*/  UIMAD.WIDE.U32 UR6, UR8, 0x2, UR6 ;  /* 0x00000002080678a5 */ /* 0x004fe2000f8e0006 */
[----:B---3--:R-:W-:Y:S01]  /*2d00*/  SHF.L.U32 R20, R7, 0x10, RZ ;  /* 0x0000001007147819 */ /* 0x008fe200000006ff */
[----:B------:R-:W-:Y:S01]  /*2d10*/  IMAD.U32 R22, R5, 0x10000, RZ ;  /* 0x0001000005167824 */ /* 0x000fe200078e00ff */
[----:B------:R-:W-:Y:S02]  /*2d20*/  PRMT R7, R7, 0x7632, R7 ;  /* 0x0000763207077816 */ /* 0x000fe40000000007 */
[----:B------:R-:W-:Y:S01]  /*2d30*/  PRMT R5, R5, 0x7632, R5 ;  /* 0x0000763205057816 */ /* 0x000fe20000000005 */
[----:B------:R-:W-:Y:S01]  /*2d40*/  FMUL.FTZ R21, R20, UR14 ;  /* 0x0000000e14157c20 */ /* 0x000fe20008410000 */
[----:B------:R-:W-:Y:S01]  /*2d50*/  SHF.L.U32 R7, R7, 0x10, RZ ;  /* 0x0000001007077819 */ /* 0x000fe200000006ff */
[----:B------:R-:W-:Y:S01]  /*2d60*/  FMUL.FTZ R23, R22, UR14 ;  /* 0x0000000e16177c20 */ /* 0x000fe20008410000 */
[C---:B------:R-:W-:Y:S02]  /*2d70*/  SHF.L.U32 R20, R6.reuse, 0x10, RZ ;  /* 0x0000001006147819 */ /* 0x040fe400000006ff */
[----:B------:R-:W-:Y:S01]  /*2d80*/  PRMT R6, R6, 0x7632, R6 ;  /* 0x0000763206067816 */ /* 0x000fe20000000006 */
[----:B------:R-:W0:Y:S01]  /*2d90*/  F2F.BF16.F32 R21, R21 ;  /* 0x0000001500157304 */ /* 0x000e220000202000 */
[----:B------:R-:W-:Y:S01]  /*2da0*/  FMUL.FTZ R22, R7, UR14 ;  /* 0x0000000e07167c20 */ /* 0x000fe20008410000 */
[----:B------:R-:W-:Y:S01]  /*2db0*/  FMUL.FTZ R20, R20, UR14 ;  /* 0x0000000e14147c20 */ /* 0x000fe20008410000 */
[----:B------:R-:W-:Y:S01]  /*2dc0*/  SHF.L.U32 R7, R4, 0x10, RZ ;  /* 0x0000001004077819 */ /* 0x000fe200000006ff */
[----:B----4-:R-:W-:Y:S01]  /*2dd0*/  IMAD.U32 R24, R15, 0x10000, RZ ;  /* 0x000100000f187824 */ /* 0x010fe200078e00ff */
[----:B------:R-:W-:Y:S01]  /*2de0*/  SHF.L.U32 R6, R6, 0x10, RZ ;  /* 0x0000001006067819 */ /* 0x000fe200000006ff */
[C---:B------:R-:W-:Y:S01]  /*2df0*/  IMAD.U32 R27, R14.reuse, 0x10000, RZ ;  /* 0x000100000e1b7824 */ /* 0x040fe200078e00ff */
[----:B------:R-:W-:Y:S01]  /*2e00*/  SHF.L.U32 R5, R5, 0x10, RZ ;  /* 0x0000001005057819 */ /* 0x000fe200000006ff */
[----:B------:R-:W-:Y:S01]  /*2e10*/  F2F.BF16.F32 R22, R22 ;  /* 0x0000001600167304 */ /* 0x000fe20000202000 */
[----:B------:R-:W-:Y:S01]  /*2e20*/  FMUL.FTZ R25, R7, UR14 ;  /* 0x0000000e07197c20 */ /* 0x000fe20008410000 */
[----:B------:R-:W-:-:S04]  /*2e30*/  PRMT R14, R14, 0x7632, R14 ;  /* 0x000076320e0e7816 */ /* 0x000fc8000000000e */
[----:B------:R-:W-:Y:S02]  /*2e40*/  SHF.L.U32 R26, R14, 0x10, RZ ;  /* 0x000000100e1a7819 */ /* 0x000fe400000006ff */
[----:B------:R-:W1:Y:S01]  /*2e50*/  F2F.BF16.F32 R20, R20 ;  /* 0x0000001400147304 */ /* 0x000e620000202000 */
[----:B0-----:R-:W-:Y:S02]  /*2e60*/  SHF.L.U32 R7, R21, 0x10, RZ ;  /* 0x0000001015077819 */ /* 0x001fe400000006ff */
[C---:B------:R-:W-:Y:S02]  /*2e70*/  SHF.L.U32 R14, R13.reuse, 0x10, RZ ;  /* 0x000000100d0e7819 */ /* 0x040fe400000006ff */
[----:B------:R-:W-:Y:S01]  /*2e80*/  PRMT R13, R13, 0x7632, R13 ;  /* 0x000076320d0d7816 */ /* 0x000fe2000000000d */
[----:B------:R-:W-:Y:S01]  /*2e90*/  FMUL.FTZ R7, R7, R24 ;  /* 0x0000001807077220 */ /* 0x000fe20000410000 */
[----:B------:R-:W-:Y:S01]  /*2ea0*/  PRMT R24, R15, 0x7632, R24 ;  /* 0x000076320f187816 */ /* 0x000fe20000000018 */
[----:B------:R-:W-:Y:S01]  /*2eb0*/  FMUL.FTZ R15, R6, UR14 ;  /* 0x0000000e060f7c20 */ /* 0x000fe20008410000 */
[----:B------:R0:W2:Y:S01]  /*2ec0*/  F2F.BF16.F32 R21, R25 ;  /* 0x0000001900157304 */ /* 0x0000a20000202000 */
[----:B------:R-:W-:Y:S01]  /*2ed0*/  IMAD.U32 R6, R8, 0x10000, RZ ;  /* 0x0001000008067824 */ /* 0x000fe200078e00ff */
[----:B------:R-:W-:Y:S01]  /*2ee0*/  SHF.L.U32 R24, R24, 0x10, RZ ;  /* 0x0000001018187819 */ /* 0x000fe200000006ff */
[----:B------:R-:W-:Y:S01]  /*2ef0*/  IMAD.U32 R13, R13, 0x10000, RZ ;  /* 0x000100000d0d7824 */ /* 0x000fe200078e00ff */
[----:B------:R-:W-:Y:S01]  /*2f00*/  PRMT R8, R4, 0x7632, R8 ;  /* 0x0000763204087816 */ /* 0x000fe20000000008 */
[----:B------:R-:W-:Y:S01]  /*2f10*/  FMUL.FTZ R28, R6, UR14 ;  /* 0x0000000e061c7c20 */ /* 0x000fe20008410000 */
[----:B-1----:R-:W-:-:S02]  /*2f20*/  SHF.L.U32 R6, R20, 0x10, RZ ;  /* 0x0000001014067819 */ /* 0x002fc400000006ff */
[----:B------:R-:W1:Y:S01]  /*2f30*/  F2F.BF16.F32 R23, R23 ;  /* 0x0000001700177304 */ /* 0x000e620000202000 */
[----:B0-----:R-:W-:Y:S02]  /*2f40*/  SHF.L.U32 R25, R22, 0x10, RZ ;  /* 0x0000001016197819 */ /* 0x001fe400000006ff */
[----:B------:R-:W-:-:S03]  /*2f50*/  FMUL.FTZ R6, R6, R27 ;  /* 0x0000001b06067220 */ /* 0x000fc60000410000 */
[----:B------:R-:W-:Y:S01]  /*2f60*/  FMUL.FTZ R20, R25, R24 ;  /* 0x0000001819147220 */ /* 0x000fe20000410000 */
[----:B------:R-:W-:Y:S01]  /*2f70*/  FMUL.FTZ R24, R5, UR14 ;  /* 0x0000000e05187c20 */ /* 0x000fe20008410000 */
[----:B------:R-:W0:Y:S01]  /*2f80*/  F2F.BF16.F32 R15, R15 ;  /* 0x0000000f000f7304 */ /* 0x000e220000202000 */
[----:B------:R-:W-:Y:S01]  /*2f90*/  IMAD.U32 R5, R11, 0x10000, RZ ;  /* 0x000100000b057824 */ /* 0x000fe200078e00ff */
[----:B------:R-:W-:Y:S02]  /*2fa0*/  SHF.L.U32 R25, R10, 0x10, RZ ;  /* 0x000000100a197819 */ /* 0x000fe400000006ff */
[----:B--2---:R-:W-:Y:S01]  /*2fb0*/  SHF.L.U32 R21, R21, 0x10, RZ ;  /* 0x0000001015157819 */ /* 0x004fe200000006ff */
[----:B------:R-:W-:Y:S01]  /*2fc0*/  FMUL.FTZ R27, R5, UR14 ;  /* 0x0000000e051b7c20 */ /* 0x000fe20008410000 */
[----:B------:R-:W-:Y:S01]  /*2fd0*/  F2FP.BF16.F32.PACK_AB R7, R20, R7 ;  /* 0x000000071407723e */ /* 0x000fe200000010ff */
[----:B-1----:R-:W-:Y:S01]  /*2fe0*/  IMAD.U32 R5, R23, 0x10000, RZ ;  /* 0x0001000017057824 */ /* 0x002fe200078e00ff */
[----:B------:R-:W1:Y:S03]  /*2ff0*/  F2F.BF16.F32 R24, R24 ;  /* 0x0000001800187304 */ /* 0x000e660000202000 */
[----:B------:R-:W-:Y:S01]  /*3000*/  FMUL.FTZ R5, R5, R14 ;  /* 0x0000000e05057220 */ /* 0x000fe20000410000 */
[----:B------:R-:W-:Y:S01]  /*3010*/  FMUL.FTZ R14, R25, UR14 ;  /* 0x0000000e190e7c20 */ /* 0x000fe20008410000 */
[----:B------:R-:W-:-:S02]  /*3020*/  SHF.L.U32 R25, R9, 0x10, RZ ;  /* 0x0000001009197819 */ /* 0x000fc400000006ff */
[----:B0-----:R-:W-:Y:S01]  /*3030*/  SHF.L.U32 R15, R15, 0x10, RZ ;  /* 0x000000100f0f7819 */ /* 0x001fe200000006ff */
[----:B------:R-:W0:Y:S01]  /*3040*/  F2F.BF16.F32 R22, R28 ;  /* 0x0000001c00167304 */ /* 0x000e220000202000 */
[----:B------:R-:W-:-:S03]  /*3050*/  PRMT R9, R8, 0x7632, R9 ;  /* 0x0000763208097816 */ /* 0x000fc60000000009 */
[----:B------:R-:W-:Y:S01]  /*3060*/  FMUL.FTZ R15, R15, R26 ;  /* 0x0000001a0f0f7220 */ /* 0x000fe20000410000 */
[----:B------:R-:W-:Y:S01]  /*3070*/  FMUL.FTZ R26, R25, UR14 ;  /* 0x0000000e191a7c20 */ /* 0x000fe20008410000 */
[----:B------:R-:W-:Y:S01]  /*3080*/  IMAD.U32 R25, R8, 0x10000, RZ ;  /* 0x0001000008197824 */ /* 0x000fe200078e00ff */
[----:B-1----:R-:W-:Y:S01]  /*3090*/  SHF.L.U32 R24, R24, 0x10, RZ ;  /* 0x0000001018187819 */ /* 0x002fe200000006ff */
[----:B------:R1:W2:Y:S01]  /*30a0*/  F2F.BF16.F32 R23, R27 ;  /* 0x0000001b00177304 */ /* 0x0002a20000202000 */
[----:B------:R-:W-:Y:S01]  /*30b0*/  F2FP.BF16.F32.PACK_AB R6, R15, R6 ;  /* 0x000000060f06723e */ /* 0x000fe200000010ff */
[----:B------:R-:W-:Y:S02]  /*30c0*/  FMUL.FTZ R25, R25, UR14 ;  /* 0x0000000e19197c20 */ /* 0x000fe40008410000 */
[----:B------:R-:W-:Y:S01]  /*30d0*/  FMUL.FTZ R4, R24, R13 ;  /* 0x0000000d18047220 */ /* 0x000fe20000410000 */
[----:B------:R-:W-:Y:S02]  /*30e0*/  SHF.L.U32 R24, R12, 0x10, RZ ;  /* 0x000000100c187819 */ /* 0x000fe400000006ff */
[----:B0-----:R-:W-:Y:S01]  /*30f0*/  SHF.L.U32 R22, R22, 0x10, RZ ;  /* 0x0000001016167819 */ /* 0x001fe200000006ff */
[----:B------:R-:W0:Y:S01]  /*3100*/  F2F.BF16.F32 R14, R14 ;  /* 0x0000000e000e7304 */ /* 0x000e220000202000 */
[----:B-1----:R-:W-:Y:S01]  /*3110*/  SHF.L.U32 R27, R16, 0x10, RZ ;  /* 0x00000010101b7819 */ /* 0x002fe200000006ff */
[----:B------:R-:W-:Y:S01]  /*3120*/  FMUL.FTZ R8, R21, R24 ;  /* 0x0000001815087220 */ /* 0x000fe20000410000 */
[----:B------:R-:W-:Y:S01]  /*3130*/  IMAD.U32 R24, R9, 0x10000, RZ ;  /* 0x0001000009187824 */ /* 0x000fe200078e00ff */
[----:B------:R-:W-:-:S02]  /*3140*/  PRMT R9, R11, 0x7632, R9 ;  /* 0x000076320b097816 */ /* 0x000fc40000000009 */
[----:B------:R-:W-:Y:S01]  /*3150*/  FMUL.FTZ R11, R22, R27 ;  /* 0x0000001b160b7220 */ /* 0x000fe20000410000 */
[----:B--2---:R-:W-:Y:S01]  /*3160*/  SHF.L.U32 R23, R23, 0x10, RZ ;  /* 0x0000001017177819 */ /* 0x004fe200000006ff */
[----:B------:R1:W2:Y:S01]  /*3170*/  F2F.BF16.F32 R13, R26 ;  /* 0x0000001a000d7304 */ /* 0x0002a20000202000 */
[----:B------:R-:W-:Y:S01]  /*3180*/  IMAD.U32 R27, R9, 0x10000, RZ ;  /* 0x00010000091b7824 */ /* 0x000fe200078e00ff */
[----:B------:R-:W-:Y:S01]  /*3190*/  PRMT R9, R10, 0x7632, R9 ;  /* 0x000076320a097816 */ /* 0x000fe20000000009 */
[----:B------:R-:W-:Y:S01]  /*31a0*/  FMUL.FTZ R24, R24, UR14 ;  /* 0x0000000e18187c20 */ /* 0x000fe20008410000 */
[----:B------:R-:W-:Y:S01]  /*31b0*/  F2FP.BF16.F32.PACK_AB R5, R4, R5 ;  /* 0x000000050405723e */ /* 0x000fe200000010ff */
[----:B------:R-:W-:Y:S01]  /*31c0*/  FMUL.FTZ R27, R27, UR14 ;  /* 0x0000000e1b1b7c20 */ /* 0x000fe20008410000 */
[----:B------:R-:W-:Y:S02]  /*31d0*/  PRMT R12, R9, 0x7632, R12 ;  /* 0x00007632090c7816 */ /* 0x000fe4000000000c */
[----:B------:R3:W-:Y:S01]  /*31e0*/  F2F.BF16.F32 R21, R25 ;  /* 0x0000001900157304 */ /* 0x0007e20000202000 */
[----:B-1----:R-:W-:-:S02]  /*31f0*/  SHF.L.U32 R26, R19, 0x10, RZ ;  /* 0x00000010131a7819 */ /* 0x002fc400000006ff */
[----:B0-----:R-:W-:Y:S02]  /*3200*/  SHF.L.U32 R14, R14, 0x10, RZ ;  /* 0x000000100e0e7819 */ /* 0x001fe400000006ff */
[----:B------:R-:W-:Y:S01]  /*3210*/  PRMT R19, R16, 0x7632, R19 ;  /* 0x0000763210137816 */ /* 0x000fe20000000013 */
[----:B------:R-:W-:Y:S01]  /*3220*/  FMUL.FTZ R10, R23, R26 ;  /* 0x0000001a170a7220 */ /* 0x000fe20000410000 */
[----:B------:R-:W-:Y:S01]  /*3230*/  IMAD.U32 R26, R9, 0x10000, RZ ;  /* 0x00010000091a7824 */ /* 0x000fe200078e00ff */
[----:B------:R0:W1:Y:S01]  /*3240*/  F2F.BF16.F32 R22, R24 ;  /* 0x0000001800167304 */ /* 0x0000620000202000 */
[----:B---3--:R-:W-:Y:S02]  /*3250*/  SHF.L.U32 R25, R18, 0x10, RZ ;  /* 0x0000001012197819 */ /* 0x008fe400000006ff */
[----:B--2---:R-:W-:Y:S01]  /*3260*/  SHF.L.U32 R13, R13, 0x10, RZ ;  /* 0x000000100d0d7819 */ /* 0x004fe200000006ff */
[----:B------:R-:W-:Y:S01]  /*3270*/  FMUL.FTZ R26, R26, UR14 ;  /* 0x0000000e1a1a7c20 */ /* 0x000fe20008410000 */
[----:B------:R-:W-:Y:S01]  /*3280*/  PRMT R16, R18, 0x7632, R16 ;  /* 0x0000763212107816 */ /* 0x000fe20000000010 */
[----:B------:R-:W-:Y:S01]  /*3290*/  FMUL.FTZ R9, R14, R25 ;  /* 0x000000190e097220 */ /* 0x000fe20000410000 */
[----:B------:R-:W-:Y:S01]  /*32a0*/  IMAD.U32 R25, R12, 0x10000, RZ ;  /* 0x000100000c197824 */ /* 0x000fe200078e00ff */
[----:B------:R-:W2:Y:S01]  /*32b0*/  F2F.BF16.F32 R23, R27 ;  /* 0x0000001b00177304 */ /* 0x000ea20000202000 */
[----:B0-----:R-:W-:Y:S01]  /*32c0*/  SHF.L.U32 R24, R17, 0x10, RZ ;  /* 0x0000001011187819 */ /* 0x001fe200000006ff */
[----:B------:R-:W-:-:S02]  /*32d0*/  IMAD.U32 R16, R16, 0x10000, RZ ;  /* 0x0001000010107824 */ /* 0x000fc400078e00ff */
[----:B------:R-:W-:Y:S01]  /*32e0*/  FMUL.FTZ R25, R25, UR14 ;  /* 0x0000000e19197c20 */ /* 0x000fe20008410000 */
[----:B------:R-:W-:Y:S01]  /*32f0*/  PRMT R17, R19, 0x7632, R17 ;  /* 0x0000763213117816 */ /* 0x000fe20000000011 */
[----:B------:R-:W-:Y:S01]  /*3300*/  FMUL.FTZ R13, R13, R24 ;  /* 0x000000180d0d7220 */ /* 0x000fe20000410000 */
[----:B------:R-:W-:Y:S01]  /*3310*/  PRMT R24, R12, 0x7632, R24 ;  /* 0x000076320c187816 */ /* 0x000fe20000000018 */
[----:B------:R2:W0:Y:S01]  /*3320*/  F2F.BF16.F32 R14, R26 ;  /* 0x0000001a000e7304 */ /* 0x0004220000202000 */
[----:B------:R-:W-:Y:S01]  /*3330*/  PRMT R18, R17, 0x7632, R18 ;  /* 0x0000763211127816 */ /* 0x000fe20000000012 */
[----:B-1----:R-:W-:Y:S01]  /*3340*/  IMAD.U32 R22, R22, 0x10000, RZ ;  /* 0x0001000016167824 */ /* 0x002fe200078e00ff */
[----:B------:R-:W-:Y:S01]  /*3350*/  SHF.L.U32 R21, R21, 0x10, RZ ;  /* 0x0000001015157819 */ /* 0x000fe200000006ff */
[----:B------:R-:W-:Y:S01]  /*3360*/  IMAD.U32 R24, R24, 0x10000, RZ ;  /* 0x0001000018187824 */ /* 0x000fe200078e00ff */
[----:B------:R-:W-:Y:S02]  /*3370*/  SHF.L.U32 R19, R19, 0x10, RZ ;  /* 0x0000001013137819 */ /* 0x000fe400000006ff */
[----:B------:R-:W-:Y:S01]  /*3380*/  SHF.L.U32 R17, R17, 0x10, RZ ;  /* 0x0000001011117819 */ /* 0x000fe200000006ff */
[----:B------:R0:W1:Y:S01]  /*3390*/  F2F.BF16.F32 R12, R25 ;  /* 0x00000019000c7304 */ /* 0x0000620000202000 */
[----:B--2---:R-:W-:Y:S01]  /*33a0*/  SHF.L.U32 R26, R23, 0x10, RZ ;  /* 0x00000010171a7819 */ /* 0x004fe200000006ff */
[----:B------:R-:W-:Y:S01]  /*33b0*/  FMUL.FTZ R21, R21, R24 ;  /* 0x0000001815157220 */ /* 0x000fe20000410000 */
[----:B------:R-:W-:-:S03]  /*33c0*/  SHF.L.U32 R18, R18, 0x10, RZ ;  /* 0x0000001012127819 */ /* 0x000fc600000006ff */
[----:B------:R-:W-:Y:S01]  /*33d0*/  FMUL.FTZ R17, R26, R17 ;  /* 0x000000111a117220 */ /* 0x000fe20000410000 */
[----:B------:R-:W-:Y:S02]  /*33e0*/  F2FP.BF16.F32.PACK_AB R4, R21, R8 ;  /* 0x000000081504723e */ /* 0x000fe400000010ff */
[----:B0-----:R-:W-:Y:S01]  /*33f0*/  SHF.L.U32 R25, R14, 0x10, RZ ;  /* 0x000000100e197819 */ /* 0x001fe200000006ff */
[----:B------:R-:W-:-:S04]  /*3400*/  HFMA2 R14, -RZ, RZ, 0, 1.9073486328125e-06 ;  /* 0x00000020ff0e7431 */ /* 0x000fc800000001ff */
[----:B------:R-:W-:Y:S01]  /*3410*/  FMUL.FTZ R16, R25, R16 ;  /* 0x0000001019107220 */ /* 0x000fe20000410000 */
[----:B-1----:R-:W-:Y:S02]  /*3420*/  IMAD.U32 R23, R12, 0x10000, RZ ;  /* 0x000100000c177824 */ /* 0x002fe400078e00ff */
[----:B------:R-:W-:Y:S02]  /*3430*/  FMUL.FTZ R12, R22, R19 ;  /* 0x00000013160c7220 */ /* 0x000fe40000410000 */
[----:B------:R-:W-:-:S03]  /*3440*/  FMUL.FTZ R18, R23, R18 ;  /* 0x0000001217127220 */ /* 0x000fc60000410000 */
[----:B------:R-:W-:Y:S02]  /*3450*/  F2FP.BF16.F32.PACK_AB R8, R12, R11 ;  /* 0x0000000b0c08723e */ /* 0x000fe400000010ff */
[----:B------:R-:W-:Y:S02]  /*3460*/  F2FP.BF16.F32.PACK_AB R11, R17, R10 ;  /* 0x0000000a110b723e */ /* 0x000fe400000010ff */
[----:B------:R-:W-:Y:S02]  /*3470*/  F2FP.BF16.F32.PACK_AB R10, R16, R9 ;  /* 0x00000009100a723e */ /* 0x000fe400000010ff */
[----:B------:R-:W-:Y:S01]  /*3480*/  F2FP.BF16.F32.PACK_AB R9, R18, R13 ;  /* 0x0000000d1209723e */ /* 0x000fe200000010ff */
[----:B------:R-:W-:Y:S01]  /*3490*/  IMAD.WIDE.U32 R12, R3, R14, UR6 ;  /* 0x00000006030c7e25 */ /* 0x000fe2000f8e000e */
[----:B------:R-:W-:-:S04]  /*34a0*/  MOV R3, R2 ;  /* 0x0000000200037202 */ /* 0x000fc80000000f00 */
[----:B------:R1:W-:Y:S03]  /*34b0*/  STG.E.ENL2.256 desc[UR12][R12.64], R4, R8 ;  /* 0xf80000040c08797f */ /* 0x0003e6000f12180c */
.L_x_1076:
[----:B------:R-:W-:Y:S05]  /*34c0*/  BSYNC.RECONVERGENT B0 ;  /* 0x0000000000007941 */ /* 0x000fea0003800200 */
.L_x_1075:
[----:B------:R-:W-:Y:S05]  /*34d0*/  @!P1 EXIT ;  /* 0x000000000000994d */ /* 0x000fea0003800000 */
[----:B------:R-:W-:Y:S01]  /*34e0*/  IMAD.IADD R2, R3, 0x1, R0 ;  /* 0x0000000103027824 */ /* 0x000fe200078e0200 */
[----:B------:R-:W2:Y:S06]  /*34f0*/  LDCU.64 UR18, c[0x0][0x380] ;  /* 0x00007000ff1277ac */ /* 0x000eac0008000a00 */
.L_x_1077:
[----:B------:R-:W-:Y:S01]  /*3500*/  ULEA UR6, UP0, UR4, UR10, 0x1 ;  /* 0x0000000a04067291 */ /* 0x000fe2000f8008ff */
[----:B0-----:R-:W0:Y:S03]  /*3510*/  LDC.64 R20, c[0x0][0x3b8] ;  /* 0x0000ee00ff147b82 */ /* 0x001e260000000a00 */
[----:B------:R-:W-:Y:S02]  /*3520*/  ULEA.HI.X UR7, UR4, UR11, UR9, 0x1, UP0 ;  /* 0x0000000b04077291 */ /* 0x000fe400080f0c09 */
[----:B------:R-:W-:-:S04]  /*3530*/  MOV R22, UR6 ;  /* 0x0000000600167c02 */ /* 0x000fc80008000f00 */
[----:B------:R-:W-:-:S03]  /*3540*/  MOV R23, UR7 ;  /* 0x0000000700177c02 */ /* 0x000fc60008000f00 */
[----:B-1-3--:R-:W-:-:S06]  /*3550*/  IMAD.WIDE.U32 R4, R3, 0x20, R22 ;  /* 0x0000002003047825 */ /* 0x00afcc00078e0016 */
[----:B------:R-:W3:Y:S01]  /*3560*/  LDG.E.ENL2.256 R8, R4, desc[UR12][R4.64] ;  /* 0xfe00000c0404797e */ /* 0x000ee20008121908 */
[----:B0-----:R-:W-:-:S06]  /*3570*/  IMAD.WIDE.U32 R12, R3, 0x20, R20 ;  /* 0x00000020030c7825 */ /* 0x001fcc00078e0014 */
[----:B------:R-:W4:Y:S01]  /*3580*/  LDG.E.ENL2.256.CONSTANT R16, R12, desc[UR12][R12.64] ;  /* 0xfe00000c0c0c797e */ /* 0x000f220008129910 */
[----:B------:R-:W-:-:S04]  /*3590*/  UIMAD UR6, UR15, UR16, URZ ;  /* 0x000000100f0672a4 */ /* 0x000fc8000f8e02ff */
[----:B--2---:R-:W-:Y:S01]  /*35a0*/  UIMAD.WIDE.U32 UR6, UR6, 0x2, UR18 ;  /* 0x00000002060678a5 */ /* 0x004fe2000f8e0012 */
[C---:B---3--:R-:W-:Y:S01]  /*35b0*/  IMAD.U32 R24, R7.reuse, 0x10000, RZ ;  /* 0x0001000007187824 */ /* 0x048fe200078e00ff */
[----:B------:R-:W-:-:S03]  /*35c0*/  PRMT R7, R7, 0x7632, R7 ;  /* 0x0000763207077816 */ /* 0x000fc60000000007 */
[----:B------:R-:W-:Y:S01]  /*35d0*/  FMUL.FTZ R26, R24, UR14 ;  /* 0x0000000e181a7c20 */ /* 0x000fe20008410000 */
[----:B------:R-:W-:-:S05]  /*35e0*/  SHF.L.U32 R7, R7, 0x10, RZ ;  /* 0x0000001007077819 */ /* 0x000fca00000006ff */
[----:B------:R-:W-:Y:S01]  /*35f0*/  FMUL.FTZ R25, R7, UR14 ;  /* 0x0000000e07197c20 */ /* 0x000fe20008410000 */
[----:B------:R-:W0:Y:S01]  /*3600*/  F2F.BF16.F32 R26, R26 ;  /* 0x0000001a001a7304 */ /* 0x000e220000202000 */
[C---:B------:R-:W-:Y:S02]  /*3610*/  SHF.L.U32 R7, R6.reuse, 0x10, RZ ;  /* 0x0000001006077819 */ /* 0x040fe400000006ff */
[----:B------:R-:W-:Y:S02]  /*3620*/  PRMT R6, R6, 0x7632, R6 ;  /* 0x0000763206067816 */ /* 0x000fe40000000006 */
[----:B----4-:R-:W-:Y:S01]  /*3630*/  SHF.L.U32 R28, R15, 0x10, RZ ;  /* 0x000000100f1c7819 */ /* 0x010fe200000006ff */
[----:B------:R-:W-:Y:S01]  /*3640*/  FMUL.FTZ R24, R7, UR14 ;  /* 0x0000000e07187c20 */ /* 0x000fe20008410000 */
[----:B------:R-:W-:Y:S01]  /*3650*/  PRMT R15, R15, 0x7632, R15 ;  /* 0x000076320f0f7816 */ /* 0x000fe2000000000f */
[----:B------:R-:W1:Y:S01]  /*3660*/  F2F.BF16.F32 R25, R25 ;  /* 0x0000001900197304 */ /* 0x000e620000202000 */
[----:B------:R-:W-:Y:S01]  /*3670*/  SHF.L.U32 R6, R6, 0x10, RZ ;  /* 0x0000001006067819 */ /* 0x000fe200000006ff */
[----:B0-----:R-:W-:-:S06]  /*3680*/  IMAD.U32 R27, R26, 0x10000, RZ ;  /* 0x000100001a1b7824 */ /* 0x001fcc00078e00ff */
[----:B------:R-:W0:Y:S01]  /*3690*/  F2F.BF16.F32 R24, R24 ;  /* 0x0000001800187304 */ /* 0x000e220000202000 */
[----:B------:R-:W-:Y:S02]  /*36a0*/  IMAD.U32 R26, R15, 0x10000, RZ ;  /* 0x000100000f1a7824 */ /* 0x000fe400078e00ff */
[----:B------:R-:W-:Y:S01]  /*36b0*/  FMUL.FTZ R7, R27, R28 ;  /* 0x0000001c1b077220 */ /* 0x000fe20000410000 */
[C---:B------:R-:W-:Y:S02]  /*36c0*/  SHF.L.U32 R27, R14.reuse, 0x10, RZ ;  /* 0x000000100e1b7819 */ /* 0x040fe400000006ff */
[----:B------:R-:W-:Y:S02]  /*36d0*/  PRMT R14, R14, 0x7632, R14 ;  /* 0x000076320e0e7816 */ /* 0x000fe4000000000e */
[----:B-1----:R-:W-:Y:S01]  /*36e0*/  SHF.L.U32 R15, R25, 0x10, RZ ;  /* 0x00000010190f7819 */ /* 0x002fe200000006ff */
[----:B------:R-:W-:Y:S01]  /*36f0*/  FMUL.FTZ R25, R6, UR14 ;  /* 0x0000000e06197c20 */ /* 0x000fe20008410000 */
[----:B------:R-:W-:-:S02]  /*3700*/  SHF.L.U32 R6, R5, 0x10, RZ ;  /* 0x0000001005067819 */ /* 0x000fc400000006ff */
[----:B------:R-:W-:Y:S01]  /*3710*/  PRMT R5, R5, 0x7632, R5 ;  /* 0x0000763205057816 */ /* 0x000fe20000000005 */
[----:B------:R-:W-:Y:S02]  /*3720*/  FMUL.FTZ R15, R15, R26 ;  /* 0x0000001a0f0f7220 */ /* 0x000fe40000410000 */
[----:B------:R-:W1:Y:S01]  /*3730*/  F2F.BF16.F32 R25, R25 ;  /* 0x0000001900197304 */ /* 0x000e620000202000 */
[----:B0-----:R-:W-:Y:S02]  /*3740*/  IMAD.U32 R26, R24, 0x10000, RZ ;  /* 0x00010000181a7824 */ /* 0x001fe400078e00ff */
[----:B------:R-:W-:Y:S01]  /*3750*/  FMUL.FTZ R24, R6, UR14 ;  /* 0x0000000e06187c20 */ /* 0x000fe20008410000 */
[----:B------:R-:W-:Y:S01]  /*3760*/  SHF.L.U32 R5, R5, 0x10, RZ ;  /* 0x0000001005057819 */ /* 0x000fe200000006ff */
[----:B------:R-:W-:Y:S01]  /*3770*/  FMUL.FTZ R6, R26, R27 ;  /* 0x0000001b1a067220 */ /* 0x000fe20000410000 */
[----:B------:R-:W-:Y:S01]  /*3780*/  IMAD.U32 R27, R14, 0x10000, RZ ;  /* 0x000100000e1b7824 */ /* 0x000fe200078e00ff */
[----:B------:R-:W-:-:S02]  /*3790*/  F2FP.BF16.F32.PACK_AB R7, R15, R7 ;  /* 0x000000070f07723e */ /* 0x000fc400000010ff */
[----:B------:R-:W0:Y:S01]  /*37a0*/  F2F.BF16.F32 R24, R24 ;  /* 0x0000001800187304 */ /* 0x000e220000202000 */
[----:B-1----:R-:W-:Y:S01]  /*37b0*/  SHF.L.U32 R14, R25, 0x10, RZ ;  /* 0x00000010190e7819 */ /* 0x002fe200000006ff */
[----:B------:R-:W-:Y:S01]  /*37c0*/  FMUL.FTZ R25, R5, UR14 ;  /* 0x0000000e05197c20 */ /* 0x000fe20008410000 */
[C---:B------:R-:W-:Y:S02]  /*37d0*/  SHF.L.U32 R5, R4.reuse, 0x10, RZ ;  /* 0x0000001004057819 */ /* 0x040fe400000006ff */
[----:B------:R-:W-:Y:S01]  /*37e0*/  PRMT R4, R4, 0x7632, R4 ;  /* 0x0000763204047816 */ /* 0x000fe20000000004 */
[----:B------:R-:W-:Y:S02]  /*37f0*/  FMUL.FTZ R14, R14, R27 ;  /* 0x0000001b0e0e7220 */ /* 0x000fe40000410000 */
[----:B------:R-:W1:Y:S01]  /*3800*/  F2F.BF16.F32 R25, R25 ;  /* 0x0000001900197304 */ /* 0x000e620000202000 */
[----:B------:R-:W-:Y:S01]  /*3810*/  FMUL.FTZ R26, R5, UR14 ;  /* 0x0000000e051a7c20 */ /* 0x000fe20008410000 */
[----:B0-----:R-:W-:Y:S01]  /*3820*/  IMAD.U32 R27, R24, 0x10000, RZ ;  /* 0x00010000181b7824 */ /* 0x001fe200078e00ff */
[----:B------:R-:W-:-:S02]  /*3830*/  SHF.L.U32 R24, R13, 0x10, RZ ;  /* 0x000000100d187819 */ /* 0x000fc400000006ff */
[----:B------:R-:W-:Y:S02]  /*3840*/  PRMT R13, R13, 0x7632, R13 ;  /* 0x000076320d0d7816 */ /* 0x000fe4000000000d */
[----:B------:R-:W-:Y:S01]  /*3850*/  SHF.L.U32 R4, R4, 0x10, RZ ;  /* 0x0000001004047819 */ /* 0x000fe200000006ff */
[----:B------:R-:W0:Y:S01]  /*3860*/  F2F.BF16.F32 R26, R26 ;  /* 0x0000001a001a7304 */ /* 0x000e220000202000 */
[----:B------:R-:W-:Y:S01]  /*3870*/  FMUL.FTZ R5, R27, R24 ;  /* 0x000000181b057220 */ /* 0x000fe20000410000 */
[----:B------:R-:W-:Y:S01]  /*3880*/  IMAD.U32 R27, R13, 0x10000, RZ ;  /* 0x000100000d1b7824 */ /* 0x000fe200078e00ff */
[----:B------:R-:W-:Y:S01]  /*3890*/  F2FP.BF16.F32.PACK_AB R6, R14, R6 ;  /* 0x000000060e06723e */ /* 0x000fe200000010ff */
[----:B------:R-:W-:Y:S01]  /*38a0*/  FMUL.FTZ R13, R4, UR14 ;  /* 0x0000000e040d7c20 */ /* 0x000fe20008410000 */
[----:B-1----:R-:W-:Y:S02]  /*38b0*/  SHF.L.U32 R24, R25, 0x10, RZ ;  /* 0x0000001019187819 */ /* 0x002fe400000006ff */
[----:B------:R-:W-:-:S03]  /*38c0*/  SHF.L.U32 R25, R12, 0x10, RZ ;  /* 0x000000100c197819 */ /* 0x000fc600000006ff */
[----:B------:R-:W1:Y:S01]  /*38d0*/  F2F.BF16.F32 R13, R13 ;  /* 0x0000000d000d7304 */ /* 0x000e620000202000 */
[----:B------:R-:W-:Y:S01]  /*38e0*/  PRMT R12, R12, 0x7632, R12 ;  /* 0x000076320c0c7816 */ /* 0x000fe2000000000c */
[----:B------:R-:W-:Y:S01]  /*38f0*/  FMUL.FTZ R24, R24, R27 ;  /* 0x0000001b18187220 */ /* 0x000fe20000410000 */
[----:B------:R-:W-:Y:S01]  /*3900*/  SHF.L.U32 R27, R8, 0x10, RZ ;  /* 0x00000010081b7819 */ /* 0x000fe200000006ff */
[----:B0-----:R-:W-:Y:S01]  /*3910*/  IMAD.U32 R4, R26, 0x10000, RZ ;  /* 0x000100001a047824 */ /* 0x001fe200078e00ff */
[----:B------:R-:W-:Y:S01]  /*3920*/  PRMT R8, R8, 0x7632, R8 ;  /* 0x0000763208087816 */ /* 0x000fe20000000008 */
[----:B------:R-:W-:Y:S02]  /*3930*/  IMAD.U32 R12, R12, 0x10000, RZ ;  /* 0x000100000c0c7824 */ /* 0x000fe400078e00ff */
[----:B------:R-:W-:Y:S01]  /*3940*/  FMUL.FTZ R26, R27, UR14 ;  /* 0x0000000e1b1a7c20 */ /* 0x000fe20008410000 */
[----:B------:R-:W-:Y:S01]  /*3950*/  FMUL.FTZ R4, R4, R25 ;  /* 0x0000001904047220 */ /* 0x000fe20000410000 */
[----:B------:R-:W-:-:S02]  /*3960*/  SHF.L.U32 R8, R8, 0x10, RZ ;  /* 0x0000001008087819 */ /* 0x000fc400000006ff */
[----:B------:R-:W-:Y:S02]  /*3970*/  SHF.L.U32 R27, R11, 0x10, RZ ;  /* 0x000000100b1b7819 */ /* 0x000fe400000006ff */
[----:B------:R-:W0:Y:S01]  /*3980*/  F2F.BF16.F32 R26, R26 ;  /* 0x0000001a001a7304 */ /* 0x000e220000202000 */
[----:B-1----:R-:W-:Y:S01]  /*3990*/  SHF.L.U32 R25, R13, 0x10, RZ ;  /* 0x000000100d197819 */ /* 0x002fe200000006ff */
[----:B------:R-:W-:Y:S01]  /*39a0*/  FMUL.FTZ R8, R8, UR14 ;  /* 0x0000000e08087c20 */ /* 0x000fe20008410000 */
[----:B------:R-:W-:Y:S01]  /*39b0*/  FMUL.FTZ R28, R27, UR14 ;  /* 0x0000000e1b1c7c20 */ /* 0x000fe20008410000 */
[C---:B------:R-:W-:Y:S02]  /*39c0*/  PRMT R27, R16.reuse, 0x7632, R27 ;  /* 0x00007632101b7816 */ /* 0x040fe4000000001b */
[----:B------:R-:W-:Y:S01]  /*39d0*/  FMUL.FTZ R25, R25, R12 ;  /* 0x0000000c19197220 */ /* 0x000fe20000410000 */
[----:B------:R-:W-:Y:S01]  /*39e0*/  SHF.L.U32 R12, R16, 0x10, RZ ;  /* 0x00000010100c7819 */ /* 0x000fe200000006ff */
[----:B------:R-:W1:Y:S01]  /*39f0*/  F2F.BF16.F32 R8, R8 ;  /* 0x0000000800087304 */ /* 0x000e620000202000 */
[----:B------:R-:W-:Y:S01]  /*3a00*/  IMAD.U32 R27, R27, 0x10000, RZ ;  /* 0x000100001b1b7824 */ /* 0x000fe200078e00ff */
[----:B------:R-:W-:-:S02]  /*3a10*/  PRMT R11, R11, 0x7632, R11 ;  /* 0x000076320b0b7816 */ /* 0x000fc4000000000b */
[----:B------:R-:W-:Y:S01]  /*3a20*/  F2FP.BF16.F32.PACK_AB R5, R24, R5 ;  /* 0x000000051805723e */ /* 0x000fe200000010ff */
[----:B------:R-:W-:Y:S01]  /*3a30*/  IMAD.MOV.U32 R24, RZ, RZ, 0x20 ;  /* 0x00000020ff187424 */ /* 0x000fe200078e00ff */
[----:B------:R-:W-:Y:S01]  /*3a40*/  SHF.L.U32 R11, R11, 0x10, RZ ;  /* 0x000000100b0b7819 */ /* 0x000fe200000006ff */
[----:B0-----:R-:W-:Y:S01]  /*3a50*/  IMAD.U32 R13, R26, 0x10000, RZ ;  /* 0x000100001a0d7824 */ /* 0x001fe200078e00ff */
[----:B------:R-:W-:Y:S02]  /*3a60*/  SHF.L.U32 R26, R9, 0x10, RZ ;  /* 0x00000010091a7819 */ /* 0x000fe400000006ff */
[----:B------:R-:W-:Y:S01]  /*3a70*/  F2FP.BF16.F32.PACK_AB R4, R25, R4 ;  /* 0x000000041904723e */ /* 0x000fe200000010ff */
[----:B------:R-:W-:Y:S01]  /*3a80*/  FMUL.FTZ R13, R13, R12 ;  /* 0x0000000c0d0d7220 */ /* 0x000fe20000410000 */
[----:B------:R-:W-:Y:S01]  /*3a90*/  IMAD.WIDE.U32 R24, R3, R24, UR6 ;  /* 0x0000000603187e25 */ /* 0x000fe2000f8e0018 */
[----:B------:R-:W0:Y:S03]  /*3aa0*/  F2F.BF16.F32 R12, R28 ;  /* 0x0000001c000c7304 */ /* 0x000e260000202000 */
[----:B------:R-:W-:Y:S01]  /*3ab0*/  FMUL.FTZ R26, R26, UR14 ;  /* 0x0000000e1a1a7c20 */ /* 0x000fe20008410000 */
[----:B-1----:R-:W-:-:S05]  /*3ac0*/  SHF.L.U32 R8, R8, 0x10, RZ ;  /* 0x0000001008087819 */ /* 0x002fca00000006ff */
[----:B------:R-:W-:Y:S01]  /*3ad0*/  FMUL.FTZ R8, R8, R27 ;  /* 0x0000001b08087220 */ /* 0x000fe20000410000 */
[----:B------:R-:W1:Y:S01]  /*3ae0*/  F2F.BF16.F32 R26, R26 ;  /* 0x0000001a001a7304 */ /* 0x000e620000202000 */
[C---:B------:R-:W-:Y:S01]  /*3af0*/  IMAD.U32 R27, R19.reuse, 0x10000, RZ ;  /* 0x00010000131b7824 */ /* 0x040fe200078e00ff */
[----:B------:R-:W-:Y:S02]  /*3b00*/  PRMT R19, R19, 0x7632, R19 ;  /* 0x0000763213137816 */ /* 0x000fe40000000013 */
[----:B------:R-:W-:Y:S02]  /*3b10*/  F2FP.BF16.F32.PACK_AB R8, R8, R13 ;  /* 0x0000000d0808723e */ /* 0x000fe400000010ff */
[----:B0-----:R-:W-:Y:S01]  /*3b20*/  SHF.L.U32 R12, R12, 0x10, RZ ;  /* 0x000000100c0c7819 */ /* 0x001fe200000006ff */
[----:B------:R-:W-:-:S04]  /*3b30*/  IMAD.U32 R19, R19, 0x10000, RZ ;  /* 0x0001000013137824 */ /* 0x000fc800078e00ff */
[----:B------:R-:W-:Y:S01]  /*3b40*/  FMUL.FTZ R16, R12, R27 ;  /* 0x0000001b0c107220 */ /* 0x000fe20000410000 */
[----:B------:R-:W-:Y:S02]  /*3b50*/  SHF.L.U32 R27, R17, 0x10, RZ ;  /* 0x00000010111b7819 */ /* 0x000fe400000006ff */
[----:B-1----:R-:W-:-:S05]  /*3b60*/  SHF.L.U32 R12, R26, 0x10, RZ ;  /* 0x000000101a0c7819 */ /* 0x002fca00000006ff */
[----:B------:R-:W-:Y:S01]  /*3b70*/  FMUL.FTZ R12, R12, R27 ;  /* 0x0000001b0c0c7220 */ /* 0x000fe20000410000 */
[----:B------:R-:W-:Y:S01]  /*3b80*/  IMAD.U32 R27, R10, 0x10000, RZ ;  /* 0x000100000a1b7824 */ /* 0x000fe200078e00ff */
[----:B------:R-:W-:Y:S01]  /*3b90*/  PRMT R10, R9, 0x7632, R10 ;  /* 0x00007632090a7816 */ /* 0x000fe2000000000a */
[----:B------:R-:W-:Y:S02]  /*3ba0*/  FMUL.FTZ R9, R11, UR14 ;  /* 0x0000000e0b097c20 */ /* 0x000fe40008410000 */
[----:B------:R-:W-:Y:S01]  /*3bb0*/  FMUL.FTZ R26, R27, UR14 ;  /* 0x0000000e1b1a7c20 */ /* 0x000fe20008410000 */
[C---:B------:R-:W-:Y:S02]  /*3bc0*/  PRMT R27, R10.reuse, 0x7632, R27 ;  /* 0x000076320a1b7816 */ /* 0x040fe4000000001b */
[----:B------:R-:W-:Y:S01]  /*3bd0*/  SHF.L.U32 R10, R10, 0x10, RZ ;  /* 0x000000100a0a7819 */ /* 0x000fe200000006ff */
[----:B------:R-:W-:Y:S02]  /*3be0*/  F2F.BF16.F32 R9, R9 ;  /* 0x0000000900097304 */ /* 0x000fe40000202000 */
[----:B------:R-:W-:-:S02]  /*3bf0*/  IMAD.U32 R27, R27, 0x10000, RZ ;  /* 0x000100001b1b7824 */ /* 0x000fc400078e00ff */
[----:B------:R-:W-:Y:S02]  /*3c00*/  FMUL.FTZ R11, R10, UR14 ;  /* 0x0000000e0a0b7c20 */ /* 0x000fe40008410000 */
[----:B------:R-:W-:Y:S01]  /*3c10*/  FMUL.FTZ R28, R27, UR14 ;  /* 0x0000000e1b1c7c20 */ /* 0x000fe20008410000 */
[----:B------:R-:W-:Y:S01]  /*3c20*/  SHF.L.U32 R27, R18, 0x10, RZ ;  /* 0x00000010121b7819 */ /* 0x000fe200000006ff */
[----:B------:R-:W0:Y:S01]  /*3c30*/  F2F.BF16.F32 R26, R26 ;  /* 0x0000001a001a7304 */ /* 0x000e220000202000 */
[----:B------:R-:W-:-:S04]  /*3c40*/  PRMT R18, R17, 0x7632, R18 ;  /* 0x0000763211127816 */ /* 0x000fc80000000012 */
[C---:B------:R-:W-:Y:S02]  /*3c50*/  PRMT R17, R18.reuse, 0x7632, R17 ;  /* 0x0000763212117816 */ /* 0x040fe40000000011 */
[----:B------:R-:W-:Y:S01]  /*3c60*/  SHF.L.U32 R18, R18, 0x10, RZ ;  /* 0x0000001012127819 */ /* 0x000fe200000006ff */
[----:B------:R-:W1:Y:S01]  /*3c70*/  F2F.BF16.F32 R11, R11 ;  /* 0x0000000b000b7304 */ /* 0x000e620000202000 */
[----:B------:R-:W-:Y:S02]  /*3c80*/  SHF.L.U32 R17, R17, 0x10, RZ ;  /* 0x0000001011117819 */ /* 0x000fe400000006ff */
[----:B0-----:R-:W-:-:S05]  /*3c90*/  SHF.L.U32 R10, R26, 0x10, RZ ;  /* 0x000000101a0a7819 */ /* 0x001fca00000006ff */
[----:B------:R-:W0:Y:S01]  /*3ca0*/  F2F.BF16.F32 R26, R28 ;  /* 0x0000001c001a7304 */ /* 0x000e220000202000 */
[----:B------:R-:W-:Y:S01]  /*3cb0*/  FMUL.FTZ R10, R10, R27 ;  /* 0x0000001b0a0a7220 */ /* 0x000fe20000410000 */
[----:B------:R-:W-:Y:S01]  /*3cc0*/  IMAD.U32 R27, R9, 0x10000, RZ ;  /* 0x00010000091b7824 */ /* 0x000fe200078e00ff */
[----:B-1----:R-:W-:-:S03]  /*3cd0*/  SHF.L.U32 R9, R11, 0x10, RZ ;  /* 0x000000100b097819 */ /* 0x002fc600000006ff */
[----:B------:R-:W-:Y:S02]  /*3ce0*/  FMUL.FTZ R11, R27, R19 ;  /* 0x000000131b0b7220 */ /* 0x000fe40000410000 */
[----:B------:R-:W-:-:S03]  /*3cf0*/  FMUL.FTZ R9, R9, R18 ;  /* 0x0000001209097220 */ /* 0x000fc60000410000 */
[----:B------:R-:W-:Y:S02]  /*3d00*/  F2FP.BF16.F32.PACK_AB R11, R11, R16 ;  /* 0x000000100b0b723e */ /* 0x000fe400000010ff */
[----:B0-----:R-:W-:Y:S02]  /*3d10*/  SHF.L.U32 R26, R26, 0x10, RZ ;  /* 0x000000101a1a7819 */ /* 0x001fe400000006ff */
[----:B------:R-:W-:-:S03]  /*3d20*/  F2FP.BF16.F32.PACK_AB R9, R9, R12 ;  /* 0x0000000c0909723e */ /* 0x000fc600000010ff */
        /* <DEDUP_REMOVED lines=8> */
[C---:B---3--:R-:W-:Y:S02]  /*3db0*/  PRMT R21, R7.reuse, 0x7632, R21 ;  /* 0x0000763207157816 */ /* 0x048fe40000000015 */
[----:B------:R-:W-:Y:S02]  /*3dc0*/  SHF.L.U32 R20, R7, 0x10, RZ ;  /* 0x0000001007147819 */ /* 0x000fe400000006ff */
[----:B------:R-:W-:-:S02]  /*3dd0*/  SHF.L.U32 R21, R21, 0x10, RZ ;  /* 0x0000001015157819 */ /* 0x000fc400000006ff */
[----:B------:R-:W-:Y:S01]  /*3de0*/  SHF.L.U32 R22, R6, 0x10, RZ ;  /* 0x0000001006167819 */ /* 0x000fe200000006ff */
[----:B------:R-:W-:Y:S02]  /*3df0*/  FMUL.FTZ R20, R20, UR14 ;  /* 0x0000000e14147c20 */ /* 0x000fe40008410000 */
[----:B------:R-:W-:Y:S01]  /*3e00*/  FMUL.FTZ R7, R21, UR14 ;  /* 0x0000000e15077c20 */ /* 0x000fe20008410000 */
[----:B------:R-:W-:Y:S02]  /*3e10*/  IMAD.U32 R23, R5, 0x10000, RZ ;  /* 0x0001000005177824 */ /* 0x000fe400078e00ff */
[----:B------:R-:W-:Y:S01]  /*3e20*/  FMUL.FTZ R22, R22, UR14 ;  /* 0x0000000e16167c20 */ /* 0x000fe20008410000 */
[----:B------:R-:W-:Y:S01]  /*3e30*/  PRMT R6, R6, 0x7632, R6 ;  /* 0x0000763206067816 */ /* 0x000fe20000000006 */
[----:B------:R-:W0:Y:S01]  /*3e40*/  F2F.BF16.F32 R20, R20 ;  /* 0x0000001400147304 */ /* 0x000e220000202000 */
[----:B------:R-:W-:Y:S01]  /*3e50*/  FMUL.FTZ R23, R23, UR14 ;  /* 0x0000000e17177c20 */ /* 0x000fe20008410000 */
[----:B--2---:R-:W-:-:S02]  /*3e60*/  PRMT R5, R15, 0x7632, R5 ;  /* 0x000076320f057816 */ /* 0x004fc40000000005 */
[----:B------:R-:W-:-:S04]  /*3e70*/  IMAD.U32 R24, R6, 0x10000, RZ ;  /* 0x0001000006187824 */ /* 0x000fc800078e00ff */
[----:B------:R-:W1:Y:S01]  /*3e80*/  F2F.BF16.F32 R7, R7 ;  /* 0x0000000700077304 */ /* 0x000e620000202000 */
[----:B------:R-:W-:Y:S02]  /*3e90*/  SHF.L.U32 R21, R4, 0x10, RZ ;  /* 0x0000001004157819 */ /* 0x000fe400000006ff */
[----:B------:R-:W-:Y:S01]  /*3ea0*/  SHF.L.U32 R6, R15, 0x10, RZ ;  /* 0x000000100f067819 */ /* 0x000fe200000006ff */
[----:B------:R-:W-:Y:S01]  /*3eb0*/  FMUL.FTZ R15, R24, UR14 ;  /* 0x0000000e180f7c20 */ /* 0x000fe20008410000 */
[----:B------:R-:W-:-:S03]  /*3ec0*/  PRMT R4, R5, 0x7632, R4 ;  /* 0x0000763205047816 */ /* 0x000fc60000000004 */
[----:B------:R-:W2:Y:S01]  /*3ed0*/  F2F.BF16.F32 R22, R22 ;  /* 0x0000001600167304 */ /* 0x000ea20000202000 */
[----:B------:R-:W-:-:S07]  /*3ee0*/  SHF.L.U32 R24, R4, 0x10, RZ ;  /* 0x0000001004187819 */ /* 0x000fce00000006ff */
[----:B------:R-:W3:Y:S01]  /*3ef0*/  F2F.BF16.F32 R23, R23 ;  /* 0x0000001700177304 */ /* 0x000ee20000202000 */
[----:B0-----:R-:W-:Y:S01]  /*3f00*/  IMAD.U32 R25, R20, 0x10000, RZ ;  /* 0x0001000014197824 */ /* 0x001fe200078e00ff */
[----:B------:R-:W-:Y:S01]  /*3f10*/  SHF.L.U32 R5, R5, 0x10, RZ ;  /* 0x0000001005057819 */ /* 0x000fe200000006ff */
[----:B------:R-:W-:Y:S01]  /*3f20*/  FMUL.FTZ R24, R24, UR14 ;  /* 0x0000000e18187c20 */ /* 0x000fe20008410000 */
[----:B-1----:R-:W-:-:S04]  /*3f30*/  SHF.L.U32 R26, R7, 0x10, RZ ;  /* 0x00000010071a7819 */ /* 0x002fc800000006ff */
[----:B------:R-:W0:Y:S01]  /*3f40*/  F2F.BF16.F32 R15, R15 ;  /* 0x0000000f000f7304 */ /* 0x000e220000202000 */
[----:B------:R-:W-:Y:S01]  /*3f50*/  FMUL.FTZ R21, R21, UR14 ;  /* 0x0000000e15157c20 */ /* 0x000fe20008410000 */
[----:B------:R-:W-:Y:S01]  /*3f60*/  FMUL.FTZ R20, R25, R6 ;  /* 0x0000000619147220 */ /* 0x000fe20000410000 */
[----:B--2---:R-:W-:Y:S01]  /*3f70*/  SHF.L.U32 R6, R22, 0x10, RZ ;  /* 0x0000001016067819 */ /* 0x004fe200000006ff */
[----:B------:R-:W-:Y:S01]  /*3f80*/  FMUL.FTZ R7, R26, R5 ;  /* 0x000000051a077220 */ /* 0x000fe20000410000 */
[C---:B------:R-:W-:Y:S02]  /*3f90*/  SHF.L.U32 R27, R14.reuse, 0x10, RZ ;  /* 0x000000100e1b7819 */ /* 0x040fe400000006ff */
[----:B------:R-:W-:Y:S01]  /*3fa0*/  SHF.L.U32 R22, R13, 0x10, RZ ;  /* 0x000000100d167819 */ /* 0x000fe200000006ff */
[----:B------:R1:W2:Y:S01]  /*3fb0*/  F2F.BF16.F32 R25, R24 ;  /* 0x0000001800197304 */ /* 0x0002a20000202000 */
[----:B---3--:R-:W-:Y:S01]  /*3fc0*/  IMAD.U32 R5, R23, 0x10000, RZ ;  /* 0x0001000017057824 */ /* 0x008fe200078e00ff */
[----:B------:R-:W-:Y:S01]  /*3fd0*/  PRMT R14, R14, 0x7632, R14 ;  /* 0x000076320e0e7816 */ /* 0x000fe2000000000e */
[----:B------:R-:W-:Y:S01]  /*3fe0*/  IMAD.U32 R28, R8, 0x10000, RZ ;  /* 0x00010000081c7824 */ /* 0x000fe200078e00ff */
[----:B------:R-:W-:Y:S01]  /*3ff0*/  PRMT R13, R13, 0x7632, R13 ;  /* 0x000076320d0d7816 */ /* 0x000fe2000000000d */
[----:B------:R-:W-:Y:S01]  /*4000*/  FMUL.FTZ R5, R5, R22 ;  /* 0x0000001605057220 */ /* 0x000fe20000410000 */
[----:B------:R-:W-:-:S02]  /*4010*/  SHF.L.U32 R26, R11, 0x10, RZ ;  /* 0x000000100b1a7819 */ /* 0x000fc400000006ff */
[----:B------:R-:W3:Y:S01]  /*4020*/  F2F.BF16.F32 R21, R21 ;  /* 0x0000001500157304 */ /* 0x000ee20000202000 */
[----:B------:R-:W-:Y:S01]  /*4030*/  FMUL.FTZ R28, R28, UR14 ;  /* 0x0000000e1c1c7c20 */ /* 0x000fe20008410000 */
[----:B------:R-:W-:Y:S01]  /*4040*/  IMAD.U32 R22, R14, 0x10000, RZ ;  /* 0x000100000e167824 */ /* 0x000fe200078e00ff */
[----:B------:R-:W-:Y:S02]  /*4050*/  SHF.L.U32 R14, R13, 0x10, RZ ;  /* 0x000000100d0e7819 */ /* 0x000fe400000006ff */
[----:B0-----:R-:W-:Y:S01]  /*4060*/  SHF.L.U32 R13, R15, 0x10, RZ ;  /* 0x000000100f0d7819 */ /* 0x001fe200000006ff */
[----:B-1----:R-:W-:Y:S01]  /*4070*/  FMUL.FTZ R24, R26, UR14 ;  /* 0x0000000e1a187c20 */ /* 0x002fe20008410000 */
[----:B------:R-:W-:Y:S01]  /*4080*/  PRMT R4, R4, 0x7632, R4 ;  /* 0x0000763204047816 */ /* 0x000fe20000000004 */
[----:B------:R-:W0:Y:S01]  /*4090*/  F2F.BF16.F32 R23, R28 ;  /* 0x0000001c00177304 */ /* 0x000e220000202000 */
[----:B------:R-:W-:Y:S02]  /*40a0*/  IMAD.U32 R15, R9, 0x10000, RZ ;  /* 0x00010000090f7824 */ /* 0x000fe400078e00ff */
[----:B------:R-:W-:Y:S01]  /*40b0*/  FMUL.FTZ R13, R13, R22 ;  /* 0x000000160d0d7220 */ /* 0x000fe20000410000 */
[----:B--2---:R-:W-:Y:S01]  /*40c0*/  SHF.L.U32 R25, R25, 0x10, RZ ;  /* 0x0000001019197819 */ /* 0x004fe200000006ff */
[----:B------:R-:W-:Y:S01]  /*40d0*/  IMAD.U32 R4, R4, 0x10000, RZ ;  /* 0x0001000004047824 */ /* 0x000fe200078e00ff */
[----:B------:R-:W-:-:S02]  /*40e0*/  SHF.L.U32 R22, R10, 0x10, RZ ;  /* 0x000000100a167819 */ /* 0x000fc400000006ff */
[----:B------:R-:W-:Y:S01]  /*40f0*/  PRMT R8, R8, 0x7632, R8 ;  /* 0x0000763208087816 */ /* 0x000fe20000000008 */
[----:B------:R-:W1:Y:S01]  /*4100*/  F2F.BF16.F32 R24, R24 ;  /* 0x0000001800187304 */ /* 0x000e620000202000 */
[----:B------:R-:W-:Y:S01]  /*4110*/  FMUL.FTZ R15, R15, UR14 ;  /* 0x0000000e0f0f7c20 */ /* 0x000fe20008410000 */
[----:B------:R-:W-:Y:S01]  /*4120*/  FMUL.FTZ R26, R4, UR14 ;  /* 0x0000000e041a7c20 */ /* 0x000fe20008410000 */
[----:B------:R-:W-:Y:S01]  /*4130*/  FMUL.FTZ R14, R25, R14 ;  /* 0x0000000e190e7220 */ /* 0x000fe20000410000 */
[----:B------:R-:W-:Y:S01]  /*4140*/  FMUL.FTZ R22, R22, UR14 ;  /* 0x0000000e16167c20 */ /* 0x000fe20008410000 */
[----:B------:R-:W-:Y:S01]  /*4150*/  SHF.L.U32 R8, R8, 0x10, RZ ;  /* 0x0000001008087819 */ /* 0x000fe200000006ff */
[----:B------:R-:W-:Y:S01]  /*4160*/  IMAD.U32 R25, R12, 0x10000, RZ ;  /* 0x000100000c197824 */ /* 0x000fe200078e00ff */
[----:B---3--:R-:W-:Y:S02]  /*4170*/  SHF.L.U32 R4, R21, 0x10, RZ ;  /* 0x0000001015047819 */ /* 0x008fe400000006ff */
[----:B------:R-:W-:Y:S01]  /*4180*/  PRMT R11, R11, 0x7632, R11 ;  /* 0x000076320b0b7816 */ /* 0x000fe2000000000b */
[----:B------:R-:W-:Y:S01]  /*4190*/  FMUL.FTZ R6, R6, R27 ;  /* 0x0000001b06067220 */ /* 0x000fe20000410000 */
[----:B------:R-:W-:Y:S01]  /*41a0*/  F2F.BF16.F32 R15, R15 ;  /* 0x0000000f000f7304 */ /* 0x000fe20000202000 */
[----:B------:R-:W-:Y:S01]  /*41b0*/  FMUL.FTZ R27, R8, UR14 ;  /* 0x0000000e081b7c20 */ /* 0x000fe20008410000 */
[----:B------:R-:W-:Y:S01]  /*41c0*/  FMUL.FTZ R4, R4, R25 ;  /* 0x0000001904047220 */ /* 0x000fe20000410000 */
[----:B------:R-:W-:Y:S01]  /*41d0*/  SHF.L.U32 R25, R11, 0x10, RZ ;  /* 0x000000100b197819 */ /* 0x000fe200000006ff */
[----:B------:R-:W-:Y:S01]  /*41e0*/  IMAD.U32 R11, R16, 0x10000, RZ ;  /* 0x00010000100b7824 */ /* 0x000fe200078e00ff */
[----:B0-----:R-:W-:-:S03]  /*41f0*/  SHF.L.U32 R8, R23, 0x10, RZ ;  /* 0x0000001017087819 */ /* 0x001fc600000006ff */
[----:B------:R-:W0:Y:S01]  /*4200*/  F2F.BF16.F32 R22, R22 ;  /* 0x0000001600167304 */ /* 0x000e220000202000 */
[----:B------:R-:W-:Y:S01]  /*4210*/  PRMT R9, R9, 0x7632, R9 ;  /* 0x0000763209097816 */ /* 0x000fe20000000009 */
[----:B------:R-:W-:Y:S01]  /*4220*/  FMUL.FTZ R8, R8, R11 ;  /* 0x0000000b08087220 */ /* 0x000fe20000410000 */
[----:B-1----:R-:W-:Y:S02]  /*4230*/  SHF.L.U32 R11, R24, 0x10, RZ ;  /* 0x00000010180b7819 */ /* 0x002fe400000006ff */
[----:B------:R-:W-:-:S03]  /*4240*/  SHF.L.U32 R9, R9, 0x10, RZ ;  /* 0x0000001009097819 */ /* 0x000fc600000006ff */
[----:B------:R1:W2:Y:S01]  /*4250*/  F2F.BF16.F32 R21, R26 ;  /* 0x0000001a00157304 */ /* 0x0002a20000202000 */
[----:B------:R-:W-:Y:S01]  /*4260*/  PRMT R10, R10, 0x7632, R10 ;  /* 0x000076320a0a7816 */ /* 0x000fe2000000000a */
[----:B------:R-:W-:Y:S01]  /*4270*/  FMUL.FTZ R28, R25, UR14 ;  /* 0x0000000e191c7c20 */ /* 0x000fe20008410000 */
[----:B------:R-:W-:Y:S01]  /*4280*/  FMUL.FTZ R25, R9, UR14 ;  /* 0x0000000e09197c20 */ /* 0x000fe20008410000 */
[----:B-1----:R-:W-:-:S04]  /*4290*/  IMAD.U32 R26, R19, 0x10000, RZ ;  /* 0x00010000131a7824 */ /* 0x002fc800078e00ff */
[----:B------:R1:W-:Y:S01]  /*42a0*/  F2F.BF16.F32 R23, R27 ;  /* 0x0000001b00177304 */ /* 0x0003e20000202000 */
[----:B------:R-:W-:Y:S01]  /*42b0*/  FMUL.FTZ R11, R11, R26 ;  /* 0x0000001a0b0b7220 */ /* 0x000fe20000410000 */
[----:B------:R-:W-:Y:S01]  /*42c0*/  SHF.L.U32 R26, R10, 0x10, RZ ;  /* 0x000000100a1a7819 */ /* 0x000fe200000006ff */
[----:B0-----:R-:W-:Y:S01]  /*42d0*/  IMAD.U32 R22, R22, 0x10000, RZ ;  /* 0x0001000016167824 */ /* 0x001fe200078e00ff */
[----:B------:R-:W-:Y:S02]  /*42e0*/  SHF.L.U32 R9, R15, 0x10, RZ ;  /* 0x000000100f097819 */ /* 0x000fe400000006ff */
[----:B------:R-:W-:Y:S02]  /*42f0*/  SHF.L.U32 R10, R17, 0x10, RZ ;  /* 0x00000010110a7819 */ /* 0x000fe400000006ff */
[----:B-1----:R-:W-:Y:S01]  /*4300*/  SHF.L.U32 R27, R18, 0x10, RZ ;  /* 0x00000010121b7819 */ /* 0x002fe200000006ff */
[----:B------:R-:W-:Y:S02]  /*4310*/  FMUL.FTZ R26, R26, UR14 ;  /* 0x0000000e1a1a7c20 */ /* 0x000fe40008410000 */
[----:B------:R-:W-:Y:S01]  /*4320*/  FMUL.FTZ R9, R9, R10 ;  /* 0x0000000a09097220 */ /* 0x000fe20000410000 */
[----:B------:R-:W-:Y:S01]  /*4330*/  F2F.BF16.F32 R24, R28 ;  /* 0x0000001c00187304 */ /* 0x000fe20000202000 */
[----:B------:R-:W-:Y:S01]  /*4340*/  FMUL.FTZ R10, R22, R27 ;  /* 0x0000001b160a7220 */ /* 0x000fe20000410000 */
[----:B------:R-:W-:-:S06]  /*4350*/  PRMT R19, R12, 0x7632, R19 ;  /* 0x000076320c137816 */ /* 0x000fcc0000000013 */
[----:B------:R-:W-:Y:S01]  /*4360*/  F2F.BF16.F32 R15, R25 ;  /* 0x00000019000f7304 */ /* 0x000fe20000202000 */
[----:B------:R-:W-:-:S07]  /*4370*/  PRMT R18, R16, 0x7632, R18 ;  /* 0x0000763210127816 */ /* 0x000fce0000000012 */
[----:B------:R2:W0:Y:S01]  /*4380*/  F2F.BF16.F32 R22, R26 ;  /* 0x0000001a00167304 */ /* 0x0004220000202000 */
[----:B------:R-:W-:Y:S02]  /*4390*/  PRMT R17, R19, 0x7632, R17 ;  /* 0x0000763213117816 */ /* 0x000fe40000000011 */
[----:B------:R-:W-:Y:S02]  /*43a0*/  PRMT R12, R18, 0x7632, R12 ;  /* 0x00007632120c7816 */ /* 0x000fe4000000000c */
[----:B------:R-:W-:Y:S01]  /*43b0*/  PRMT R16, R17, 0x7632, R16 ;  /* 0x0000763211107816 */ /* 0x000fe20000000010 */
[----:B------:R-:W-:Y:S01]  /*43c0*/  IMAD.U32 R19, R19, 0x10000, RZ ;  /* 0x0001000013137824 */ /* 0x000fe200078e00ff */
[----:B------:R-:W-:Y:S02]  /*43d0*/  SHF.L.U32 R12, R12, 0x10, RZ ;  /* 0x000000100c0c7819 */ /* 0x000fe400000006ff */
[----:B--2---:R-:W-:Y:S02]  /*43e0*/  SHF.L.U32 R26, R21, 0x10, RZ ;  /* 0x00000010151a7819 */ /* 0x004fe400000006ff */
[----:B------:R-:W-:Y:S01]  /*43f0*/  F2FP.BF16.F32.PACK_AB R6, R13, R6 ;  /* 0x000000060d06723e */ /* 0x000fe200000010ff */
[----:B------:R-:W-:Y:S01]  /*4400*/  HFMA2 R13, -RZ, RZ, 0, 1.9073486328125e-06 ;  /* 0x00000020ff0d7431 */ /* 0x000fe200000001ff */
[----:B------:R-:W-:Y:S01]  /*4410*/  SHF.L.U32 R18, R18, 0x10, RZ ;  /* 0x0000001012127819 */ /* 0x000fe200000006ff */
[----:B------:R-:W-:Y:S01]  /*4420*/  IMAD.U32 R16, R16, 0x10000, RZ ;  /* 0x0001000010107824 */ /* 0x000fe200078e00ff */
[----:B------:R-:W-:Y:S01]  /*4430*/  SHF.L.U32 R17, R17, 0x10, RZ ;  /* 0x0000001011117819 */ /* 0x000fe200000006ff */
[----:B0-----:R-:W-:Y:S01]  /*4440*/  IMAD.U32 R25, R22, 0x10000, RZ ;  /* 0x0001000016197824 */ /* 0x001fe200078e00ff */
[----:B------:R-:W-:Y:S01]  /*4450*/  SHF.L.U32 R24, R24, 0x10, RZ ;  /* 0x0000001018187819 */ /* 0x000fe200000006ff */
[----:B------:R-:W-:Y:S01]  /*4460*/  IMAD.U32 R23, R23, 0x10000, RZ ;  /* 0x0001000017177824 */ /* 0x000fe200078e00ff */
[----:B------:R-:W-:Y:S01]  /*4470*/  SHF.L.U32 R21, R15, 0x10, RZ ;  /* 0x000000100f157819 */ /* 0x000fe200000006ff */
[----:B------:R-:W-:Y:S01]  /*4480*/  FMUL.FTZ R15, R26, R19 ;  /* 0x000000131a0f7220 */ /* 0x000fe20000410000 */
        /* <DEDUP_REMOVED lines=20> */
.L_x_1078:
        /* <DEDUP_REMOVED lines=11> */
.L_x_1419:


//--------------------- .text._ZN4vllm15rms_norm_kernelIN3c104HalfELi1ELi2EEEvPT_PKS3_lllllS6_fii --------------------------
	.section	.text._ZN4vllm15rms_norm_kernelIN3c104HalfELi1ELi2EEEvPT_PKS3_lllllS6_fii,"ax",@progbits
	.align	128
        .global         _ZN4vllm15rms_norm_kernelIN3c104HalfELi1ELi2EEEvPT_PKS3_lllllS6_fii
        .type           _ZN4vllm15rms_norm_kernelIN3c104HalfELi1ELi2EEEvPT_PKS3_lllllS6_fii,@function
        .size           _ZN4vllm15rms_norm_kernelIN3c104HalfELi1ELi2EEEvPT_PKS3_lllllS6_fii,(.L_x_1420 - _ZN4vllm15rms_norm_kernelIN3c104HalfELi1ELi2EEEvPT_PKS3_lllllS6_fii)
        .other          _ZN4vllm15rms_norm_kernelIN3c104HalfELi1ELi2EEEvPT_PKS3_lllllS6_fii,@"STO_CUDA_ENTRY STV_DEFAULT"
_ZN4vllm15rms_norm_kernelIN3c104HalfELi1ELi2EEEvPT_PKS3_lllllS6_fii:
.text._ZN4vllm15rms_norm_kernelIN3c104HalfELi1ELi2EEEvPT_PKS3_lllllS6_fii:
        /* <DEDUP_REMOVED lines=18> */
[----:B------:R-:W-:Y:S01]  /*0120*/  MOV R23, UR11 ;  /* 0x0000000b00177c02 */ /* 0x000fe20008000f00 */
        /* <DEDUP_REMOVED lines=12> */
[----:B------:R-:W-:Y:S01]  /*01f0*/  MOV R12, R20 ;  /* 0x00000014000c7202 */ /* 0x000fe20000000f00 */
[----:B-1----:R-:W1:Y:S02]  /*0200*/  MUFU.RCP R8, R8 ;  /* 0x0000000800087308 */ /* 0x002e640000001000 */
[----:B-1----:R-:W-:-:S06]  /*0210*/  IADD3 R4, PT, PT, R8, 0xffffffe, RZ ;  /* 0x0ffffffe08047810 */ /* 0x002fcc0007ffe0ff */
[----:B------:R1:W2:Y:S02]  /*0220*/  F2I.FTZ.U32.TRUNC.NTZ R5, R4 ;  /* 0x0000000400057305 */ /* 0x0002a4000021f000 */
[----:B-1----:R-:W-:Y:S01]  /*0230*/  IMAD.MOV.U32 R4, RZ, RZ, RZ ;  /* 0x000000ffff047224 */ /* 0x002fe200078e00ff */
[----:B--2---:R-:W-:-:S05]  /*0240*/  IADD3 R6, PT, PT, RZ, -R5, RZ ;  /* 0x80000005ff067210 */ /* 0x004fca0007ffe0ff */
        /* <DEDUP_REMOVED lines=19> */
[----:B------:R-:W-:Y:S01]  /*0380*/  MOV R5, UR4 ;  /* 0x0000000400057c02 */ /* 0x000fe20008000f00 */
[----:B------:R-:W-:Y:S01]  /*0390*/  IMAD.U32 R4, RZ, RZ, UR9 ;  /* 0x00000009ff047e24 */ /* 0x000fe2000f8e00ff */
[----:B------:R-:W-:Y:S01]  /*03a0*/  IADD3 R2, PT, PT, R6, 0x1, RZ ;  /* 0x0000000106027810 */ /* 0x000fe20007ffe0ff */
[----:B------:R-:W-:Y:S02]  /*03b0*/  IMAD.MOV.U32 R12, RZ, RZ, R20 ;  /* 0x000000ffff0c7224 */ /* 0x000fe400078e0014 */
[----:B------:R-:W-:-:S03]  /*03c0*/  IMAD.WIDE.U32 R4, R20, 0x2, R4 ;  /* 0x0000000214047825 */ /* 0x000fc600078e0004 */
[----:B------:R-:W-:Y:S02]  /*03d0*/  IADD3 R6, P0, PT, R4, UR12, RZ ;  /* 0x0000000c04067c10 */ /* 0x000fe4000ff1e0ff */
[----:B------:R-:W-:Y:S01]  /*03e0*/  LOP3.LUT R4, R2, 0x3, RZ, 0xc0, !PT ;  /* 0x0000000302047812 */ /* 0x000fe200078ec0ff */
[----:B------:R-:W-:Y:S01]  /*03f0*/  HFMA2 R2, -RZ, RZ, 0, 0 ;  /* 0x00000000ff027431 */ /* 0x000fe200000001ff */
[----:B------:R-:W-:Y:S02]  /*0400*/  IADD3.X R5, PT, PT, R5, UR13, RZ, P0, !PT ;  /* 0x0000000d05057c10 */ /* 0x000fe400087fe4ff */
[----:B------:R-:W-:-:S07]  /*0410*/  IADD3 R8, PT, PT, -R4, RZ, RZ ;  /* 0x000000ff04087210 */ /* 0x000fce0007ffe1ff */
.L_x_1084:
[----:B------:R-:W-:-:S05]  /*0420*/  MOV R7, R5 ;  /* 0x0000000500077202 */ /* 0x000fca0000000f00 */
[----:B0-----:R0:W2:Y:S01]  /*0430*/  LDG.E.U16 R9, desc[UR6][R6.64] ;  /* 0x0000000606097981 */ /* 0x0010a2000c1e1500 */
[----:B------:R-:W-:Y:S01]  /*0440*/  IADD3 R8, PT, PT, R8, 0x1, RZ ;  /* 0x0000000108087810 */ /* 0x000fe20007ffe0ff */
[----:B------:R-:W-:-:S03]  /*0450*/  IMAD.WIDE.U32 R4, R3, 0x2, R6 ;  /* 0x0000000203047825 */ /* 0x000fc600078e0006 */
[----:B------:R-:W-:Y:S01]  /*0460*/  ISETP.NE.AND P0, PT, R8, RZ, PT ;  /* 0x000000ff0800720c */ /* 0x000fe20003f05270 */
[----:B------:R-:W-:Y:S01]  /*0470*/  IMAD.IADD R12, R3, 0x1, R12 ;  /* 0x00000001030c7824 */ /* 0x000fe200078e020c */
[----:B0-----:R-:W-:Y:S01]  /*0480*/  MOV R6, R4 ;  /* 0x0000000400067202 */ /* 0x001fe20000000f00 */
[----:B--2---:R-:W-:-:S05]  /*0490*/  HADD2.F32 R9, -RZ, R9.H0_H0 ;  /* 0x20000009ff097230 */ /* 0x004fca0000004100 */
[----:B------:R-:W-:-:S05]  /*04a0*/  FFMA.FTZ R2, R9, R9, R2 ;  /* 0x0000000909027223 */ /* 0x000fca0000010002 */
[----:B------:R-:W-:Y:S05]  /*04b0*/  @P0 BRA `(.L_x_1084) ;  /* 0xfffffffc00d80947 */ /* 0x000fea000383ffff */
.L_x_1083:
[----:B0-----:R-:W-:Y:S05]  /*04c0*/  BSYNC.RECONVERGENT B1 ;  /* 0x0000000000017941 */ /* 0x001fea0003800200 */
.L_x_1082:
[----:B------:R-:W-:Y:S05]  /*04d0*/  @!P1 BRA `(.L_x_1081) ;  /* 0x0000000400ac9947 */ /* 0x000fea0003800000 */
[----:B------:R-:W-:Y:S01]  /*04e0*/  BSSY.RECONVERGENT B1, `(.L_x_1085) ;  /* 0x0000017000017945 */ /* 0x000fe20003800200 */
.L_x_1086:
[----:B------:R-:W-:Y:S01]  /*04f0*/  IADD3 R6, PT, PT, R3, R12, RZ ;  /* 0x0000000c03067210 */ /* 0x000fe20007ffe0ff */
        /* <DEDUP_REMOVED lines=22> */
.L_x_1085:
[----:B------:R-:W-:Y:S05]  /*0660*/  BRA `(.L_x_1081) ;  /* 0x0000000400487947 */ /* 0x000fea0003800000 */
.L_x_1080:
[----:B------:R-:W1:Y:S02]  /*0670*/  LDC R0, c[0x0][0x3c8] ;  /* 0x0000f200ff007b82 */ /* 0x000e640000000800 */
[----:B-1----:R-:W-:-:S05]  /*0680*/  VIMNMX R7, PT, PT, RZ, R0, PT ;  /* 0x00000000ff077248 */ /* 0x002fca0003fe0100 */
[----:B------:R-:W-:-:S05]  /*0690*/  IMAD.IADD R5, R0, 0x1, -R7 ;  /* 0x0000000100057824 */ /* 0x000fca00078e0a07 */
        /* <DEDUP_REMOVED lines=11> */
[----:B-1----:R-:W-:-:S06]  /*0750*/  IADD3 R8, PT, PT, R6, 0xffffffe, RZ ;  /* 0x0ffffffe06087810 */ /* 0x002fcc0007ffe0ff */
[----:B------:R1:W2:Y:S02]  /*0760*/  F2I.FTZ.U32.TRUNC.NTZ R9, R8 ;  /* 0x0000000800097305 */ /* 0x0002a4000021f000 */
[----:B-1----:R-:W-:Y:S02]  /*0770*/  MOV R8, RZ ;  /* 0x000000ff00087202 */ /* 0x002fe40000000f00 */
[----:B--2---:R-:W-:-:S05]  /*0780*/  IADD3 R10, PT, PT, RZ, -R9, RZ ;  /* 0x80000009ff0a7210 */ /* 0x004fca0007ffe0ff */
        /* <DEDUP_REMOVED lines=18> */
[----:B------:R-:W-:Y:S02]  /*08b0*/  MOV R8, UR9 ;  /* 0x0000000900087c02 */ /* 0x000fe40008000f00 */
[----:B------:R-:W-:Y:S02]  /*08c0*/  MOV R9, UR4 ;  /* 0x0000000400097c02 */ /* 0x000fe40008000f00 */
[----:B------:R-:W-:Y:S02]  /*08d0*/  IADD3 R2, PT, PT, R11, 0x1, RZ ;  /* 0x000000010b027810 */ /* 0x000fe40007ffe0ff */
[----:B------:R-:W-:Y:S01]  /*08e0*/  MOV R4, R20 ;  /* 0x0000001400047202 */ /* 0x000fe20000000f00 */
[----:B------:R-:W-:Y:S01]  /*08f0*/  IMAD.WIDE R8, R7, 0x2, R8 ;  /* 0x0000000207087825 */ /* 0x000fe200078e0208 */
[----:B------:R-:W-:-:S03]  /*0900*/  LOP3.LUT R6, R2, 0x3, RZ, 0xc0, !PT ;  /* 0x0000000302067812 */ /* 0x000fc600078ec0ff */
[----:B------:R-:W-:Y:S01]  /*0910*/  IMAD.MOV.U32 R2, RZ, RZ, RZ ;  /* 0x000000ffff027224 */ /* 0x000fe200078e00ff */
[----:B------:R-:W-:Y:S01]  /*0920*/  IADD3 R6, PT, PT, -R6, RZ, RZ ;  /* 0x000000ff06067210 */ /* 0x000fe20007ffe1ff */
[----:B------:R-:W-:-:S03]  /*0930*/  IMAD.WIDE.U32 R8, R20, 0x2, R8 ;  /* 0x0000000214087825 */ /* 0x000fc600078e0008 */
[----:B------:R-:W-:-:S04]  /*0940*/  IADD3 R8, P0, PT, R8, UR12, RZ ;  /* 0x0000000c08087c10 */ /* 0x000fc8000ff1e0ff */
[----:B------:R-:W-:-:S09]  /*0950*/  IADD3.X R9, PT, PT, R9, UR13, RZ, P0, !PT ;  /* 0x0000000d09097c10 */ /* 0x000fd200087fe4ff */
.L_x_1089:
[----:B------:R-:W-:Y:S02]  /*0960*/  MOV R10, R8 ;  /* 0x00000008000a7202 */ /* 0x000fe40000000f00 */
[----:B------:R-:W-:-:S05]  /*0970*/  MOV R11, R9 ;  /* 0x00000009000b7202 */ /* 0x000fca0000000f00 */
[----:B0-----:R-:W2:Y:S01]  /*0980*/  LDG.E.U16 R12, desc[UR6][R10.64] ;  /* 0x000000060a0c7981 */ /* 0x001ea2000c1e1500 */
[----:B------:R-:W-:Y:S01]  /*0990*/  VIADD R6, R6, 0x1 ;  /* 0x0000000106067836 */ /* 0x000fe20000000000 */
[C---:B------:R-:W-:Y:S01]  /*09a0*/  IADD3 R4, PT, PT, R3.reuse, R4, RZ ;  /* 0x0000000403047210 */ /* 0x040fe20007ffe0ff */
[----:B------:R-:W-:-:S03]  /*09b0*/  IMAD.WIDE.U32 R8, R3, 0x2, R10 ;  /* 0x0000000203087825 */ /* 0x000fc600078e000a */
[----:B------:R-:W-:Y:S01]  /*09c0*/  ISETP.NE.AND P0, PT, R6, RZ, PT ;  /* 0x000000ff0600720c */ /* 0x000fe20003f05270 */
[----:B--2---:R-:W-:-:S05]  /*09d0*/  HADD2.F32 R13, -RZ, R12.H0_H0 ;  /* 0x2000000cff0d7230 */ /* 0x004fca0000004100 */
[----:B------:R-:W-:-:S07]  /*09e0*/  FFMA.FTZ R2, R13, R13, R2 ;  /* 0x0000000d0d027223 */ /* 0x000fce0000010002 */
[----:B------:R-:W-:Y:S05]  /*09f0*/  @P0 BRA `(.L_x_1089) ;  /* 0xfffffffc00d80947 */ /* 0x000fea000383ffff */
.L_x_1088:
[----:B0-----:R-:W-:Y:S05]  /*0a00*/  BSYNC.RECONVERGENT B1 ;  /* 0x0000000000017941 */ /* 0x001fea0003800200 */
.L_x_1087:
[----:B------:R-:W-:Y:S05]  /*0a10*/  @!P1 BRA `(.L_x_1081) ;  /* 0x00000000005c9947 */ /* 0x000fea0003800000 */
[----:B------:R-:W-:-:S07]  /*0a20*/  IMAD.WIDE R6, R7, 0x2, R22 ;  /* 0x0000000207067825 */ /* 0x000fce00078e0216 */
.L_x_1090:
[----:B------:R-:W-:Y:S01]  /*0a30*/  IADD3 R10, PT, PT, R3, R4, RZ ;  /* 0x00000004030a7210 */ /* 0x000fe20007ffe0ff */
        /* <DEDUP_REMOVED lines=21> */
.L_x_1081:
[----:B0-----:R-:W-:Y:S05]  /*0b90*/  BSYNC.RECONVERGENT B0 ;  /* 0x0000000000007941 */ /* 0x001fea0003800200 */
.L_x_1079:
        /* <DEDUP_REMOVED lines=71> */
.L_x_1092:
        /* <DEDUP_REMOVED lines=104> */
.L_x_1094:
[----:B------:R-:W-:Y:S01]  /*1690*/  I2FP.F32.S32 R4, R0 ;  /* 0x0000000000047245 */ /* 0x000fe20000201400 */
[----:B------:R-:W0:Y:S05]  /*16a0*/  LDCU UR4, c[0x0][0x3c0] ;  /* 0x00007800ff0477ac */ /* 0x000e2a0008000800 */
[----:B------:R-:W0:Y:S02]  /*16b0*/  MUFU.RCP R4, R4 ;  /* 0x0000000400047308 */ /* 0x000e240000001000 */
[----:B0-----:R-:W-:-:S06]  /*16c0*/  FFMA.FTZ R21, R4, R21, UR4 ;  /* 0x0000000404157e23 */ /* 0x001fcc0008010015 */
[----:B------:R-:W0:Y:S02]  /*16d0*/  MUFU.RSQ R21, R21 ;  /* 0x0000001500157308 */ /* 0x000e240000001400 */
[----:B0-----:R2:W-:Y:S02]  /*16e0*/  STS [R2], R21 ;  /* 0x0000001502007388 */ /* 0x0015e40000000800 */
.L_x_1093:
[----:B------:R-:W-:Y:S05]  /*16f0*/  BSYNC.RECONVERGENT B0 ;  /* 0x0000000000007941 */ /* 0x000fea0003800200 */
.L_x_1091:
        /* <DEDUP_REMOVED lines=11> */
.L_x_1095:
        /* <DEDUP_REMOVED lines=17> */
.L_x_1096:
        /* <DEDUP_REMOVED lines=12> */
.L_x_1420:


//--------------------- .text._ZN4vllm15rms_norm_kernelIN3c104HalfELi2ELi2EEEvPT_PKS3_lllllS6_fii --------------------------
	.section	.text._ZN4vllm15rms_norm_kernelIN3c104HalfELi2ELi2EEEvPT_PKS3_lllllS6_fii,"ax",@progbits
	.align	128
        .global         _ZN4vllm15rms_norm_kernelIN3c104HalfELi2ELi2EEEvPT_PKS3_lllllS6_fii
        .type           _ZN4vllm15rms_norm_kernelIN3c104HalfELi2ELi2EEEvPT_PKS3_lllllS6_fii,@function
        .size           _ZN4vllm15rms_norm_kernelIN3c104HalfELi2ELi2EEEvPT_PKS3_lllllS6_fii,(.L_x_1421 - _ZN4vllm15rms_norm_kernelIN3c104HalfELi2ELi2EEEvPT_PKS3_lllllS6_fii)
        .other          _ZN4vllm15rms_norm_kernelIN3c104HalfELi2ELi2EEEvPT_PKS3_lllllS6_fii,@"STO_CUDA_ENTRY STV_DEFAULT"
_ZN4vllm15rms_norm_kernelIN3c104HalfELi2ELi2EEEvPT_PKS3_lllllS6_fii:
.text._ZN4vllm15rms_norm_kernelIN3c104HalfELi2ELi2EEEvPT_PKS3_lllllS6_fii:
        /* <DEDUP_REMOVED lines=29> */
[----:B------:R-:W-:Y:S01]  /*01d0*/  MOV R14, RZ ;  /* 0x000000ff000e7202 */ /* 0x000fe20000000f00 */
        /* <DEDUP_REMOVED lines=24> */
[----:B------:R-:W-:Y:S02]  /*0360*/  MOV R8, UR9 ;  /* 0x0000000900087c02 */ /* 0x000fe40008000f00 */
[----:B------:R-:W-:Y:S02]  /*0370*/  MOV R9, UR4 ;  /* 0x0000000400097c02 */ /* 0x000fe40008000f00 */
[----:B------:R-:W-:Y:S02]  /*0380*/  IADD3 R2, PT, PT, R4, 0x1, RZ ;  /* 0x0000000104027810 */ /* 0x000fe40007ffe0ff */
[----:B------:R-:W-:Y:S01]  /*0390*/  MOV R14, RZ ;  /* 0x000000ff000e7202 */ /* 0x000fe20000000f00 */
[----:B------:R-:W-:Y:S01]  /*03a0*/  IMAD.WIDE.U32 R8, R20, 0x4, R8 ;  /* 0x0000000414087825 */ /* 0x000fe200078e0008 */
[----:B------:R-:W-:-:S03]  /*03b0*/  LOP3.LUT R4, R2, 0x3, RZ, 0xc0, !PT ;  /* 0x0000000302047812 */ /* 0x000fc600078ec0ff */
[----:B------:R-:W-:Y:S01]  /*03c0*/  IMAD.MOV.U32 R2, RZ, RZ, R20 ;  /* 0x000000ffff027224 */ /* 0x000fe200078e0014 */
[----:B------:R-:W-:Y:S02]  /*03d0*/  IADD3 R6, P0, PT, R8, R6, RZ ;  /* 0x0000000608067210 */ /* 0x000fe40007f1e0ff */
[----:B------:R-:W-:Y:S02]  /*03e0*/  IADD3 R4, PT, PT, -R4, RZ, RZ ;  /* 0x000000ff04047210 */ /* 0x000fe40007ffe1ff */
[----:B------:R-:W-:-:S09]  /*03f0*/  IADD3.X R7, PT, PT, R9, R7, RZ, P0, !PT ;  /* 0x0000000709077210 */ /* 0x000fd200007fe4ff */
.L_x_1102:
[----:B------:R-:W-:Y:S02]  /*0400*/  MOV R8, R6 ;  /* 0x0000000600087202 */ /* 0x000fe40000000f00 */
[----:B------:R-:W-:-:S05]  /*0410*/  MOV R9, R7 ;  /* 0x0000000700097202 */ /* 0x000fca0000000f00 */
[----:B------:R-:W2:Y:S01]  /*0420*/  LDG.E R10, desc[UR6][R8.64] ;  /* 0x00000006080a7981 */ /* 0x000ea2000c1e1900 */
[----:B------:R-:W-:Y:S01]  /*0430*/  IADD3 R4, PT, PT, R4, 0x1, RZ ;  /* 0x0000000104047810 */ /* 0x000fe20007ffe0ff */
[C---:B------:R-:W-:Y:S01]  /*0440*/  IMAD.WIDE.U32 R6, R3.reuse, 0x4, R8 ;  /* 0x0000000403067825 */ /* 0x040fe200078e0008 */
[----:B------:R-:W-:Y:S02]  /*0450*/  IADD3 R2, PT, PT, R3, R2, RZ ;  /* 0x0000000203027210 */ /* 0x000fe40007ffe0ff */
[----:B------:R-:W-:Y:S01]  /*0460*/  ISETP.NE.AND P0, PT, R4, RZ, PT ;  /* 0x000000ff0400720c */ /* 0x000fe20003f05270 */
[--C-:B--2---:R-:W-:Y:S02]  /*0470*/  HADD2.F32 R11, -RZ, R10.reuse.H0_H0 ;  /* 0x2000000aff0b7230 */ /* 0x104fe40000004100 */
[----:B------:R-:W-:-:S03]  /*0480*/  HADD2.F32 R13, -RZ, R10.H1_H1 ;  /* 0x3000000aff0d7230 */ /* 0x000fc60000004100 */
[----:B------:R-:W-:-:S04]  /*0490*/  FFMA.FTZ R14, R11, R11, R14 ;  /* 0x0000000b0b0e7223 */ /* 0x000fc8000001000e */
[----:B------:R-:W-:-:S03]  /*04a0*/  FFMA.FTZ R14, R13, R13, R14 ;  /* 0x0000000d0d0e7223 */ /* 0x000fc6000001000e */
[----:B------:R-:W-:Y:S05]  /*04b0*/  @P0 BRA `(.L_x_1102) ;  /* 0xfffffffc00d00947 */ /* 0x000fea000383ffff */
.L_x_1101:
[----:B------:R-:W-:Y:S05]  /*04c0*/  BSYNC.RECONVERGENT B1 ;  /* 0x0000000000017941 */ /* 0x000fea0003800200 */
.L_x_1100:
[----:B------:R-:W-:Y:S05]  /*04d0*/  @!P1 BRA `(.L_x_1099) ;  /* 0x0000000c00749947 */ /* 0x000fea0003800000 */
[----:B------:R-:W-:Y:S01]  /*04e0*/  BSSY.RECONVERGENT B1, `(.L_x_1103) ;  /* 0x0000023000017945 */ /* 0x000fe20003800200 */
[C-C-:B------:R-:W-:Y:S01]  /*04f0*/  IMAD R4, R3.reuse, 0x2, R2.reuse ;  /* 0x0000000203047824 */ /* 0x140fe200078e0202 */
[----:B------:R-:W-:Y:S01]  /*0500*/  IADD3 R7, PT, PT, R2, R3, RZ ;  /* 0x0000000302077210 */ /* 0x000fe20007ffe0ff */
[----:B------:R-:W-:-:S07]  /*0510*/  IMAD R6, R3, 0x3, R2 ;  /* 0x0000000303067824 */ /* 0x000fce00078e0202 */
.L_x_1104:
        /* <DEDUP_REMOVED lines=8> */
[----:B------:R-:W-:-:S02]  /*05a0*/  IADD3 R2, PT, PT, R3, R2, R3 ;  /* 0x0000000203027210 */ /* 0x000fc40007ffe003 */
[C---:B------:R-:W-:Y:S02]  /*05b0*/  LEA R7, R3.reuse, R7, 0x2 ;  /* 0x0000000703077211 */ /* 0x040fe400078e10ff */
[C---:B------:R-:W-:Y:S02]  /*05c0*/  IADD3 R2, PT, PT, R3.reuse, R2, R3 ;  /* 0x0000000203027210 */ /* 0x040fe40007ffe003 */
[C---:B------:R-:W-:Y:S02]  /*05d0*/  LEA R4, R3.reuse, R4, 0x2 ;  /* 0x0000000403047211 */ /* 0x040fe400078e10ff */
[----:B------:R-:W-:Y:S02]  /*05e0*/  ISETP.GE.AND P0, PT, R2, R5, PT ;  /* 0x000000050200720c */ /* 0x000fe40003f06270 */
[----:B------:R-:W-:Y:S01]  /*05f0*/  LEA R6, R3, R6, 0x2 ;  /* 0x0000000603067211 */ /* 0x000fe200078e10ff */
[--C-:B--2---:R-:W-:Y:S02]  /*0600*/  HADD2.F32 R15, -RZ, R8.reuse.H0_H0 ;  /* 0x20000008ff0f7230 */ /* 0x104fe40000004100 */
[----:B------:R-:W-:-:S02]  /*0610*/  HADD2.F32 R19, -RZ, R8.H1_H1 ;  /* 0x30000008ff137230 */ /* 0x000fc40000004100 */
[--C-:B---3--:R-:W-:Y:S02]  /*0620*/  HADD2.F32 R9, -RZ, R10.reuse.H1_H1 ;  /* 0x3000000aff097230 */ /* 0x108fe40000004100 */
[----:B------:R-:W-:Y:S01]  /*0630*/  FFMA.FTZ R14, R15, R15, R14 ;  /* 0x0000000f0f0e7223 */ /* 0x000fe2000001000e */
[----:B------:R-:W-:Y:S02]  /*0640*/  HADD2.F32 R15, -RZ, R10.H0_H0 ;  /* 0x2000000aff0f7230 */ /* 0x000fe40000004100 */
        /* <DEDUP_REMOVED lines=13> */
.L_x_1103:
[----:B------:R-:W-:Y:S05]  /*0720*/  BRA `(.L_x_1099) ;  /* 0x0000000800e07947 */ /* 0x000fea0003800000 */
.L_x_1098:
        /* <DEDUP_REMOVED lines=14> */
[----:B--2---:R-:W-:-:S05]  /*0810*/  @!P0 HADD2.F32 R2, -RZ, R2.H0_H0 ;  /* 0x20000002ff028230 */ /* 0x004fca0000004100 */
[----:B------:R-:W-:-:S07]  /*0820*/  @!P0 FFMA.FTZ R14, R2, R2, RZ ;  /* 0x00000002020e8223 */ /* 0x000fce00000100ff */
        /* <DEDUP_REMOVED lines=31> */
[----:B------:R-:W-:Y:S01]  /*0a20*/  MOV R9, UR4 ;  /* 0x0000000400097c02 */ /* 0x000fe20008000f00 */
[----:B------:R-:W-:Y:S01]  /*0a30*/  IMAD.U32 R8, RZ, RZ, UR9 ;  /* 0x00000009ff087e24 */ /* 0x000fe2000f8e00ff */
[----:B------:R-:W-:-:S03]  /*0a40*/  IADD3 R2, PT, PT, R11, 0x1, RZ ;  /* 0x000000010b027810 */ /* 0x000fc60007ffe0ff */
[----:B------:R-:W-:-:S04]  /*0a50*/  IMAD.WIDE.U32 R8, R20, 0x4, R8 ;  /* 0x0000000414087825 */ /* 0x000fc800078e0008 */
[----:B------:R-:W-:-:S03]  /*0a60*/  IMAD.WIDE R8, R15, 0x2, R8 ;  /* 0x000000020f087825 */ /* 0x000fc600078e0208 */
[----:B------:R-:W-:Y:S02]  /*0a70*/  IADD3.X R10, P1, P2, R8, R6, RZ, PT, PT ;  /* 0x00000006080a7210 */ /* 0x000fe40003a2e4ff */
[----:B------:R-:W-:Y:S02]  /*0a80*/  LOP3.LUT R8, R2, 0x3, RZ, 0xc0, !PT ;  /* 0x0000000302087812 */ /* 0x000fe400078ec0ff */
[----:B------:R-:W-:Y:S02]  /*0a90*/  MOV R2, R20 ;  /* 0x0000001400027202 */ /* 0x000fe40000000f00 */
[----:B------:R-:W-:Y:S02]  /*0aa0*/  IADD3 R12, PT, PT, -R8, RZ, RZ ;  /* 0x000000ff080c7210 */ /* 0x000fe40007ffe1ff */
[----:B------:R-:W-:-:S07]  /*0ab0*/  IADD3.X R11, PT, PT, R9, R7, RZ, P1, P2 ;  /* 0x00000007090b7210 */ /* 0x000fce0000fe44ff */
.L_x_1109:
[----:B------:R-:W-:Y:S02]  /*0ac0*/  MOV R8, R10 ;  /* 0x0000000a00087202 */ /* 0x000fe40000000f00 */
[----:B------:R-:W-:-:S05]  /*0ad0*/  MOV R9, R11 ;  /* 0x0000000b00097202 */ /* 0x000fca0000000f00 */
[----:B------:R-:W2:Y:S04]  /*0ae0*/  LDG.E.U16 R10, desc[UR6][R8.64+-0x2] ;  /* 0xfffffe06080a7981 */ /* 0x000ea8000c1e1500 */
[----:B------:R-:W3:Y:S01]  /*0af0*/  LDG.E.U16 R18, desc[UR6][R8.64] ;  /* 0x0000000608127981 */ /* 0x000ee2000c1e1500 */
[----:B------:R-:W-:Y:S01]  /*0b00*/  VIADD R12, R12, 0x1 ;  /* 0x000000010c0c7836 */ /* 0x000fe20000000000 */
[----:B------:R-:W-:-:S04]  /*0b10*/  IADD3 R2, PT, PT, R3, R2, RZ ;  /* 0x0000000203027210 */ /* 0x000fc80007ffe0ff */
[----:B------:R-:W-:Y:S01]  /*0b20*/  ISETP.NE.AND P1, PT, R12, RZ, PT ;  /* 0x000000ff0c00720c */ /* 0x000fe20003f25270 */
[----:B--2---:R-:W-:Y:S02]  /*0b30*/  HADD2.F32 R13, -RZ, R10.H0_H0 ;  /* 0x2000000aff0d7230 */ /* 0x004fe40000004100 */
[----:B------:R-:W-:-:S04]  /*0b40*/  IMAD.WIDE.U32 R10, R3, 0x4, R8 ;  /* 0x00000004030a7825 */ /* 0x000fc800078e0008 */
[----:B------:R-:W-:Y:S01]  /*0b50*/  FFMA.FTZ R14, R13, R13, R14 ;  /* 0x0000000d0d0e7223 */ /* 0x000fe2000001000e */
[----:B---3--:R-:W-:-:S05]  /*0b60*/  HADD2.F32 R19, -RZ, R18.H0_H0 ;  /* 0x20000012ff137230 */ /* 0x008fca0000004100 */
[----:B------:R-:W-:Y:S01]  /*0b70*/  FFMA.FTZ R14, R19, R19, R14 ;  /* 0x00000013130e7223 */ /* 0x000fe2000001000e */
[----:B------:R-:W-:Y:S06]  /*0b80*/  @P1 BRA `(.L_x_1109) ;  /* 0xfffffffc00cc1947 */ /* 0x000fec000383ffff */
.L_x_1108:
[----:B------:R-:W-:Y:S05]  /*0b90*/  BSYNC.RECONVERGENT B2 ;  /* 0x0000000000027941 */ /* 0x000fea0003800200 */
.L_x_1107:
[----:B------:R-:W-:Y:S05]  /*0ba0*/  @!P0 BRA `(.L_x_1106) ;  /* 0x0000000000988947 */ /* 0x000fea0003800000 */
[C---:B------:R-:W-:Y:S01]  /*0bb0*/  LEA R21, R3.reuse, R2, 0x1 ;  /* 0x0000000203157211 */ /* 0x040fe200078e08ff */
[----:B------:R-:W-:Y:S01]  /*0bc0*/  IMAD R24, R3, 0x3, R2 ;  /* 0x0000000303187824 */ /* 0x000fe200078e0202 */
[----:B------:R-:W-:-:S07]  /*0bd0*/  IADD3 R25, PT, PT, R2, R3, RZ ;  /* 0x0000000302197210 */ /* 0x000fce0007ffe0ff */
.L_x_1110:
        /* <DEDUP_REMOVED lines=9> */
[----:B--2---:R-:W-:-:S05]  /*0c70*/  HADD2.F32 R19, -RZ, R18.H0_H0 ;  /* 0x20000012ff137230 */ /* 0x004fca0000004100 */
[----:B------:R-:W-:Y:S01]  /*0c80*/  FFMA.FTZ R14, R19, R19, R14 ;  /* 0x00000013130e7223 */ /* 0x000fe2000001000e */
[----:B------:R-:W-:-:S04]  /*0c90*/  IMAD.WIDE.U32 R18, R24, 0x4, R4 ;  /* 0x0000000418127825 */ /* 0x000fc800078e0004 */
[----:B---3--:R-:W-:Y:S02]  /*0ca0*/  HADD2.F32 R9, -RZ, R8.H0_H0 ;  /* 0x20000008ff097230 */ /* 0x008fe40000004100 */
[----:B------:R-:W2:Y:S03]  /*0cb0*/  LDG.E.U16 R8, desc[UR6][R18.64] ;  /* 0x0000000612087981 */ /* 0x000ea6000c1e1500 */
[----:B------:R-:W-:Y:S02]  /*0cc0*/  FFMA.FTZ R14, R9, R9, R14 ;  /* 0x00000009090e7223 */ /* 0x000fe4000001000e */
[----:B------:R-:W3:Y:S01]  /*0cd0*/  LDG.E.U16 R9, desc[UR6][R18.64+0x2] ;  /* 0x0000020612097981 */ /* 0x000ee2000c1e1500 */
[----:B----4-:R-:W-:Y:S01]  /*0ce0*/  HADD2.F32 R11, -RZ, R26.H0_H0 ;  /* 0x2000001aff0b7230 */ /* 0x010fe20000004100 */
[----:B------:R-:W-:Y:S01]  /*0cf0*/  IADD3 R2, PT, PT, R3, R2, R3 ;  /* 0x0000000203027210 */ /* 0x000fe20007ffe003 */
[----:B-----5:R-:W-:-:S03]  /*0d00*/  HADD2.F32 R27, -RZ, R27.H0_H0 ;  /* 0x2000001bff1b7230 */ /* 0x020fc60000004100 */
[----:B------:R-:W-:Y:S01]  /*0d10*/  FFMA.FTZ R14, R11, R11, R14 ;  /* 0x0000000b0b0e7223 */ /* 0x000fe2000001000e */
[----:B------:R-:W-:Y:S01]  /*0d20*/  IADD3 R2, PT, PT, R3, R2, R3 ;  /* 0x0000000203027210 */ /* 0x000fe20007ffe003 */
[----:B------:R-:W-:Y:S02]  /*0d30*/  HADD2.F32 R11, -RZ, R28.H0_H0 ;  /* 0x2000001cff0b7230 */ /* 0x000fe40000004100 */
[----:B------:R-:W-:Y:S01]  /*0d40*/  FFMA.FTZ R14, R27, R27, R14 ;  /* 0x0000001b1b0e7223 */ /* 0x000fe2000001000e */
[----:B------:R-:W-:Y:S01]  /*0d50*/  ISETP.GE.AND P0, PT, R2, R17, PT ;  /* 0x000000110200720c */ /* 0x000fe20003f06270 */
[----:B------:R-:W-:Y:S02]  /*0d60*/  HADD2.F32 R29, -RZ, R29.H0_H0 ;  /* 0x2000001dff1d7230 */ /* 0x000fe40000004100 */
[----:B------:R-:W-:-:S04]  /*0d70*/  FFMA.FTZ R14, R11, R11, R14 ;  /* 0x0000000b0b0e7223 */ /* 0x000fc8000001000e */
[----:B------:R-:W-:Y:S01]  /*0d80*/  FFMA.FTZ R14, R29, R29, R14 ;  /* 0x0000001d1d0e7223 */ /* 0x000fe2000001000e */
[C---:B------:R-:W-:Y:S02]  /*0d90*/  LEA R25, R3.reuse, R25, 0x2 ;  /* 0x0000001903197211 */ /* 0x040fe400078e10ff */
[C---:B------:R-:W-:Y:S02]  /*0da0*/  LEA R21, R3.reuse, R21, 0x2 ;  /* 0x0000001503157211 */ /* 0x040fe400078e10ff */
[----:B------:R-:W-:Y:S01]  /*0db0*/  LEA R24, R3, R24, 0x2 ;  /* 0x0000001803187211 */ /* 0x000fe200078e10ff */
[----:B--2---:R-:W-:Y:S02]  /*0dc0*/  HADD2.F32 R11, -RZ, R8.H0_H0 ;  /* 0x20000008ff0b7230 */ /* 0x004fe40000004100 */
[----:B---3--:R-:W-:-:S03]  /*0dd0*/  HADD2.F32 R9, -RZ, R9.H0_H0 ;  /* 0x20000009ff097230 */ /* 0x008fc60000004100 */
[----:B------:R-:W-:-:S04]  /*0de0*/  FFMA.FTZ R14, R11, R11, R14 ;  /* 0x0000000b0b0e7223 */ /* 0x000fc8000001000e */
[----:B------:R-:W-:Y:S01]  /*0df0*/  FFMA.FTZ R14, R9, R9, R14 ;  /* 0x00000009090e7223 */ /* 0x000fe2000001000e */
[----:B------:R-:W-:Y:S06]  /*0e00*/  @!P0 BRA `(.L_x_1110) ;  /* 0xfffffffc00748947 */ /* 0x000fec000383ffff */
.L_x_1106:
[----:B------:R-:W-:Y:S05]  /*0e10*/  BSYNC.RECONVERGENT B1 ;  /* 0x0000000000017941 */ /* 0x000fea0003800200 */
.L_x_1105:
[----:B------:R-:W-:-:S05]  /*0e20*/  IMAD R2, R17, 0x2, R20 ;  /* 0x0000000211027824 */ /* 0x000fca00078e0214 */
[----:B------:R-:W-:-:S13]  /*0e30*/  ISETP.GE.AND P0, PT, R2, R16, PT ;  /* 0x000000100200720c */ /* 0x000fda0003f06270 */
[----:B------:R-:W-:Y:S05]  /*0e40*/  @P0 BRA `(.L_x_1099) ;  /* 0x0000000400180947 */ /* 0x000fea0003800000 */
[----:B------:R-:W0:Y:S01]  /*0e50*/  I2F.U32.RP R13, R3 ;  /* 0x00000003000d7306 */ /* 0x000e220000209000 */
        /* <DEDUP_REMOVED lines=28> */
[----:B------:R-:W-:Y:S02]  /*1020*/  MOV R8, UR9 ;  /* 0x0000000900087c02 */ /* 0x000fe40008000f00 */
[----:B------:R-:W-:Y:S02]  /*1030*/  MOV R9, UR4 ;  /* 0x0000000400097c02 */ /* 0x000fe40008000f00 */
[----:B------:R-:W-:Y:S01]  /*1040*/  IADD3 R10, PT, PT, R10, 0x1, RZ ;  /* 0x000000010a0a7810 */ /* 0x000fe20007ffe0ff */
[----:B------:R-:W-:-:S03]  /*1050*/  IMAD.WIDE R8, R15, 0x2, R8 ;  /* 0x000000020f087825 */ /* 0x000fc600078e0208 */
[----:B------:R-:W-:Y:S02]  /*1060*/  LOP3.LUT R10, R10, 0x3, RZ, 0xc0, !PT ;  /* 0x000000030a0a7812 */ /* 0x000fe400078ec0ff */
[----:B------:R-:W-:Y:S02]  /*1070*/  IADD3 R6, P0, PT, R8, R6, RZ ;  /* 0x0000000608067210 */ /* 0x000fe40007f1e0ff */
[----:B------:R-:W-:-:S03]  /*1080*/  IADD3 R10, PT, PT, -R10, RZ, RZ ;  /* 0x000000ff0a0a7210 */ /* 0x000fc60007ffe1ff */
[----:B------:R-:W-:-:S08]  /*1090*/  IMAD.X R7, R9, 0x1, R7, P0 ;  /* 0x0000000109077824 */ /* 0x000fd000000e0607 */
.L_x_1113:
        /* <DEDUP_REMOVED lines=8> */
.L_x_1112:
[----:B------:R-:W-:Y:S05]  /*1120*/  BSYNC.RECONVERGENT B1 ;  /* 0x0000000000017941 */ /* 0x000fea0003800200 */
.L_x_1111:
[----:B------:R-:W-:Y:S05]  /*1130*/  @!P1 BRA `(.L_x_1099) ;  /* 0x00000000005c9947 */ /* 0x000fea0003800000 */
[----:B------:R-:W-:-:S07]  /*1140*/  SHF.L.U32 R11, R3, 0x1, RZ ;  /* 0x00000001030b7819 */ /* 0x000fce00000006ff */
.L_x_1114:
        /* <DEDUP_REMOVED lines=11> */
[----:B------:R-:W-:-:S05]  /*1200*/  IMAD R2, R3, 0x4, R2 ;  /* 0x0000000403027824 */ /* 0x000fca00078e0202 */
        /* <DEDUP_REMOVED lines=10> */
.L_x_1099:
[----:B------:R-:W-:Y:S05]  /*12b0*/  BSYNC.RECONVERGENT B0 ;  /* 0x0000000000007941 */ /* 0x000fea0003800200 */
.L_x_1097:
        /* <DEDUP_REMOVED lines=71> */
.L_x_1116:
        /* <DEDUP_REMOVED lines=104> */
.L_x_1118:
[----:B------:R-:W-:Y:S01]  /*1db0*/  I2FP.F32.S32 R4, R0 ;  /* 0x0000000000047245 */ /* 0x000fe20000201400 */
[----:B------:R-:W0:Y:S05]  /*1dc0*/  LDCU UR4, c[0x0][0x3c0] ;  /* 0x00007800ff0477ac */ /* 0x000e2a0008000800 */
[----:B------:R-:W0:Y:S02]  /*1dd0*/  MUFU.RCP R4, R4 ;  /* 0x0000000400047308 */ /* 0x000e240000001000 */
[----:B0-----:R-:W-:-:S06]  /*1de0*/  FFMA.FTZ R21, R4, R21, UR4 ;  /* 0x0000000404157e23 */ /* 0x001fcc0008010015 */
[----:B------:R-:W0:Y:S02]  /*1df0*/  MUFU.RSQ R21, R21 ;  /* 0x0000001500157308 */ /* 0x000e240000001400 */
[----:B0-----:R2:W-:Y:S02]  /*1e00*/  STS [R2], R21 ;  /* 0x0000001502007388 */ /* 0x0015e40000000800 */
.L_x_1117:
[----:B------:R-:W-:Y:S05]  /*1e10*/  BSYNC.RECONVERGENT B0 ;  /* 0x0000000000007941 */ /* 0x000fea0003800200 */
.L_x_1115:
        /* <DEDUP_REMOVED lines=47> */
.L_x_1121:
        /* <DEDUP_REMOVED lines=26> */
.L_x_1120:
[----:B------:R-:W-:Y:S05]  /*22b0*/  BSYNC.RECONVERGENT B0 ;  /* 0x0000000000007941 */ /* 0x000fea0003800200 */
.L_x_1119:
[----:B------:R-:W-:Y:S05]  /*22c0*/  @!P0 EXIT ;  /* 0x000000000000894d */ /* 0x000fea0003800000 */
[----:B------:R-:W2:Y:S01]  /*22d0*/  LDC.64 R6, c[0x0][0x3b8] ;  /* 0x0000ee00ff067b82 */ /* 0x000ea20000000a00 */
[C---:B-1----:R-:W-:Y:S01]  /*22e0*/  LEA R11, R3.reuse, R20, 0x1 ;  /* 0x00000014030b7211 */ /* 0x042fe200078e08ff */
[----:B------:R-:W-:Y:S01]  /*22f0*/  IMAD R13, R3, 0x3, R20 ;  /* 0x00000003030d7824 */ /* 0x000fe200078e0214 */
[----:B------:R-:W-:-:S07]  /*2300*/  IADD3 R15, PT, PT, R20, R3, RZ ;  /* 0x00000003140f7210 */ /* 0x000fce0007ffe0ff */
.L_x_1122:
        /* <DEDUP_REMOVED lines=62> */
[C-C-:B------:R-:W-:Y:S02]  /*26f0*/  IADD3 R20, PT, PT, R3.reuse, R20, R3.reuse ;  /* 0x0000001403147210 */ /* 0x140fe40007ffe003 */
[C---:B------:R-:W-:Y:S02]  /*2700*/  LEA R11, R3.reuse, R11, 0x2 ;  /* 0x0000000b030b7211 */ /* 0x040fe400078e10ff */
[C---:B------:R-:W-:Y:S02]  /*2710*/  IADD3 R20, PT, PT, R3.reuse, R20, R3 ;  /* 0x0000001403147210 */ /* 0x040fe40007ffe003 */
[----:B------:R-:W-:Y:S02]  /*2720*/  LEA R13, R3, R13, 0x2 ;  /* 0x0000000d030d7211 */ /* 0x000fe400078e10ff */
[----:B------:R-:W-:-:S02]  /*2730*/  ISETP.GE.AND P0, PT, R20, R9, PT ;  /* 0x000000091400720c */ /* 0x000fc40003f06270 */
[----:B------:R-:W-:Y:S01]  /*2740*/  LEA R15, R3, R15, 0x2 ;  /* 0x0000000f030f7211 */ /* 0x000fe200078e10ff */
[--C-:B--2---:R-:W-:Y:S02]  /*2750*/  HADD2.F32 R21, -RZ, R18.reuse.H0_H0 ;  /* 0x20000012ff157230 */ /* 0x104fe40000004100 */
        /* <DEDUP_REMOVED lines=15> */
.L_x_1123:
        /* <DEDUP_REMOVED lines=11> */
.L_x_1421:


//--------------------- .text._ZN4vllm15rms_norm_kernelIN3c104HalfELi4ELi2EEEvPT_PKS3_lllllS6_fii --------------------------
	.section	.text._ZN4vllm15rms_norm_kernelIN3c104HalfELi4ELi2EEEvPT_PKS3_lllllS6_fii,"ax",@progbits
	.align	128
        .global         _ZN4vllm15rms_norm_kernelIN3c104HalfELi4ELi2EEEvPT_PKS3_lllllS6_fii
        .type           _ZN4vllm15rms_norm_kernelIN3c104HalfELi4ELi2EEEvPT_PKS3_lllllS6_fii,@function
        .size           _ZN4vllm15rms_norm_kernelIN3c104HalfELi4ELi2EEEvPT_PKS3_lllllS6_fii,(.L_x_1422 - _ZN4vllm15rms_norm_kernelIN3c104HalfELi4ELi2EEEvPT_PKS3_lllllS6_fii)
        .other          _ZN4vllm15rms_norm_kernelIN3c104HalfELi4ELi2EEEvPT_PKS3_lllllS6_fii,@"STO_CUDA_ENTRY STV_DEFAULT"
_ZN4vllm15rms_norm_kernelIN3c104HalfELi4ELi2EEEvPT_PKS3_lllllS6_fii:
.text._ZN4vllm15rms_norm_kernelIN3c104HalfELi4ELi2EEEvPT_PKS3_lllllS6_fii:
        /* <DEDUP_REMOVED lines=16> */
[----:B---3--:R-:W-:Y:S02]  /*0100*/  LOP3.LUT P1, RZ, R0, 0x3, RZ, 0xc0, !PT ;  /* 0x0000000300ff7812 */ /* 0x008fe4000782c0ff */
[----:B------:R-:W-:Y:S02]  /*0110*/  MOV R7, UR5 ;  /* 0x0000000500077c02 */ /* 0x000fe40008000f00 */
[----:B------:R-:W-:Y:S02]  /*0120*/  PLOP3.LUT P0, PT, P0, P1, PT, 0xf8, 0x8f ;  /* 0x00000000008f781c */ /* 0x000fe40000703f70 */
[----:B------:R-:W-:-:S11]  /*0130*/  IADD3.X R23, PT, PT, R9, UR5, RZ, P2, !PT ;  /* 0x0000000509177c10 */ /* 0x000fd600097fe4ff */
[----:B01--4-:R-:W-:Y:S05]  /*0140*/  @P0 BRA `(.L_x_1125) ;  /* 0x0000000400c80947 */ /* 0x013fea0003800000 */
        /* <DEDUP_REMOVED lines=39> */
[----:B------:R-:W-:Y:S02]  /*03c0*/  IADD3 R8, P0, PT, R6, R8, RZ ;  /* 0x0000000806087210 */ /* 0x000fe40007f1e0ff */
[----:B------:R-:W-:Y:S02]  /*03d0*/  LOP3.LUT R6, R2, 0x3, RZ, 0xc0, !PT ;  /* 0x0000000302067812 */ /* 0x000fe400078ec0ff */
[----:B------:R-:W-:Y:S02]  /*03e0*/  MOV R2, RZ ;  /* 0x000000ff00027202 */ /* 0x000fe40000000f00 */
[----:B------:R-:W-:-:S02]  /*03f0*/  IADD3.X R9, PT, PT, R7, R9, RZ, P0, !PT ;  /* 0x0000000907097210 */ /* 0x000fc400007fe4ff */
[----:B------:R-:W-:-:S07]  /*0400*/  IADD3 R12, PT, PT, -R6, RZ, RZ ;  /* 0x000000ff060c7210 */ /* 0x000fce0007ffe1ff */
.L_x_1130:
        /* <DEDUP_REMOVED lines=16> */
.L_x_1129:
[----:B------:R-:W-:Y:S05]  /*0510*/  BSYNC.RECONVERGENT B2 ;  /* 0x0000000000027941 */ /* 0x000fea0003800200 */
.L_x_1128:
[----:B------:R-:W-:Y:S05]  /*0520*/  @!P1 BRA `(.L_x_1127) ;  /* 0x0000000000c89947 */ /* 0x000fea0003800000 */
[C---:B------:R-:W-:Y:S01]  /*0530*/  LEA R14, R3.reuse, R4, 0x1 ;  /* 0x00000004030e7211 */ /* 0x040fe200078e08ff */
[----:B------:R-:W-:Y:S01]  /*0540*/  IMAD R15, R3, 0x3, R4 ;  /* 0x00000003030f7824 */ /* 0x000fe200078e0204 */
[----:B------:R-:W-:-:S07]  /*0550*/  IADD3 R16, PT, PT, R4, R3, RZ ;  /* 0x0000000304107210 */ /* 0x000fce0007ffe0ff */
.L_x_1131:
        /* <DEDUP_REMOVED lines=47> */
.L_x_1127:
[----:B------:R-:W-:Y:S05]  /*0850*/  BSYNC.RECONVERGENT B1 ;  /* 0x0000000000017941 */ /* 0x000fea0003800200 */
.L_x_1126:
[----:B------:R-:W-:Y:S05]  /*0860*/  BRA `(.L_x_1132) ;  /* 0x0000000c00847947 */ /* 0x000fea0003800000 */
.L_x_1125:
[----:B------:R-:W-:Y:S01]  /*0870*/  IADD3 R2, PT, PT, -R22, RZ, RZ ;  /* 0x000000ff16027210 */ /* 0x000fe20007ffe1ff */
[----:B------:R-:W-:Y:S03]  /*0880*/  BSSY.RECONVERGENT B1, `(.L_x_1133) ;  /* 0x000001a000017945 */ /* 0x000fe60003800200 */
[----:B------:R-:W-:-:S04]  /*0890*/  SHF.R.U32.HI R2, RZ, 0x1, R2 ;  /* 0x00000001ff027819 */ /* 0x000fc80000011602 */
[----:B------:R-:W-:Y:S01]  /*08a0*/  LOP3.LUT R15, R2, 0x3, RZ, 0xc0, !PT ;  /* 0x00000003020f7812 */ /* 0x000fe200078ec0ff */
[----:B------:R-:W-:-:S03]  /*08b0*/  HFMA2 R2, -RZ, RZ, 0, 0 ;  /* 0x00000000ff027431 */ /* 0x000fc600000001ff */
        /* <DEDUP_REMOVED lines=11> */
[----:B------:R-:W-:-:S04]  /*0970*/  IADD3 R4, P0, PT, R4, R8, RZ ;  /* 0x0000000804047210 */ /* 0x000fc80007f1e0ff */
[----:B------:R-:W-:-:S09]  /*0980*/  IADD3.X R5, PT, PT, R5, R9, RZ, P0, !PT ;  /* 0x0000000905057210 */ /* 0x000fd200007fe4ff */
.L_x_1135:
[----:B------:R-:W-:Y:S02]  /*0990*/  MOV R10, R4 ;  /* 0x00000004000a7202 */ /* 0x000fe40000000f00 */
[----:B------:R-:W-:-:S05]  /*09a0*/  MOV R11, R5 ;  /* 0x00000005000b7202 */ /* 0x000fca0000000f00 */
[----:B------:R-:W2:Y:S01]  /*09b0*/  LDG.E.U16 R13, desc[UR6][R10.64] ;  /* 0x000000060a0d7981 */ /* 0x000ea2000c1e1500 */
[C---:B------:R-:W-:Y:S01]  /*09c0*/  IADD3 R12, PT, PT, R3.reuse, R12, RZ ;  /* 0x0000000c030c7210 */ /* 0x040fe20007ffe0ff */
[----:B------:R-:W-:-:S03]  /*09d0*/  IMAD.WIDE.U32 R4, R3, 0x2, R10 ;  /* 0x0000000203047825 */ /* 0x000fc600078e000a */
[----:B------:R-:W-:Y:S01]  /*09e0*/  ISETP.GE.AND P0, PT, R12, R15, PT ;  /* 0x0000000f0c00720c */ /* 0x000fe20003f06270 */
[----:B--2---:R-:W-:-:S05]  /*09f0*/  HADD2.F32 R13, -RZ, R13.H0_H0 ;  /* 0x2000000dff0d7230 */ /* 0x004fca0000004100 */
[----:B------:R-:W-:-:S07]  /*0a00*/  FFMA.FTZ R2, R13, R13, R2 ;  /* 0x0000000d0d027223 */ /* 0x000fce0000010002 */
[----:B------:R-:W-:Y:S05]  /*0a10*/  @!P0 BRA `(.L_x_1135) ;  /* 0xfffffffc00dc8947 */ /* 0x000fea000383ffff */
.L_x_1134:
[----:B------:R-:W-:Y:S05]  /*0a20*/  BSYNC.RECONVERGENT B1 ;  /* 0x0000000000017941 */ /* 0x000fea0003800200 */
.L_x_1133:
        /* <DEDUP_REMOVED lines=34> */
[----:B------:R-:W-:-:S03]  /*0c50*/  MOV R16, R20 ;  /* 0x0000001400107202 */ /* 0x000fc60000000f00 */
[----:B------:R-:W-:-:S03]  /*0c60*/  IMAD.WIDE R10, R15, 0x2, R10 ;  /* 0x000000020f0a7825 */ /* 0x000fc600078e020a */
[----:B------:R-:W-:Y:S02]  /*0c70*/  IADD3 R18, P1, PT, R10, R8, RZ ;  /* 0x000000080a127210 */ /* 0x000fe40007f3e0ff */
[----:B------:R-:W-:Y:S02]  /*0c80*/  IADD3 R10, PT, PT, R13, 0x1, RZ ;  /* 0x000000010d0a7810 */ /* 0x000fe40007ffe0ff */
[----:B------:R-:W-:Y:S02]  /*0c90*/  IADD3 R18, P2, PT, R18, 0x4, RZ ;  /* 0x0000000412127810 */ /* 0x000fe40007f5e0ff */
[----:B------:R-:W-:Y:S02]  /*0ca0*/  LOP3.LUT R10, R10, 0x3, RZ, 0xc0, !PT ;  /* 0x000000030a0a7812 */ /* 0x000fe400078ec0ff */
[----:B------:R-:W-:Y:S02]  /*0cb0*/  IADD3.X R19, PT, PT, RZ, R11, R9, P2, P1 ;  /* 0x0000000bff137210 */ /* 0x000fe400017e2409 */
[----:B------:R-:W-:-:S07]  /*0cc0*/  IADD3 R12, PT, PT, -R10, RZ, RZ ;  /* 0x000000ff0a0c7210 */ /* 0x000fce0007ffe1ff */
.L_x_1140:
        /* <DEDUP_REMOVED lines=19> */
.L_x_1139:
[----:B------:R-:W-:Y:S05]  /*0e00*/  BSYNC.RECONVERGENT B2 ;  /* 0x0000000000027941 */ /* 0x000fea0003800200 */
.L_x_1138:
[----:B------:R-:W-:Y:S05]  /*0e10*/  @!P0 BRA `(.L_x_1137) ;  /* 0x0000000000f88947 */ /* 0x000fea0003800000 */
[C---:B------:R-:W-:Y:S01]  /*0e20*/  LEA R18, R3.reuse, R16, 0x1 ;  /* 0x0000001003127211 */ /* 0x040fe200078e08ff */
[----:B------:R-:W-:Y:S01]  /*0e30*/  IMAD R19, R3, 0x3, R16 ;  /* 0x0000000303137824 */ /* 0x000fe200078e0210 */
[----:B------:R-:W-:-:S07]  /*0e40*/  IADD3 R21, PT, PT, R16, R3, RZ ;  /* 0x0000000310157210 */ /* 0x000fce0007ffe0ff */
.L_x_1141:
[----:B------:R-:W-:-:S05]  /*0e50*/  IMAD.WIDE.U32 R10, R16, 0x8, R4 ;  /* 0x00000008100a7825 */ /* 0x000fca00078e0004 */
[----:B------:R-:W2:Y:S04]  /*0e60*/  LDG.E.U16 R12, desc[UR6][R10.64] ;  /* 0x000000060a0c7981 */ /* 0x000ea8000c1e1500 */
[----:B------:R-:W3:Y:S04]  /*0e70*/  LDG.E.U16 R25, desc[UR6][R10.64+0x2] ;  /* 0x000002060a197981 */ /* 0x000ee8000c1e1500 */
[----:B------:R-:W4:Y:S04]  /*0e80*/  LDG.E.U16 R24, desc[UR6][R10.64+0x6] ;  /* 0x000006060a187981 */ /* 0x000f28000c1e1500 */
[----:B------:R-:W5:Y:S01]  /*0e90*/  LDG.E.U16 R26, desc[UR6][R10.64+0x4] ;  /* 0x000004060a1a7981 */ /* 0x000f62000c1e1500 */
[----:B--2---:R-:W-:-:S02]  /*0ea0*/  HADD2.F32 R13, -RZ, R12.H0_H0 ;  /* 0x2000000cff0d7230 */ /* 0x004fc40000004100 */
[----:B---3--:R-:W-:-:S03]  /*0eb0*/  HADD2.F32 R25, -RZ, R25.H0_H0 ;  /* 0x20000019ff197230 */ /* 0x008fc60000004100 */
[----:B------:R-:W-:Y:S01]  /*0ec0*/  FFMA.FTZ R2, R13, R13, R2 ;  /* 0x0000000d0d027223 */ /* 0x000fe20000010002 */
[----:B------:R-:W-:-:S04]  /*0ed0*/  IMAD.WIDE.U32 R12, R21, 0x8, R4 ;  /* 0x00000008150c7825 */ /* 0x000fc800078e0004 */
[----:B------:R-:W-:Y:S01]  /*0ee0*/  FFMA.FTZ R2, R25, R25, R2 ;  /* 0x0000001919027223 */ /* 0x000fe20000010002 */
[----:B----4-:R-:W-:Y:S01]  /*0ef0*/  HADD2.F32 R25, -RZ, R24.H0_H0 ;  /* 0x20000018ff197230 */ /* 0x010fe20000004100 */
[----:B------:R-:W2:Y:S04]  /*0f00*/  LDG.E.U16 R10, desc[UR6][R12.64+0x2] ;  /* 0x000002060c0a7981 */ /* 0x000ea8000c1e1500 */
[----:B------:R-:W3:Y:S01]  /*0f10*/  LDG.E.U16 R24, desc[UR6][R12.64] ;  /* 0x000000060c187981 */ /* 0x000ee2000c1e1500 */
[----:B-----5:R-:W-:-:S03]  /*0f20*/  HADD2.F32 R27, -RZ, R26.H0_H0 ;  /* 0x2000001aff1b7230 */ /* 0x020fc60000004100 */
[----:B------:R-:W4:Y:S02]  /*0f30*/  LDG.E.U16 R11, desc[UR6][R12.64+0x4] ;  /* 0x000004060c0b7981 */ /* 0x000f24000c1e1500 */
[----:B------:R-:W-:-:S04]  /*0f40*/  FFMA.FTZ R2, R27, R27, R2 ;  /* 0x0000001b1b027223 */ /* 0x000fc80000010002 */
[----:B------:R-:W-:Y:S02]  /*0f50*/  FFMA.FTZ R25, R25, R25, R2 ;  /* 0x0000001919197223 */ /* 0x000fe40000010002 */
[----:B------:R-:W5:Y:S01]  /*0f60*/  LDG.E.U16 R2, desc[UR6][R12.64+0x6] ;  /* 0x000006060c027981 */ /* 0x000f62000c1e1500 */
[----:B--2---:R-:W-:Y:S02]  /*0f70*/  HADD2.F32 R10, -RZ, R10.H0_H0 ;  /* 0x2000000aff0a7230 */ /* 0x004fe40000004100 */
[----:B---3--:R-:W-:-:S05]  /*0f80*/  HADD2.F32 R24, -RZ, R24.H0_H0 ;  /* 0x20000018ff187230 */ /* 0x008fca0000004100 */
[----:B------:R-:W-:Y:S01]  /*0f90*/  FFMA.FTZ R25, R24, R24, R25 ;  /* 0x0000001818197223 */ /* 0x000fe20000010019 */
[----:B----4-:R-:W-:-:S03]  /*0fa0*/  HADD2.F32 R24, -RZ, R11.H0_H0 ;  /* 0x2000000bff187230 */ /* 0x010fc60000004100 */
[----:B------:R-:W-:Y:S01]  /*0fb0*/  FFMA.FTZ R25, R10, R10, R25 ;  /* 0x0000000a0a197223 */ /* 0x000fe20000010019 */
[----:B------:R-:W-:-:S04]  /*0fc0*/  IMAD.WIDE.U32 R10, R18, 0x8, R4 ;  /* 0x00000008120a7825 */ /* 0x000fc800078e0004 */
[----:B------:R-:W-:Y:S02]  /*0fd0*/  FFMA.FTZ R25, R24, R24, R25 ;  /* 0x0000001818197223 */ /* 0x000fe40000010019 */
[----:B------:R-:W2:Y:S01]  /*0fe0*/  LDG.E.U16 R24, desc[UR6][R10.64] ;  /* 0x000000060a187981 */ /* 0x000ea2000c1e1500 */
[----:B-----5:R-:W-:-:S03]  /*0ff0*/  HADD2.F32 R2, -RZ, R2.H0_H0 ;  /* 0x20000002ff027230 */ /* 0x020fc60000004100 */
[----:B------:R-:W3:Y:S04]  /*1000*/  LDG.E.U16 R12, desc[UR6][R10.64+0x2] ;  /* 0x000002060a0c7981 */ /* 0x000ee8000c1e1500 */
[----:B------:R-:W4:Y:S01]  /*1010*/  LDG.E.U16 R13, desc[UR6][R10.64+0x4] ;  /* 0x000004060a0d7981 */ /* 0x000f22000c1e1500 */
[----:B------:R-:W-:-:S03]  /*1020*/  FFMA.FTZ R25, R2, R2, R25 ;  /* 0x0000000202197223 */ /* 0x000fc60000010019 */
[----:B------:R-:W5:Y:S01]  /*1030*/  LDG.E.U16 R2, desc[UR6][R10.64+0x6] ;  /* 0x000006060a027981 */ /* 0x000f62000c1e1500 */
[----:B--2---:R-:W-:Y:S02]  /*1040*/  HADD2.F32 R24, -RZ, R24.H0_H0 ;  /* 0x20000018ff187230 */ /* 0x004fe40000004100 */
[----:B---3--:R-:W-:-:S03]  /*1050*/  HADD2.F32 R12, -RZ, R12.H0_H0 ;  /* 0x2000000cff0c7230 */ /* 0x008fc60000004100 */
[----:B------:R-:W-:Y:S01]  /*1060*/  FFMA.FTZ R25, R24, R24, R25 ;  /* 0x0000001818197223 */ /* 0x000fe20000010019 */
[----:B----4-:R-:W-:-:S03]  /*1070*/  HADD2.F32 R24, -RZ, R13.H0_H0 ;  /* 0x2000000dff187230 */ /* 0x010fc60000004100 */
[----:B------:R-:W-:Y:S01]  /*1080*/  FFMA.FTZ R25, R12, R12, R25 ;  /* 0x0000000c0c197223 */ /* 0x000fe20000010019 */
[----:B------:R-:W-:-:S04]  /*1090*/  IMAD.WIDE.U32 R12, R19, 0x8, R4 ;  /* 0x00000008130c7825 */ /* 0x000fc800078e0004 */
[----:B------:R-:W-:Y:S01]  /*10a0*/  FFMA.FTZ R25, R24, R24, R25 ;  /* 0x0000001818197223 */ /* 0x000fe20000010019 */
[----:B-----5:R-:W-:Y:S01]  /*10b0*/  HADD2.F32 R2, -RZ, R2.H0_H0 ;  /* 0x20000002ff027230 */ /* 0x020fe20000004100 */
[----:B------:R-:W2:Y:S04]  /*10c0*/  LDG.E.U16 R24, desc[UR6][R12.64] ;  /* 0x000000060c187981 */ /* 0x000ea8000c1e1500 */
[----:B------:R-:W-:Y:S01]  /*10d0*/  FFMA.FTZ R25, R2, R2, R25 ;  /* 0x0000000202197223 */ /* 0x000fe20000010019 */
[----:B------:R-:W3:Y:S04]  /*10e0*/  LDG.E.U16 R10, desc[UR6][R12.64+0x4] ;  /* 0x000004060c0a7981 */ /* 0x000ee8000c1e1500 */
[----:B------:R-:W4:Y:S04]  /*10f0*/  LDG.E.U16 R2, desc[UR6][R12.64+0x2] ;  /* 0x000002060c027981 */ /* 0x000f28000c1e1500 */
[----:B------:R-:W5:Y:S01]  /*1100*/  LDG.E.U16 R11, desc[UR6][R12.64+0x6] ;  /* 0x000006060c0b7981 */ /* 0x000f62000c1e1500 */
[----:B------:R-:W-:-:S04]  /*1110*/  IADD3 R16, PT, PT, R3, R16, R3 ;  /* 0x0000001003107210 */ /* 0x000fc80007ffe003 */
[----:B------:R-:W-:-:S04]  /*1120*/  IADD3 R16, PT, PT, R3, R16, R3 ;  /* 0x0000001003107210 */ /* 0x000fc80007ffe003 */
[----:B------:R-:W-:Y:S02]  /*1130*/  ISETP.GE.AND P0, PT, R16, R17, PT ;  /* 0x000000111000720c */ /* 0x000fe40003f06270 */
[C---:B------:R-:W-:Y:S02]  /*1140*/  LEA R21, R3.reuse, R21, 0x2 ;  /* 0x0000001503157211 */ /* 0x040fe400078e10ff */
[C---:B------:R-:W-:Y:S02]  /*1150*/  LEA R18, R3.reuse, R18, 0x2 ;  /* 0x0000001203127211 */ /* 0x040fe400078e10ff */
[----:B------:R-:W-:Y:S01]  /*1160*/  LEA R19, R3, R19, 0x2 ;  /* 0x0000001303137211 */ /* 0x000fe200078e10ff */
[----:B--2---:R-:W-:-:S05]  /*1170*/  HADD2.F32 R24, -RZ, R24.H0_H0 ;  /* 0x20000018ff187230 */ /* 0x004fca0000004100 */
[----:B------:R-:W-:Y:S01]  /*1180*/  FFMA.FTZ R25, R24, R24, R25 ;  /* 0x0000001818197223 */ /* 0x000fe20000010019 */
[----:B----4-:R-:W-:Y:S02]  /*1190*/  HADD2.F32 R2, -RZ, R2.H0_H0 ;  /* 0x20000002ff027230 */ /* 0x010fe40000004100 */
[----:B---3--:R-:W-:-:S03]  /*11a0*/  HADD2.F32 R10, -RZ, R10.H0_H0 ;  /* 0x2000000aff0a7230 */ /* 0x008fc60000004100 */
[----:B------:R-:W-:Y:S01]  /*11b0*/  FFMA.FTZ R25, R2, R2, R25 ;  /* 0x0000000202197223 */ /* 0x000fe20000010019 */
[----:B-----5:R-:W-:-:S03]  /*11c0*/  HADD2.F32 R2, -RZ, R11.H0_H0 ;  /* 0x2000000bff027230 */ /* 0x020fc60000004100 */
[----:B------:R-:W-:-:S04]  /*11d0*/  FFMA.FTZ R25, R10, R10, R25 ;  /* 0x0000000a0a197223 */ /* 0x000fc80000010019 */
[----:B------:R-:W-:Y:S01]  /*11e0*/  FFMA.FTZ R2, R2, R2, R25 ;  /* 0x0000000202027223 */ /* 0x000fe20000010019 */
[----:B------:R-:W-:Y:S06]  /*11f0*/  @!P0 BRA `(.L_x_1141) ;  /* 0xfffffffc00148947 */ /* 0x000fec000383ffff */
.L_x_1137:
[----:B------:R-:W-:Y:S05]  /*1200*/  BSYNC.RECONVERGENT B1 ;  /* 0x0000000000017941 */ /* 0x000fea0003800200 */
.L_x_1136:
        /* <DEDUP_REMOVED lines=34> */
[----:B------:R-:W-:Y:S02]  /*1430*/  IADD3 R8, P0, PT, R6, R8, RZ ;  /* 0x0000000806087210 */ /* 0x000fe40007f1e0ff */
[----:B------:R-:W-:Y:S02]  /*1440*/  LOP3.LUT R11, R11, 0x3, RZ, 0xc0, !PT ;  /* 0x000000030b0b7812 */ /* 0x000fe400078ec0ff */
[----:B------:R-:W-:Y:S02]  /*1450*/  IADD3.X R9, PT, PT, R7, R9, RZ, P0, !PT ;  /* 0x0000000907097210 */ /* 0x000fe400007fe4ff */
[----:B------:R-:W-:-:S07]  /*1460*/  IADD3 R11, PT, PT, -R11, RZ, RZ ;  /* 0x000000ff0b0b7210 */ /* 0x000fce0007ffe1ff */
.L_x_1144:
        /* <DEDUP_REMOVED lines=8> */
.L_x_1143:
[----:B------:R-:W-:Y:S05]  /*14f0*/  BSYNC.RECONVERGENT B1 ;  /* 0x0000000000017941 */ /* 0x000fea0003800200 */
.L_x_1142:
[----:B------:R-:W-:Y:S05]  /*1500*/  @!P1 BRA `(.L_x_1132) ;  /* 0x00000000005c9947 */ /* 0x000fea0003800000 */
[----:B------:R-:W-:-:S07]  /*1510*/  SHF.L.U32 R11, R3, 0x1, RZ ;  /* 0x00000001030b7819 */ /* 0x000fce00000006ff */
.L_x_1145:
        /* <DEDUP_REMOVED lines=22> */
.L_x_1132:
[----:B------:R-:W-:Y:S05]  /*1680*/  BSYNC.RECONVERGENT B0 ;  /* 0x0000000000007941 */ /* 0x000fea0003800200 */
.L_x_1124:
        /* <DEDUP_REMOVED lines=71> */
.L_x_1147:
        /* <DEDUP_REMOVED lines=104> */
.L_x_1149:
[----:B------:R-:W-:Y:S01]  /*2180*/  I2FP.F32.S32 R4, R0 ;  /* 0x0000000000047245 */ /* 0x000fe20000201400 */
[----:B------:R-:W0:Y:S05]  /*2190*/  LDCU UR4, c[0x0][0x3c0] ;  /* 0x00007800ff0477ac */ /* 0x000e2a0008000800 */
[----:B------:R-:W0:Y:S02]  /*21a0*/  MUFU.RCP R4, R4 ;  /* 0x0000000400047308 */ /* 0x000e240000001000 */
[----:B0-----:R-:W-:-:S06]  /*21b0*/  FFMA.FTZ R21, R4, R21, UR4 ;  /* 0x0000000404157e23 */ /* 0x001fcc0008010015 */
[----:B------:R-:W0:Y:S02]  /*21c0*/  MUFU.RSQ R21, R21 ;  /* 0x0000001500157308 */ /* 0x000e240000001400 */
[----:B0-----:R2:W-:Y:S02]  /*21d0*/  STS [R2], R21 ;  /* 0x0000001502007388 */ /* 0x0015e40000000800 */
.L_x_1148:
[----:B------:R-:W-:Y:S05]  /*21e0*/  BSYNC.RECONVERGENT B0 ;  /* 0x0000000000007941 */ /* 0x000fea0003800200 */
.L_x_1146:
        /* <DEDUP_REMOVED lines=48> */
.L_x_1152:
        /* <DEDUP_REMOVED lines=39> */
.L_x_1151:
[----:B------:R-:W-:Y:S05]  /*2760*/  BSYNC.RECONVERGENT B0 ;  /* 0x0000000000007941 */ /* 0x000fea0003800200 */
.L_x_1150:
[----:B------:R-:W-:Y:S05]  /*2770*/  @!P0 EXIT ;  /* 0x000000000000894d */ /* 0x000fea0003800000 */
[----:B------:R-:W2:Y:S01]  /*2780*/  LDC.64 R6, c[0x0][0x3b8] ;  /* 0x0000ee00ff067b82 */ /* 0x000ea20000000a00 */
[C---:B-1----:R-:W-:Y:S01]  /*2790*/  LEA R11, R3.reuse, R20, 0x1 ;  /* 0x00000014030b7211 */ /* 0x042fe200078e08ff */
[----:B------:R-:W-:Y:S01]  /*27a0*/  IMAD R13, R3, 0x3, R20 ;  /* 0x00000003030d7824 */ /* 0x000fe200078e0214 */
[----:B------:R-:W-:-:S07]  /*27b0*/  IADD3 R15, PT, PT, R20, R3, RZ ;  /* 0x00000003140f7210 */ /* 0x000fce0007ffe0ff */
.L_x_1153:
        /* <DEDUP_REMOVED lines=136> */
.L_x_1154:
        /* <DEDUP_REMOVED lines=12> */
.L_x_1422:


//--------------------- .text._ZN4vllm15rms_norm_kernelIN3c104HalfELi8ELi2EEEvPT_PKS3_lllllS6_fii --------------------------
	.section	.text._ZN4vllm15rms_norm_kernelIN3c104HalfELi8ELi2EEEvPT_PKS3_lllllS6_fii,"ax",@progbits
	.align	128
        .global         _ZN4vllm15rms_norm_kernelIN3c104HalfELi8ELi2EEEvPT_PKS3_lllllS6_fii
        .type           _ZN4vllm15rms_norm_kernelIN3c104HalfELi8ELi2EEEvPT_PKS3_lllllS6_fii,@function
        .size           _ZN4vllm15rms_norm_kernelIN3c104HalfELi8ELi2EEEvPT_PKS3_lllllS6_fii,(.L_x_1423 - _ZN4vllm15rms_norm_kernelIN3c104HalfELi8ELi2EEEvPT_PKS3_lllllS6_fii)
        .other          _ZN4vllm15rms_norm_kernelIN3c104HalfELi8ELi2EEEvPT_PKS3_lllllS6_fii,@"STO_CUDA_ENTRY STV_DEFAULT"
_ZN4vllm15rms_norm_kernelIN3c104HalfELi8ELi2EEEvPT_PKS3_lllllS6_fii:
.text._ZN4vllm15rms_norm_kernelIN3c104HalfELi8ELi2EEEvPT_PKS3_lllllS6_fii:
        /* <DEDUP_REMOVED lines=60> */
[----:B------:R-:W-:Y:S02]  /*03c0*/  IADD3 R6, P0, PT, R4, R6, RZ ;  /* 0x0000000604067210 */ /* 0x000fe40007f1e0ff */
[----:B------:R-:W-:Y:S02]  /*03d0*/  LOP3.LUT R8, R8, 0x3, RZ, 0xc0, !PT ;  /* 0x0000000308087812 */ /* 0x000fe400078ec0ff */
[----:B------:R-:W-:Y:S02]  /*03e0*/  IADD3.X R9, PT, PT, R5, R7, RZ, P0, !PT ;  /* 0x0000000705097210 */ /* 0x000fe400007fe4ff */
[----:B------:R-:W-:-:S02]  /*03f0*/  MOV R21, R3 ;  /* 0x0000000300157202 */ /* 0x000fc40000000f00 */
[----:B------:R-:W-:-:S07]  /*0400*/  IADD3 R10, PT, PT, -R8, RZ, RZ ;  /* 0x000000ff080a7210 */ /* 0x000fce0007ffe1ff */
.L_x_1161:
[----:B------:R-:W-:-:S05]  /*0410*/  MOV R8, R6 ;  /* 0x0000000600087202 */ /* 0x000fca0000000f00 */
        /* <DEDUP_REMOVED lines=19> */
[----:B------:R-:W-:-:S03]  /*0550*/  MOV R6, R8 ;  /* 0x0000000800067202 */ /* 0x000fc60000000f00 */
[----:B------:R-:W-:-:S04]  /*0560*/  FFMA.FTZ R11, R4, R4, R11 ;  /* 0x00000004040b7223 */ /* 0x000fc8000001000b */
[----:B------:R-:W-:Y:S01]  /*0570*/  FFMA.FTZ R16, R16, R16, R11 ;  /* 0x0000001010107223 */ /* 0x000fe2000001000b */
[----:B------:R-:W-:Y:S06]  /*0580*/  @P0 BRA `(.L_x_1161) ;  /* 0xfffffffc00a00947 */ /* 0x000fec000383ffff */
.L_x_1160:
[----:B------:R-:W-:Y:S05]  /*0590*/  BSYNC.RECONVERGENT B2 ;  /* 0x0000000000027941 */ /* 0x000fea0003800200 */
.L_x_1159:
[----:B------:R-:W-:Y:S05]  /*05a0*/  @!P1 BRA `(.L_x_1158) ;  /* 0x0000000400489947 */ /* 0x000fea0003800000 */
[C---:B------:R-:W-:Y:S01]  /*05b0*/  LEA R25, R2.reuse, R21, 0x1 ;  /* 0x0000001502197211 */ /* 0x040fe200078e08ff */
[----:B------:R-:W-:Y:S01]  /*05c0*/  IMAD R27, R2, 0x3, R21 ;  /* 0x00000003021b7824 */ /* 0x000fe200078e0215 */
[----:B------:R-:W-:-:S07]  /*05d0*/  IADD3 R29, PT, PT, R21, R2, RZ ;  /* 0x00000002151d7210 */ /* 0x000fce0007ffe0ff */
.L_x_1162:
        /* <DEDUP_REMOVED lines=79> */
.L_x_1158:
[----:B------:R-:W-:Y:S05]  /*0ad0*/  BSYNC.RECONVERGENT B1 ;  /* 0x0000000000017941 */ /* 0x000fea0003800200 */
.L_x_1157:
[----:B------:R-:W-:Y:S05]  /*0ae0*/  BRA `(.L_x_1163) ;  /* 0x0000001000747947 */ /* 0x000fea0003800000 */
.L_x_1156:
        /* <DEDUP_REMOVED lines=18> */
.L_x_1166:
        /* <DEDUP_REMOVED lines=9> */
.L_x_1165:
[----:B------:R-:W-:Y:S05]  /*0ca0*/  BSYNC.RECONVERGENT B1 ;  /* 0x0000000000017941 */ /* 0x000fea0003800200 */
.L_x_1164:
        /* <DEDUP_REMOVED lines=42> */
.L_x_1171:
[----:B------:R-:W-:Y:S02]  /*0f50*/  MOV R10, R20 ;  /* 0x00000014000a7202 */ /* 0x000fe40000000f00 */
[----:B------:R-:W-:-:S05]  /*0f60*/  MOV R11, R21 ;  /* 0x00000015000b7202 */ /* 0x000fca0000000f00 */
[----:B------:R-:W2:Y:S04]  /*0f70*/  LDG.E.U16 R13, desc[UR6][R10.64+-0x8] ;  /* 0xfffff8060a0d7981 */ /* 0x000ea8000c1e1500 */
[----:B------:R-:W3:Y:S04]  /*0f80*/  LDG.E.U16 R20, desc[UR6][R10.64+-0x6] ;  /* 0xfffffa060a147981 */ /* 0x000ee8000c1e1500 */
[----:B------:R-:W4:Y:S01]  /*0f90*/  LDG.E.U16 R21, desc[UR6][R10.64+-0x4] ;  /* 0xfffffc060a157981 */ /* 0x000f22000c1e1500 */
        /* <DEDUP_REMOVED lines=9> */
[----:B------:R-:W5:Y:S04]  /*1030*/  LDG.E.U16 R21, desc[UR6][R10.64+0x4] ;  /* 0x000004060a157981 */ /* 0x000f68000c1e1500 */
[----:B------:R-:W5:Y:S01]  /*1040*/  LDG.E.U16 R19, desc[UR6][R10.64+0x6] ;  /* 0x000006060a137981 */ /* 0x000f62000c1e1500 */
[----:B------:R-:W-:Y:S02]  /*1050*/  IADD3 R12, PT, PT, R12, 0x1, RZ ;  /* 0x000000010c0c7810 */ /* 0x000fe40007ffe0ff */
[----:B------:R-:W-:Y:S02]  /*1060*/  IADD3 R17, PT, PT, R2, R17, RZ ;  /* 0x0000001102117210 */ /* 0x000fe40007ffe0ff */
[----:B------:R-:W-:Y:S01]  /*1070*/  ISETP.NE.AND P1, PT, R12, RZ, PT ;  /* 0x000000ff0c00720c */ /* 0x000fe20003f25270 */
[----:B--2---:R-:W-:-:S05]  /*1080*/  HADD2.F32 R13, -RZ, R13.H0_H0 ;  /* 0x2000000dff0d7230 */ /* 0x004fca0000004100 */
[----:B------:R-:W-:Y:S01]  /*1090*/  FFMA.FTZ R24, R13, R13, R24 ;  /* 0x0000000d0d187223 */ /* 0x000fe20000010018 */
[----:B---3--:R-:W-:-:S05]  /*10a0*/  HADD2.F32 R13, -RZ, R16.H0_H0 ;  /* 0x20000010ff0d7230 */ /* 0x008fca0000004100 */
[----:B------:R-:W-:Y:S01]  /*10b0*/  FFMA.FTZ R24, R13, R13, R24 ;  /* 0x0000000d0d187223 */ /* 0x000fe20000010018 */
[----:B----4-:R-:W-:Y:S02]  /*10c0*/  HADD2.F32 R13, -RZ, R20.H0_H0 ;  /* 0x20000014ff0d7230 */ /* 0x010fe40000004100 */
[----:B-----5:R-:W-:Y:S02]  /*10d0*/  HADD2.F32 R25, -RZ, R21.H0_H0 ;  /* 0x20000015ff197230 */ /* 0x020fe40000004100 */
[----:B------:R-:W-:-:S04]  /*10e0*/  IMAD.WIDE.U32 R20, R2, 0x10, R10 ;  /* 0x0000001002147825 */ /* 0x000fc800078e000a */
[----:B------:R-:W-:Y:S01]  /*10f0*/  FFMA.FTZ R24, R13, R13, R24 ;  /* 0x0000000d0d187223 */ /* 0x000fe20000010018 */
[----:B------:R-:W-:-:S03]  /*1100*/  HADD2.F32 R19, -RZ, R19.H0_H0 ;  /* 0x20000013ff137230 */ /* 0x000fc60000004100 */
[----:B------:R-:W-:-:S04]  /*1110*/  FFMA.FTZ R24, R25, R25, R24 ;  /* 0x0000001919187223 */ /* 0x000fc80000010018 */
[----:B------:R-:W-:Y:S01]  /*1120*/  FFMA.FTZ R16, R19, R19, R24 ;  /* 0x0000001313107223 */ /* 0x000fe20000010018 */
[----:B------:R-:W-:Y:S06]  /*1130*/  @P1 BRA `(.L_x_1171) ;  /* 0xfffffffc00841947 */ /* 0x000fec000383ffff */
.L_x_1170:
[----:B------:R-:W-:Y:S05]  /*1140*/  BSYNC.RECONVERGENT B2 ;  /* 0x0000000000027941 */ /* 0x000fea0003800200 */
.L_x_1169:
[----:B------:R-:W-:Y:S05]  /*1150*/  @!P0 BRA `(.L_x_1168) ;  /* 0x0000000400b88947 */ /* 0x000fea0003800000 */
[C---:B------:R-:W-:Y:S01]  /*1160*/  LEA R19, R2.reuse, R17, 0x1 ;  /* 0x0000001102137211 */ /* 0x040fe200078e08ff */
[----:B------:R-:W-:Y:S01]  /*1170*/  IMAD R21, R2, 0x3, R17 ;  /* 0x0000000302157824 */ /* 0x000fe200078e0211 */
[----:B------:R-:W-:-:S07]  /*1180*/  IADD3 R25, PT, PT, R17, R2, RZ ;  /* 0x0000000211197210 */ /* 0x000fce0007ffe0ff */
.L_x_1172:
[----:B------:R-:W-:-:S05]  /*1190*/  IMAD.WIDE.U32 R10, R17, 0x10, R8 ;  /* 0x00000010110a7825 */ /* 0x000fca00078e0008 */
[----:B------:R-:W2:Y:S04]  /*11a0*/  LDG.E.U16 R13, desc[UR6][R10.64] ;  /* 0x000000060a0d7981 */ /* 0x000ea8000c1e1500 */
[----:B------:R-:W3:Y:S04]  /*11b0*/  LDG.E.U16 R20, desc[UR6][R10.64+0x2] ;  /* 0x000002060a147981 */ /* 0x000ee8000c1e1500 */
[----:B------:R-:W4:Y:S04]  /*11c0*/  LDG.E.U16 R24, desc[UR6][R10.64+0x4] ;  /* 0x000004060a187981 */ /* 0x000f28000c1e1500 */
[----:B------:R-:W5:Y:S01]  /*11d0*/  LDG.E.U16 R12, desc[UR6][R10.64+0x6] ;  /* 0x000006060a0c7981 */ /* 0x000f62000c1e1500 */
[----:B--2---:R-:W-:-:S02]  /*11e0*/  HADD2.F32 R13, -RZ, R13.H0_H0 ;  /* 0x2000000dff0d7230 */ /* 0x004fc40000004100 */
[----:B---3--:R-:W-:-:S03]  /*11f0*/  HADD2.F32 R20, -RZ, R20.H0_H0 ;  /* 0x20000014ff147230 */ /* 0x008fc60000004100 */
[----:B------:R-:W-:Y:S02]  /*1200*/  FFMA.FTZ R13, R13, R13, R16 ;  /* 0x0000000d0d0d7223 */ /* 0x000fe40000010010 */
[----:B------:R-:W2:Y:S01]  /*1210*/  LDG.E.U16 R16, desc[UR6][R10.64+0xa] ;  /* 0x00000a060a107981 */ /* 0x000ea2000c1e1500 */
[----:B----4-:R-:W-:Y:S02]  /*1220*/  HADD2.F32 R27, -RZ, R24.H0_H0 ;  /* 0x20000018ff1b7230 */ /* 0x010fe40000004100 */
[----:B------:R-:W-:Y:S02]  /*1230*/  FFMA.FTZ R20, R20, R20, R13 ;  /* 0x0000001414147223 */ /* 0x000fe4000001000d */
[----:B------:R-:W3:Y:S02]  /*1240*/  LDG.E.U16 R13, desc[UR6][R10.64+0x8] ;  /* 0x000008060a0d7981 */ /* 0x000ee4000c1e1500 */
[----:B------:R-:W-:Y:S01]  /*1250*/  FFMA.FTZ R20, R27, R27, R20 ;  /* 0x0000001b1b147223 */ /* 0x000fe20000010014 */
[----:B-----5:R-:W-:Y:S01]  /*1260*/  HADD2.F32 R27, -RZ, R12.H0_H0 ;  /* 0x2000000cff1b7230 */ /* 0x020fe20000004100 */
[----:B------:R-:W4:Y:S04]  /*1270*/  LDG.E.U16 R24, desc[UR6][R10.64+0xe] ;  /* 0x00000e060a187981 */ /* 0x000f28000c1e1500 */
[----:B------:R-:W-:-:S02]  /*1280*/  FFMA.FTZ R27, R27, R27, R20 ;  /* 0x0000001b1b1b7223 */ /* 0x000fc40000010014 */
[----:B------:R-:W5:Y:S01]  /*1290*/  LDG.E.U16 R20, desc[UR6][R10.64+0xc] ;  /* 0x00000c060a147981 */ /* 0x000f62000c1e1500 */
[----:B---3--:R-:W-:Y:S02]  /*12a0*/  HADD2.F32 R12, -RZ, R13.H0_H0 ;  /* 0x2000000dff0c7230 */ /* 0x008fe40000004100 */
[----:B--2---:R-:W-:-:S03]  /*12b0*/  HADD2.F32 R16, -RZ, R16.H0_H0 ;  /* 0x20000010ff107230 */ /* 0x004fc60000004100 */
[----:B------:R-:W-:Y:S01]  /*12c0*/  FFMA.FTZ R27, R12, R12, R27 ;  /* 0x0000000c0c1b7223 */ /* 0x000fe2000001001b */
[----:B------:R-:W-:-:S04]  /*12d0*/  IMAD.WIDE.U32 R12, R25, 0x10, R8 ;  /* 0x00000010190c7825 */ /* 0x000fc800078e0008 */
[----:B------:R-:W-:Y:S01]  /*12e0*/  FFMA.FTZ R27, R16, R16, R27 ;  /* 0x00000010101b7223 */ /* 0x000fe2000001001b */
[----:B-----5:R-:W-:Y:S01]  /*12f0*/  HADD2.F32 R20, -RZ, R20.H0_H0 ;  /* 0x20000014ff147230 */ /* 0x020fe20000004100 */
[----:B------:R-:W2:Y:S04]  /*1300*/  LDG.E.U16 R16, desc[UR6][R12.64] ;  /* 0x000000060c107981 */ /* 0x000ea8000c1e1500 */
[----:B------:R-:W-:Y:S01]  /*1310*/  FFMA.FTZ R27, R20, R20, R27 ;  /* 0x00000014141b7223 */ /* 0x000fe2000001001b */
[----:B------:R-:W3:Y:S04]  /*1320*/  LDG.E.U16 R11, desc[UR6][R12.64+0x4] ;  /* 0x000004060c0b7981 */ /* 0x000ee8000c1e1500 */
[----:B------:R-:W5:Y:S01]  /*1330*/  LDG.E.U16 R20, desc[UR6][R12.64+0x2] ;  /* 0x000002060c147981 */ /* 0x000f62000c1e1500 */
[----:B----4-:R-:W-:-:S03]  /*1340*/  HADD2.F32 R24, -RZ, R24.H0_H0 ;  /* 0x20000018ff187230 */ /* 0x010fc60000004100 */
[----:B------:R-:W4:Y:S02]  /*1350*/  LDG.E.U16 R10, desc[UR6][R12.64+0x6] ;  /* 0x000006060c0a7981 */ /* 0x000f24000c1e1500 */
[----:B------:R-:W-:Y:S02]  /*1360*/  FFMA.FTZ R27, R24, R24, R27 ;  /* 0x00000018181b7223 */ /* 0x000fe4000001001b */
[----:B------:R-:W4:Y:S01]  /*1370*/  LDG.E.U16 R24, desc[UR6][R12.64+0xe] ;  /* 0x00000e060c187981 */ /* 0x000f22000c1e1500 */
[----:B--2---:R-:W-:-:S05]  /*1380*/  HADD2.F32 R16, -RZ, R16.H0_H0 ;  /* 0x20000010ff107230 */ /* 0x004fca0000004100 */
[----:B------:R-:W-:Y:S01]  /*1390*/  FFMA.FTZ R27, R16, R16, R27 ;  /* 0x00000010101b7223 */ /* 0x000fe2000001001b */
[----:B-----5:R-:W-:Y:S02]  /*13a0*/  HADD2.F32 R20, -RZ, R20.H0_H0 ;  /* 0x20000014ff147230 */ /* 0x020fe40000004100 */
[----:B---3--:R-:W-:Y:S02]  /*13b0*/  HADD2.F32 R16, -RZ, R11.H0_H0 ;  /* 0x2000000bff107230 */ /* 0x008fe40000004100 */
[----:B------:R-:W2:Y:S01]  /*13c0*/  LDG.E.U16 R11, desc[UR6][R12.64+0x8] ;  /* 0x000008060c0b7981 */ /* 0x000ea2000c1e1500 */
[----:B------:R-:W-:-:S03]  /*13d0*/  FFMA.FTZ R27, R20, R20, R27 ;  /* 0x00000014141b7223 */ /* 0x000fc6000001001b */
[----:B------:R-:W3:Y:S01]  /*13e0*/  LDG.E.U16 R20, desc[UR6][R12.64+0xc] ;  /* 0x00000c060c147981 */ /* 0x000ee2000c1e1500 */
[----:B------:R-:W-:-:S03]  /*13f0*/  FFMA.FTZ R27, R16, R16, R27 ;  /* 0x00000010101b7223 */ /* 0x000fc6000001001b */
[----:B------:R-:W5:Y:S01]  /*1400*/  LDG.E.U16 R16, desc[UR6][R12.64+0xa] ;  /* 0x00000a060c107981 */ /* 0x000f62000c1e1500 */
[----:B----4-:R-:W-:-:S05]  /*1410*/  HADD2.F32 R10, -RZ, R10.H0_H0 ;  /* 0x2000000aff0a7230 */ /* 0x010fca0000004100 */
[----:B------:R-:W-:Y:S01]  /*1420*/  FFMA.FTZ R27, R10, R10, R27 ;  /* 0x0000000a0a1b7223 */ /* 0x000fe2000001001b */
[----:B--2---:R-:W-:-:S05]  /*1430*/  HADD2.F32 R10, -RZ, R11.H0_H0 ;  /* 0x2000000bff0a7230 */ /* 0x004fca0000004100 */
[----:B------:R-:W-:Y:S01]  /*1440*/  FFMA.FTZ R27, R10, R10, R27 ;  /* 0x0000000a0a1b7223 */ /* 0x000fe2000001001b */
[----:B------:R-:W-:-:S04]  /*1450*/  IMAD.WIDE.U32 R10, R19, 0x10, R8 ;  /* 0x00000010130a7825 */ /* 0x000fc800078e0008 */
[----:B-----5:R-:W-:Y:S01]  /*1460*/  HADD2.F32 R16, -RZ, R16.H0_H0 ;  /* 0x20000010ff107230 */ /* 0x020fe20000004100 */
[----:B------:R-:W2:Y:S01]  /*1470*/  LDG.E.U16 R13, desc[UR6][R10.64+0x4] ;  /* 0x000004060a0d7981 */ /* 0x000ea2000c1e1500 */
[----:B---3--:R-:W-:-:S03]  /*1480*/  HADD2.F32 R20, -RZ, R20.H0_H0 ;  /* 0x20000014ff147230 */ /* 0x008fc60000004100 */
[----:B------:R-:W-:Y:S01]  /*1490*/  FFMA.FTZ R27, R16, R16, R27 ;  /* 0x00000010101b7223 */ /* 0x000fe2000001001b */
[----:B------:R-:W-:Y:S01]  /*14a0*/  HADD2.F32 R24, -RZ, R24.H0_H0 ;  /* 0x20000018ff187230 */ /* 0x000fe20000004100 */
[----:B------:R-:W3:Y:S02]  /*14b0*/  LDG.E.U16 R16, desc[UR6][R10.64] ;  /* 0x000000060a107981 */ /* 0x000ee4000c1e1500 */
[----:B------:R-:W-:Y:S02]  /*14c0*/  FFMA.FTZ R27, R20, R20, R27 ;  /* 0x00000014141b7223 */ /* 0x000fe4000001001b */
[----:B------:R-:W4:Y:S02]  /*14d0*/  LDG.E.U16 R20, desc[UR6][R10.64+0x2] ;  /* 0x000002060a147981 */ /* 0x000f24000c1e1500 */
[----:B------:R-:W-:Y:S02]  /*14e0*/  FFMA.FTZ R27, R24, R24, R27 ;  /* 0x00000018181b7223 */ /* 0x000fe4000001001b */
[----:B------:R-:W5:Y:S04]  /*14f0*/  LDG.E.U16 R12, desc[UR6][R10.64+0x6] ;  /* 0x000006060a0c7981 */ /* 0x000f68000c1e1500 */
[----:B------:R-:W5:Y:S01]  /*1500*/  LDG.E.U16 R24, desc[UR6][R10.64+0xe] ;  /* 0x00000e060a187981 */ /* 0x000f62000c1e1500 */
[----:B---3--:R-:W-:-:S02]  /*1510*/  HADD2.F32 R16, -RZ, R16.H0_H0 ;  /* 0x20000010ff107230 */ /* 0x008fc40000004100 */
[----:B----4-:R-:W-:-:S03]  /*1520*/  HADD2.F32 R20, -RZ, R20.H0_H0 ;  /* 0x20000014ff147230 */ /* 0x010fc60000004100 */
[----:B------:R-:W-:Y:S01]  /*1530*/  FFMA.FTZ R27, R16, R16, R27 ;  /* 0x00000010101b7223 */ /* 0x000fe2000001001b */
[----:B--2---:R-:W-:Y:S02]  /*1540*/  HADD2.F32 R16, -RZ, R13.H0_H0 ;  /* 0x2000000dff107230 */ /* 0x004fe40000004100 */
[----:B------:R-:W2:Y:S01]  /*1550*/  LDG.E.U16 R13, desc[UR6][R10.64+0x8] ;  /* 0x000008060a0d7981 */ /* 0x000ea2000c1e1500 */
[----:B------:R-:W-:-:S03]  /*1560*/  FFMA.FTZ R27, R20, R20, R27 ;  /* 0x00000014141b7223 */ /* 0x000fc6000001001b */
[----:B------:R-:W3:Y:S01]  /*1570*/  LDG.E.U16 R20, desc[UR6][R10.64+0xc] ;  /* 0x00000c060a147981 */ /* 0x000ee2000c1e1500 */
[----:B------:R-:W-:-:S03]  /*1580*/  FFMA.FTZ R27, R16, R16, R27 ;  /* 0x00000010101b7223 */ /* 0x000fc6000001001b */
[----:B------:R-:W4:Y:S01]  /*1590*/  LDG.E.U16 R16, desc[UR6][R10.64+0xa] ;  /* 0x00000a060a107981 */ /* 0x000f22000c1e1500 */
[----:B-----5:R-:W-:-:S05]  /*15a0*/  HADD2.F32 R12, -RZ, R12.H0_H0 ;  /* 0x2000000cff0c7230 */ /* 0x020fca0000004100 */
[----:B------:R-:W-:Y:S01]  /*15b0*/  FFMA.FTZ R27, R12, R12, R27 ;  /* 0x0000000c0c1b7223 */ /* 0x000fe2000001001b */
[----:B--2---:R-:W-:-:S05]  /*15c0*/  HADD2.F32 R12, -RZ, R13.H0_H0 ;  /* 0x2000000dff0c7230 */ /* 0x004fca0000004100 */
[----:B------:R-:W-:Y:S01]  /*15d0*/  FFMA.FTZ R27, R12, R12, R27 ;  /* 0x0000000c0c1b7223 */ /* 0x000fe2000001001b */
[----:B------:R-:W-:-:S04]  /*15e0*/  IMAD.WIDE.U32 R12, R21, 0x10, R8 ;  /* 0x00000010150c7825 */ /* 0x000fc800078e0008 */
[----:B----4-:R-:W-:Y:S01]  /*15f0*/  HADD2.F32 R16, -RZ, R16.H0_H0 ;  /* 0x20000010ff107230 */ /* 0x010fe20000004100 */
        /* <DEDUP_REMOVED lines=19> */
[----:B-----5:R-:W-:Y:S01]  /*1730*/  HADD2.F32 R10, -RZ, R10.H0_H0 ;  /* 0x2000000aff0a7230 */ /* 0x020fe20000004100 */
[----:B------:R-:W-:-:S04]  /*1740*/  IADD3 R17, PT, PT, R2, R17, R2 ;  /* 0x0000001102117210 */ /* 0x000fc80007ffe002 */
[----:B------:R-:W-:Y:S01]  /*1750*/  IADD3 R17, PT, PT, R2, R17, R2 ;  /* 0x0000001102117210 */ /* 0x000fe20007ffe002 */
[----:B------:R-:W-:-:S03]  /*1760*/  FFMA.FTZ R27, R10, R10, R27 ;  /* 0x0000000a0a1b7223 */ /* 0x000fc6000001001b */
[----:B------:R-:W-:Y:S01]  /*1770*/  ISETP.GE.AND P0, PT, R17, R18, PT ;  /* 0x000000121100720c */ /* 0x000fe20003f06270 */
[----:B------:R-:W-:Y:S01]  /*1780*/  HADD2.F32 R24, -RZ, R24.H0_H0 ;  /* 0x20000018ff187230 */ /* 0x000fe20000004100 */
[C---:B------:R-:W-:Y:S02]  /*1790*/  LEA R25, R2.reuse, R25, 0x2 ;  /* 0x0000001902197211 */ /* 0x040fe400078e10ff */
[C---:B------:R-:W-:Y:S02]  /*17a0*/  LEA R19, R2.reuse, R19, 0x2 ;  /* 0x0000001302137211 */ /* 0x040fe400078e10ff */
[----:B------:R-:W-:Y:S01]  /*17b0*/  LEA R21, R2, R21, 0x2 ;  /* 0x0000001502157211 */ /* 0x000fe200078e10ff */
[----:B--2---:R-:W-:-:S05]  /*17c0*/  HADD2.F32 R10, -RZ, R11.H0_H0 ;  /* 0x2000000bff0a7230 */ /* 0x004fca0000004100 */
[----:B------:R-:W-:Y:S01]  /*17d0*/  FFMA.FTZ R27, R10, R10, R27 ;  /* 0x0000000a0a1b7223 */ /* 0x000fe2000001001b */
[----:B----4-:R-:W-:Y:S02]  /*17e0*/  HADD2.F32 R16, -RZ, R16.H0_H0 ;  /* 0x20000010ff107230 */ /* 0x010fe40000004100 */
[----:B---3--:R-:W-:-:S03]  /*17f0*/  HADD2.F32 R20, -RZ, R20.H0_H0 ;  /* 0x20000014ff147230 */ /* 0x008fc60000004100 */
[----:B------:R-:W-:-:S04]  /*1800*/  FFMA.FTZ R27, R16, R16, R27 ;  /* 0x00000010101b7223 */ /* 0x000fc8000001001b */
[----:B------:R-:W-:-:S04]  /*1810*/  FFMA.FTZ R27, R20, R20, R27 ;  /* 0x00000014141b7223 */ /* 0x000fc8000001001b */
[----:B------:R-:W-:Y:S01]  /*1820*/  FFMA.FTZ R16, R24, R24, R27 ;  /* 0x0000001818107223 */ /* 0x000fe2000001001b */
[----:B------:R-:W-:Y:S06]  /*1830*/  @!P0 BRA `(.L_x_1172) ;  /* 0xfffffff800548947 */ /* 0x000fec000383ffff */
.L_x_1168:
[----:B------:R-:W-:Y:S05]  /*1840*/  BSYNC.RECONVERGENT B1 ;  /* 0x0000000000017941 */ /* 0x000fea0003800200 */
.L_x_1167:
        /* <DEDUP_REMOVED lines=38> */
.L_x_1175:
        /* <DEDUP_REMOVED lines=8> */
.L_x_1174:
[----:B------:R-:W-:Y:S05]  /*1b30*/  BSYNC.RECONVERGENT B1 ;  /* 0x0000000000017941 */ /* 0x000fea0003800200 */
.L_x_1173:
[----:B------:R-:W-:Y:S05]  /*1b40*/  @!P1 BRA `(.L_x_1163) ;  /* 0x00000000005c9947 */ /* 0x000fea0003800000 */
[----:B------:R-:W-:-:S07]  /*1b50*/  SHF.L.U32 R13, R2, 0x1, RZ ;  /* 0x00000001020d7819 */ /* 0x000fce00000006ff */
.L_x_1176:
        /* <DEDUP_REMOVED lines=22> */
.L_x_1163:
[----:B------:R-:W-:Y:S05]  /*1cc0*/  BSYNC.RECONVERGENT B0 ;  /* 0x0000000000007941 */ /* 0x000fea0003800200 */
.L_x_1155:
        /* <DEDUP_REMOVED lines=31> */
[----:B0-----:R-:W0:Y:S04]  /*1ec0*/  LDS.128 R8, [R20+0x30] ;  /* 0x0000300014087984 */ /* 0x001e280000000c00 */
[----:B------:R-:W2:Y:S04]  /*1ed0*/  LDS.128 R16, [R20+0x40] ;  /* 0x0000400014107984 */ /* 0x000ea80000000c00 */
[----:B------:R-:W3:Y:S01]  /*1ee0*/  LDS.128 R4, [R20+0x50] ;  /* 0x0000500014047984 */ /* 0x000ee20000000c00 */
[----:B-1----:R-:W-:-:S04]  /*1ef0*/  FADD.FTZ R14, R13, R14 ;  /* 0x0000000e0d0e7221 */ /* 0x002fc80000010000 */
[----:B------:R-:W-:-:S04]  /*1f00*/  FADD.FTZ R15, R14, R15 ;  /* 0x0000000f0e0f7221 */ /* 0x000fc80000010000 */
[----:B0-----:R-:W-:Y:S02]  /*1f10*/  FADD.FTZ R8, R15, R8 ;  /* 0x000000080f087221 */ /* 0x001fe40000010000 */
        /* <DEDUP_REMOVED lines=34> */
.L_x_1178:
        /* <DEDUP_REMOVED lines=104> */
.L_x_1180:
[----:B------:R-:W-:Y:S01]  /*27c0*/  I2FP.F32.S32 R4, R0 ;  /* 0x0000000000047245 */ /* 0x000fe20000201400 */
[----:B------:R-:W0:Y:S05]  /*27d0*/  LDCU UR4, c[0x0][0x3c0] ;  /* 0x00007800ff0477ac */ /* 0x000e2a0008000800 */
[----:B------:R-:W0:Y:S02]  /*27e0*/  MUFU.RCP R4, R4 ;  /* 0x0000000400047308 */ /* 0x000e240000001000 */
[----:B0-----:R-:W-:-:S06]  /*27f0*/  FFMA.FTZ R21, R4, R21, UR4 ;  /* 0x0000000404157e23 */ /* 0x001fcc0008010015 */
[----:B------:R-:W0:Y:S02]  /*2800*/  MUFU.RSQ R21, R21 ;  /* 0x0000001500157308 */ /* 0x000e240000001400 */
[----:B0-----:R2:W-:Y:S02]  /*2810*/  STS [R20], R21 ;  /* 0x0000001514007388 */ /* 0x0015e40000000800 */
.L_x_1179:
[----:B------:R-:W-:Y:S05]  /*2820*/  BSYNC.RECONVERGENT B0 ;  /* 0x0000000000007941 */ /* 0x000fea0003800200 */
.L_x_1177:
[----:B------:R-:W-:Y:S01]  /*2830*/  SHF.R.S32.HI R5, RZ, 0x1f, R0 ;  /* 0x0000001fff057819 */ /* 0x000fe20000011400 */
[----:B------:R-:W-:Y:S03]  /*2840*/  BAR.SYNC.DEFER_BLOCKING 0x0 ;  /* 0x0000000000007b1d */ /* 0x000fe60000010000 */
[----:B-1----:R-:W-:Y:S01]  /*2850*/  LEA.HI R4, R5, R0, RZ, 0x3 ;  /* 0x0000000005047211 */ /* 0x002fe200078f18ff */
[----:B------:R-:W-:-:S03]  /*2860*/  IMAD R5, R0, UR8, RZ ;  /* 0x0000000800057c24 */ /* 0x000fc6000f8e02ff */
[----:B------:R-:W-:-:S04]  /*2870*/  SHF.R.S32.HI R4, RZ, 0x3, R4 ;  /* 0x00000003ff047819 */ /* 0x000fc80000011404 */
[----:B------:R-:W-:-:S13]  /*2880*/  ISETP.GE.AND P0, PT, R3, R4, PT ;  /* 0x000000040300720c */ /* 0x000fda0003f06270 */
[----:B------:R-:W-:Y:S05]  /*2890*/  @P0 EXIT ;  /* 0x000000000000094d */ /* 0x000fea0003800000 */
[----:B0-----:R-:W0:Y:S01]  /*28a0*/  I2F.U32.RP R8, R2 ;  /* 0x0000000200087306 */ /* 0x001e220000209000 */
        /* <DEDUP_REMOVED lines=40> */
.L_x_1183:
        /* <DEDUP_REMOVED lines=65> */
.L_x_1182:
[----:B------:R-:W-:Y:S05]  /*2f40*/  BSYNC.RECONVERGENT B0 ;  /* 0x0000000000007941 */ /* 0x000fea0003800200 */
.L_x_1181:
[----:B------:R-:W-:Y:S05]  /*2f50*/  @!P0 EXIT ;  /* 0x000000000000894d */ /* 0x000fea0003800000 */
[----:B------:R-:W3:Y:S01]  /*2f60*/  LDC.64 R26, c[0x0][0x3b8] ;  /* 0x0000ee00ff1a7b82 */ /* 0x000ee20000000a00 */
[C---:B--2---:R-:W-:Y:S01]  /*2f70*/  LEA R21, R2.reuse, R3, 0x1 ;  /* 0x0000000302157211 */ /* 0x044fe200078e08ff */
[----:B------:R-:W-:Y:S01]  /*2f80*/  IMAD R7, R2, 0x3, R3 ;  /* 0x0000000302077824 */ /* 0x000fe200078e0203 */
[----:B------:R-:W-:-:S07]  /*2f90*/  IADD3 R5, PT, PT, R3, R2, RZ ;  /* 0x0000000203057210 */ /* 0x000fce0007ffe0ff */
.L_x_1184:
        /* <DEDUP_REMOVED lines=240> */
.L_x_1185:
        /* <DEDUP_REMOVED lines=14> */
.L_x_1423:


//--------------------- .text._ZN4vllm15rms_norm_kernelIN3c104HalfELi16ELi2EEEvPT_PKS3_lllllS6_fii --------------------------
	.section	.text._ZN4vllm15rms_norm_kernelIN3c104HalfELi16ELi2EEEvPT_PKS3_lllllS6_fii,"ax",@progbits
	.align	128
        .global         _ZN4vllm15rms_norm_kernelIN3c104HalfELi16ELi2EEEvPT_PKS3_lllllS6_fii
        .type           _ZN4vllm15rms_norm_kernelIN3c104HalfELi16ELi2EEEvPT_PKS3_lllllS6_fii,@function
        .size           _ZN4vllm15rms_norm_kernelIN3c104HalfELi16ELi2EEEvPT_PKS3_lllllS6_fii,(.L_x_1424 - _ZN4vllm15rms_norm_kernelIN3c104HalfELi16ELi2EEEvPT_PKS3_lllllS6_fii)
        .other          _ZN4vllm15rms_norm_kernelIN3c104HalfELi16ELi2EEEvPT_PKS3_lllllS6_fii,@"STO_CUDA_ENTRY STV_DEFAULT"
_ZN4vllm15rms_norm_kernelIN3c104HalfELi16ELi2EEEvPT_PKS3_lllllS6_fii:
.text._ZN4vllm15rms_norm_kernelIN3c104HalfELi16ELi2EEEvPT_PKS3_lllllS6_fii:
        /* <DEDUP_REMOVED lines=19> */
[----:B------:R-:W-:-:S08]  /*0130*/  MOV R21, UR9 ;  /* 0x0000000900157c02 */ /* 0x000fd00008000f00 */
[----:B-1----:R-:W-:Y:S05]  /*0140*/  BRA.U UP0, `(.L_x_1187) ;  /* 0x0000000900507547 */ /* 0x002fea000b800000 */
        /* <DEDUP_REMOVED lines=43> */
[----:B------:R-:W-:Y:S02]  /*0400*/  HADD2.F32 R13, -RZ, R5.H1_H1 ;  /* 0x30000005ff0d7230 */ /* 0x000fe40000004100 */
[--C-:B------:R-:W-:Y:S02]  /*0410*/  HADD2.F32 R5, -RZ, R7.reuse.H0_H0 ;  /* 0x20000007ff057230 */ /* 0x100fe40000004100 */
[----:B------:R-:W-:Y:S01]  /*0420*/  FFMA.FTZ R2, R15, R15, R2 ;  /* 0x0000000f0f027223 */ /* 0x000fe20000010002 */
[--C-:B------:R-:W-:Y:S02]  /*0430*/  HADD2.F32 R15, -RZ, R6.reuse.H0_H0 ;  /* 0x20000006ff0f7230 */ /* 0x100fe40000004100 */
[----:B------:R-:W-:Y:S02]  /*0440*/  HADD2.F32 R7, -RZ, R7.H1_H1 ;  /* 0x30000007ff077230 */ /* 0x000fe40000004100 */
[----:B------:R-:W-:Y:S01]  /*0450*/  FFMA.FTZ R2, R13, R13, R2 ;  /* 0x0000000d0d027223 */ /* 0x000fe20000010002 */
[----:B------:R-:W-:-:S03]  /*0460*/  HADD2.F32 R13, -RZ, R6.H1_H1 ;  /* 0x30000006ff0d7230 */ /* 0x000fc60000004100 */
[----:B------:R-:W-:-:S04]  /*0470*/  FFMA.FTZ R2, R15, R15, R2 ;  /* 0x0000000f0f027223 */ /* 0x000fc80000010002 */
        /* <DEDUP_REMOVED lines=18> */
[----:B------:R-:W-:-:S07]  /*05a0*/  FFMA.FTZ R2, R11, R11, R2 ;  /* 0x0000000b0b027223 */ /* 0x000fce0000010002 */
.L_x_1190:
[----:B------:R-:W-:Y:S05]  /*05b0*/  BSYNC.RECONVERGENT B1 ;  /* 0x0000000000017941 */ /* 0x000fea0003800200 */
.L_x_1189:
[----:B------:R-:W-:Y:S05]  /*05c0*/  @!P1 BRA `(.L_x_1188) ;  /* 0x0000001400c09947 */ /* 0x000fea0003800000 */
[----:B------:R-:W-:Y:S01]  /*05d0*/  BSSY.RECONVERGENT B1, `(.L_x_1191) ;  /* 0x000004a000017945 */ /* 0x000fe20003800200 */
[----:B------:R-:W-:-:S07]  /*05e0*/  IADD3 R25, PT, PT, R23, R0, RZ ;  /* 0x0000000017197210 */ /* 0x000fce0007ffe0ff */
.L_x_1192:
[----:B------:R-:W-:-:S06]  /*05f0*/  IMAD.WIDE.U32 R4, R23, 0x20, R20 ;  /* 0x0000002017047825 */ /* 0x000fcc00078e0014 */
[----:B------:R-:W2:Y:S01]  /*0600*/  LDG.E.ENL2.256 R8, R4, desc[UR12][R4.64] ;  /* 0xfe00000c0404797e */ /* 0x000ea20008121908 */
[----:B------:R-:W-:-:S06]  /*0610*/  IMAD.WIDE.U32 R12, R25, 0x20, R20 ;  /* 0x00000020190c7825 */ /* 0x000fcc00078e0014 */
[----:B------:R-:W3:Y:S01]  /*0620*/  LDG.E.ENL2.256 R16, R12, desc[UR12][R12.64] ;  /* 0xfe00000c0c0c797e */ /* 0x000ee20008121910 */
[C---:B------:R-:W-:Y:S02]  /*0630*/  IADD3 R23, PT, PT, R0.reuse, R23, R0 ;  /* 0x0000001700177210 */ /* 0x040fe40007ffe000 */
[----:B------:R-:W-:Y:S02]  /*0640*/  LEA R25, R0, R25, 0x1 ;  /* 0x0000001900197211 */ /* 0x000fe400078e08ff */
[----:B------:R-:W-:Y:S01]  /*0650*/  ISETP.GE.AND P0, PT, R23, UR4, PT ;  /* 0x0000000417007c0c */ /* 0x000fe2000bf06270 */
[--C-:B--2---:R-:W-:Y:S02]  /*0660*/  HADD2.F32 R27, -RZ, R4.reuse.H0_H0 ;  /* 0x20000004ff1b7230 */ /* 0x104fe40000004100 */
[----:B------:R-:W-:-:S03]  /*0670*/  HADD2.F32 R29, -RZ, R4.H1_H1 ;  /* 0x30000004ff1d7230 */ /* 0x000fc60000004100 */
[----:B------:R-:W-:Y:S01]  /*0680*/  FFMA.FTZ R2, R27, R27, R2 ;  /* 0x0000001b1b027223 */ /* 0x000fe20000010002 */
[----:B------:R-:W-:-:S03]  /*0690*/  HADD2.F32 R27, -RZ, R5.H0_H0 ;  /* 0x20000005ff1b7230 */ /* 0x000fc60000004100 */
[----:B------:R-:W-:Y:S01]  /*06a0*/  FFMA.FTZ R2, R29, R29, R2 ;  /* 0x0000001d1d027223 */ /* 0x000fe20000010002 */
[----:B------:R-:W-:Y:S02]  /*06b0*/  HADD2.F32 R29, -RZ, R5.H1_H1 ;  /* 0x30000005ff1d7230 */ /* 0x000fe40000004100 */
[--C-:B------:R-:W-:Y:S02]  /*06c0*/  HADD2.F32 R5, -RZ, R6.reuse.H1_H1 ;  /* 0x30000006ff057230 */ /* 0x100fe40000004100 */
[----:B------:R-:W-:Y:S01]  /*06d0*/  FFMA.FTZ R2, R27, R27, R2 ;  /* 0x0000001b1b027223 */ /* 0x000fe20000010002 */
[----:B------:R-:W-:-:S03]  /*06e0*/  HADD2.F32 R27, -RZ, R6.H0_H0 ;  /* 0x20000006ff1b7230 */ /* 0x000fc60000004100 */
[----:B------:R-:W-:-:S04]  /*06f0*/  FFMA.FTZ R2, R29, R29, R2 ;  /* 0x0000001d1d027223 */ /* 0x000fc80000010002 */
        /* <DEDUP_REMOVED lines=20> */
[----:B---3--:R-:W-:-:S03]  /*0840*/  HADD2.F32 R7, -RZ, R12.H1_H1 ;  /* 0x3000000cff077230 */ /* 0x008fc60000004100 */
        /* <DEDUP_REMOVED lines=35> */
.L_x_1191:
[----:B------:R-:W-:Y:S05]  /*0a80*/  BRA `(.L_x_1188) ;  /* 0x0000001000907947 */ /* 0x000fea0003800000 */
.L_x_1187:
[----:B------:R-:W-:Y:S01]  /*0a90*/  IADD3 R2, PT, PT, RZ, -UR8, RZ ;  /* 0x80000008ff027c10 */ /* 0x000fe2000fffe0ff */
        /* <DEDUP_REMOVED lines=12> */
[----:B------:R-:W-:Y:S02]  /*0b60*/  MOV R4, UR4 ;  /* 0x0000000400047c02 */ /* 0x000fe40008000f00 */
[----:B------:R-:W-:Y:S02]  /*0b70*/  MOV R5, UR5 ;  /* 0x0000000500057c02 */ /* 0x000fe40008000f00 */
[----:B------:R-:W-:Y:S02]  /*0b80*/  MOV R2, RZ ;  /* 0x000000ff00027202 */ /* 0x000fe40000000f00 */
[----:B------:R-:W-:Y:S01]  /*0b90*/  MOV R11, R3 ;  /* 0x00000003000b7202 */ /* 0x000fe20000000f00 */
[----:B------:R-:W-:-:S03]  /*0ba0*/  IMAD.WIDE.U32 R4, R3, 0x2, R4 ;  /* 0x0000000203047825 */ /* 0x000fc600078e0004 */
[----:B------:R-:W-:-:S04]  /*0bb0*/  IADD3 R4, P0, PT, R4, UR16, RZ ;  /* 0x0000001004047c10 */ /* 0x000fc8000ff1e0ff */
[----:B------:R-:W-:-:S09]  /*0bc0*/  IADD3.X R5, PT, PT, R5, UR17, RZ, P0, !PT ;  /* 0x0000001105057c10 */ /* 0x000fd200087fe4ff */
.L_x_1195:
        /* <DEDUP_REMOVED lines=9> */
.L_x_1194:
[----:B------:R-:W-:Y:S05]  /*0c60*/  BSYNC.RECONVERGENT B1 ;  /* 0x0000000000017941 */ /* 0x000fea0003800200 */
.L_x_1193:
        /* <DEDUP_REMOVED lines=50> */
[----:B--2---:R-:W-:-:S05]  /*0f90*/  HADD2.F32 R27, -RZ, R26.H0_H0 ;  /* 0x2000001aff1b7230 */ /* 0x004fca0000004100 */
[----:B------:R-:W-:Y:S01]  /*0fa0*/  FFMA.FTZ R2, R27, R27, R2 ;  /* 0x0000001b1b027223 */ /* 0x000fe20000010002 */
[----:B---3--:R-:W-:Y:S02]  /*0fb0*/  HADD2.F32 R27, -RZ, R28.H0_H0 ;  /* 0x2000001cff1b7230 */ /* 0x008fe40000004100 */
[----:B----4-:R-:W-:-:S03]  /*0fc0*/  HADD2.F32 R29, -RZ, R24.H0_H0 ;  /* 0x20000018ff1d7230 */ /* 0x010fc60000004100 */
[----:B------:R-:W-:Y:S01]  /*0fd0*/  FFMA.FTZ R2, R27, R27, R2 ;  /* 0x0000001b1b027223 */ /* 0x000fe20000010002 */
[----:B-----5:R-:W-:-:S03]  /*0fe0*/  HADD2.F32 R23, -RZ, R23.H0_H0 ;  /* 0x20000017ff177230 */ /* 0x020fc60000004100 */
[----:B------:R-:W-:Y:S01]  /*0ff0*/  FFMA.FTZ R2, R29, R29, R2 ;  /* 0x0000001d1d027223 */ /* 0x000fe20000010002 */
[----:B------:R-:W-:-:S03]  /*1000*/  HADD2.F32 R27, -RZ, R22.H0_H0 ;  /* 0x20000016ff1b7230 */ /* 0x000fc60000004100 */
[----:B------:R-:W-:Y:S01]  /*1010*/  FFMA.FTZ R2, R23, R23, R2 ;  /* 0x0000001717027223 */ /* 0x000fe20000010002 */
[----:B------:R-:W-:-:S03]  /*1020*/  HADD2.F32 R19, -RZ, R19.H0_H0 ;  /* 0x20000013ff137230 */ /* 0x000fc60000004100 */
[----:B------:R-:W-:Y:S01]  /*1030*/  FFMA.FTZ R2, R27, R27, R2 ;  /* 0x0000001b1b027223 */ /* 0x000fe20000010002 */
[----:B0-----:R-:W-:-:S03]  /*1040*/  HADD2.F32 R5, -RZ, R18.H0_H0 ;  /* 0x20000012ff057230 */ /* 0x001fc60000004100 */
        /* <DEDUP_REMOVED lines=13> */
[----:B------:R-:W-:Y:S01]  /*1120*/  HADD2.F32 R11, -RZ, R11.H0_H0 ;  /* 0x2000000bff0b7230 */ /* 0x000fe20000004100 */
[----:B------:R-:W-:Y:S02]  /*1130*/  MOV R13, R7 ;  /* 0x00000007000d7202 */ /* 0x000fe40000000f00 */
[----:B------:R-:W-:Y:S01]  /*1140*/  FFMA.FTZ R2, R5, R5, R2 ;  /* 0x0000000505027223 */ /* 0x000fe20000010002 */
[----:B------:R-:W-:-:S03]  /*1150*/  HADD2.F32 R5, -RZ, R6.H0_H0 ;  /* 0x20000006ff057230 */ /* 0x000fc60000004100 */
[----:B------:R-:W-:Y:S01]  /*1160*/  FFMA.FTZ R2, R11, R11, R2 ;  /* 0x0000000b0b027223 */ /* 0x000fe20000010002 */
[----:B------:R-:W-:-:S03]  /*1170*/  HADD2.F32 R25, -RZ, R25.H0_H0 ;  /* 0x20000019ff197230 */ /* 0x000fc60000004100 */
[----:B------:R-:W-:-:S04]  /*1180*/  FFMA.FTZ R2, R5, R5, R2 ;  /* 0x0000000505027223 */ /* 0x000fc80000010002 */
[----:B------:R-:W-:-:S07]  /*1190*/  FFMA.FTZ R2, R25, R25, R2 ;  /* 0x0000001919027223 */ /* 0x000fce0000010002 */
.L_x_1199:
[----:B------:R-:W-:Y:S05]  /*11a0*/  BSYNC.RECONVERGENT B2 ;  /* 0x0000000000027941 */ /* 0x000fea0003800200 */
.L_x_1198:
[----:B------:R-:W-:Y:S05]  /*11b0*/  @!P1 BRA `(.L_x_1197) ;  /* 0x00000004009c9947 */ /* 0x000fea0003800000 */
[----:B------:R-:W-:-:S07]  /*11c0*/  IADD3 R11, PT, PT, R13, R0, RZ ;  /* 0x000000000d0b7210 */ /* 0x000fce0007ffe0ff */
.L_x_1200:
        /* <DEDUP_REMOVED lines=15> */
[----:B--2---:R-:W-:-:S05]  /*12c0*/  HADD2.F32 R7, -RZ, R7.H0_H0 ;  /* 0x20000007ff077230 */ /* 0x004fca0000004100 */
[----:B------:R-:W-:Y:S01]  /*12d0*/  FFMA.FTZ R7, R7, R7, R2 ;  /* 0x0000000707077223 */ /* 0x000fe20000010002 */
[----:B---3--:R-:W-:Y:S01]  /*12e0*/  HADD2.F32 R18, -RZ, R17.H0_H0 ;  /* 0x20000011ff127230 */ /* 0x008fe20000004100 */
[----:B------:R-:W2:Y:S01]  /*12f0*/  LDG.E.U16 R2, desc[UR12][R4.64+0x1c] ;  /* 0x00001c0c04027981 */ /* 0x000ea2000c1e1500 */
[----:B----4-:R-:W-:-:S03]  /*1300*/  HADD2.F32 R29, -RZ, R6.H0_H0 ;  /* 0x20000006ff1d7230 */ /* 0x010fc60000004100 */
[----:B------:R-:W3:Y:S01]  /*1310*/  LDG.E.U16 R17, desc[UR12][R4.64+0x1e] ;  /* 0x00001e0c04117981 */ /* 0x000ee2000c1e1500 */
[----:B------:R-:W-:Y:S01]  /*1320*/  FFMA.FTZ R18, R18, R18, R7 ;  /* 0x0000001212127223 */ /* 0x000fe20000010007 */
[----:B------:R-:W-:-:S04]  /*1330*/  IMAD.WIDE.U32 R6, R11, 0x20, R20 ;  /* 0x000000200b067825 */ /* 0x000fc800078e0014 */
[----:B------:R-:W-:Y:S02]  /*1340*/  FFMA.FTZ R29, R29, R29, R18 ;  /* 0x0000001d1d1d7223 */ /* 0x000fe40000010012 */
[----:B------:R-:W4:Y:S01]  /*1350*/  LDG.E.U16 R18, desc[UR12][R6.64] ;  /* 0x0000000c06127981 */ /* 0x000f22000c1e1500 */
[----:B-----5:R-:W-:Y:S02]  /*1360*/  HADD2.F32 R28, -RZ, R25.H0_H0 ;  /* 0x20000019ff1c7230 */ /* 0x020fe40000004100 */
[----:B------:R-:W-:Y:S01]  /*1370*/  HADD2.F32 R26, -RZ, R26.H0_H0 ;  /* 0x2000001aff1a7230 */ /* 0x000fe20000004100 */
[----:B------:R-:W5:Y:S02]  /*1380*/  LDG.E.U16 R4, desc[UR12][R6.64+0x2] ;  /* 0x0000020c06047981 */ /* 0x000f64000c1e1500 */
[----:B------:R-:W-:Y:S02]  /*1390*/  FFMA.FTZ R29, R28, R28, R29 ;  /* 0x0000001c1c1d7223 */ /* 0x000fe4000001001d */
[----:B------:R-:W5:Y:S02]  /*13a0*/  LDG.E.U16 R5, desc[UR12][R6.64+0x4] ;  /* 0x0000040c06057981 */ /* 0x000f64000c1e1500 */
[----:B------:R-:W-:Y:S01]  /*13b0*/  FFMA.FTZ R29, R26, R26, R29 ;  /* 0x0000001a1a1d7223 */ /* 0x000fe2000001001d */
[----:B------:R-:W-:Y:S01]  /*13c0*/  HADD2.F32 R26, -RZ, R27.H0_H0 ;  /* 0x2000001bff1a7230 */ /* 0x000fe20000004100 */
[----:B------:R-:W5:Y:S04]  /*13d0*/  LDG.E.U16 R25, desc[UR12][R6.64+0x1a] ;  /* 0x00001a0c06197981 */ /* 0x000f68000c1e1500 */
[----:B------:R-:W-:Y:S01]  /*13e0*/  FFMA.FTZ R29, R26, R26, R29 ;  /* 0x0000001a1a1d7223 */ /* 0x000fe2000001001d */
[----:B------:R-:W-:-:S02]  /*13f0*/  HADD2.F32 R26, -RZ, R23.H0_H0 ;  /* 0x20000017ff1a7230 */ /* 0x000fc40000004100 */
[----:B------:R-:W-:Y:S01]  /*1400*/  HADD2.F32 R24, -RZ, R24.H0_H0 ;  /* 0x20000018ff187230 */ /* 0x000fe20000004100 */
[----:B------:R-:W5:Y:S02]  /*1410*/  LDG.E.U16 R23, desc[UR12][R6.64+0x16] ;  /* 0x0000160c06177981 */ /* 0x000f64000c1e1500 */
[----:B------:R-:W-:Y:S01]  /*1420*/  FFMA.FTZ R29, R26, R26, R29 ;  /* 0x0000001a1a1d7223 */ /* 0x000fe2000001001d */
[----:B------:R-:W-:Y:S02]  /*1430*/  HADD2.F32 R26, -RZ, R22.H0_H0 ;  /* 0x20000016ff1a7230 */ /* 0x000fe40000004100 */
[----:B------:R-:W5:Y:S01]  /*1440*/  LDG.E.U16 R22, desc[UR12][R6.64+0x6] ;  /* 0x0000060c06167981 */ /* 0x000f62000c1e1500 */
[----:B------:R-:W-:Y:S01]  /*1450*/  FFMA.FTZ R29, R24, R24, R29 ;  /* 0x00000018181d7223 */ /* 0x000fe2000001001d */
[----:B------:R-:W-:Y:S02]  /*1460*/  HADD2.F32 R24, -RZ, R19.H0_H0 ;  /* 0x20000013ff187230 */ /* 0x000fe40000004100 */
[----:B------:R-:W5:Y:S01]  /*1470*/  LDG.E.U16 R19, desc[UR12][R6.64+0x8] ;  /* 0x0000080c06137981 */ /* 0x000f62000c1e1500 */
[----:B------:R-:W-:Y:S01]  /*1480*/  FFMA.FTZ R29, R26, R26, R29 ;  /* 0x0000001a1a1d7223 */ /* 0x000fe2000001001d */
[----:B------:R-:W-:-:S02]  /*1490*/  HADD2.F32 R26, -RZ, R16.H0_H0 ;  /* 0x20000010ff1a7230 */ /* 0x000fc40000004100 */
[----:B------:R-:W5:Y:S01]  /*14a0*/  LDG.E.U16 R16, desc[UR12][R6.64+0xa] ;  /* 0x00000a0c06107981 */ /* 0x000f62000c1e1500 */
        /* <DEDUP_REMOVED lines=9> */
[----:B------:R-:W-:-:S04]  /*1540*/  FFMA.FTZ R29, R26, R26, R29 ;  /* 0x0000001a1a1d7223 */ /* 0x000fc8000001001d */
[----:B------:R-:W-:Y:S01]  /*1550*/  FFMA.FTZ R29, R24, R24, R29 ;  /* 0x00000018181d7223 */ /* 0x000fe2000001001d */
[----:B--2---:R-:W-:Y:S02]  /*1560*/  HADD2.F32 R26, -RZ, R2.H0_H0 ;  /* 0x20000002ff1a7230 */ /* 0x004fe40000004100 */
[----:B------:R-:W2:Y:S01]  /*1570*/  LDG.E.U16 R2, desc[UR12][R6.64+0x12] ;  /* 0x0000120c06027981 */ /* 0x000ea2000c1e1500 */
[----:B---3--:R-:W-:-:S03]  /*1580*/  HADD2.F32 R24, -RZ, R17.H0_H0 ;  /* 0x20000011ff187230 */ /* 0x008fc60000004100 */
[----:B------:R-:W3:Y:S01]  /*1590*/  LDG.E.U16 R17, desc[UR12][R6.64+0x14] ;  /* 0x0000140c06117981 */ /* 0x000ee2000c1e1500 */
[----:B------:R-:W-:-:S03]  /*15a0*/  FFMA.FTZ R29, R26, R26, R29 ;  /* 0x0000001a1a1d7223 */ /* 0x000fc6000001001d */
[----:B------:R-:W3:Y:S01]  /*15b0*/  LDG.E.U16 R26, desc[UR12][R6.64+0x1e] ;  /* 0x00001e0c061a7981 */ /* 0x000ee2000c1e1500 */
[----:B------:R-:W-:Y:S01]  /*15c0*/  FFMA.FTZ R29, R24, R24, R29 ;  /* 0x00000018181d7223 */ /* 0x000fe2000001001d */
[----:B----4-:R-:W-:Y:S02]  /*15d0*/  HADD2.F32 R24, -RZ, R18.H0_H0 ;  /* 0x20000012ff187230 */ /* 0x010fe40000004100 */
[----:B------:R-:W4:Y:S03]  /*15e0*/  LDG.E.U16 R18, desc[UR12][R6.64+0x18] ;  /* 0x0000180c06127981 */ /* 0x000f26000c1e1500 */
[----:B------:R-:W-:Y:S02]  /*15f0*/  FFMA.FTZ R29, R24, R24, R29 ;  /* 0x00000018181d7223 */ /* 0x000fe4000001001d */
[----:B------:R-:W4:Y:S01]  /*1600*/  LDG.E.U16 R24, desc[UR12][R6.64+0x1c] ;  /* 0x00001c0c06187981 */ /* 0x000f22000c1e1500 */
[----:B-----5:R-:W-:-:S05]  /*1610*/  HADD2.F32 R4, -RZ, R4.H0_H0 ;  /* 0x20000004ff047230 */ /* 0x020fca0000004100 */
[----:B------:R-:W-:Y:S01]  /*1620*/  FFMA.FTZ R29, R4, R4, R29 ;  /* 0x00000004041d7223 */ /* 0x000fe2000001001d */
[----:B------:R-:W-:-:S05]  /*1630*/  HADD2.F32 R4, -RZ, R5.H0_H0 ;  /* 0x20000005ff047230 */ /* 0x000fca0000004100 */
[----:B------:R-:W-:Y:S01]  /*1640*/  FFMA.FTZ R29, R4, R4, R29 ;  /* 0x00000004041d7223 */ /* 0x000fe2000001001d */
[----:B------:R-:W-:Y:S02]  /*1650*/  HADD2.F32 R22, -RZ, R22.H0_H0 ;  /* 0x20000016ff167230 */ /* 0x000fe40000004100 */
        /* <DEDUP_REMOVED lines=11> */
[----:B------:R-:W-:-:S04]  /*1710*/  IADD3 R13, PT, PT, R0, R13, R0 ;  /* 0x0000000d000d7210 */ /* 0x000fc80007ffe000 */
[----:B------:R-:W-:Y:S02]  /*1720*/  ISETP.GE.AND P0, PT, R13, R10, PT ;  /* 0x0000000a0d00720c */ /* 0x000fe40003f06270 */
[----:B------:R-:W-:Y:S01]  /*1730*/  LEA R11, R0, R11, 0x1 ;  /* 0x0000000b000b7211 */ /* 0x000fe200078e08ff */
[----:B--2---:R-:W-:Y:S02]  /*1740*/  HADD2.F32 R2, -RZ, R2.H0_H0 ;  /* 0x20000002ff027230 */ /* 0x004fe40000004100 */
[----:B---3--:R-:W-:-:S03]  /*1750*/  HADD2.F32 R4, -RZ, R17.H0_H0 ;  /* 0x20000011ff047230 */ /* 0x008fc60000004100 */
[----:B------:R-:W-:Y:S01]  /*1760*/  FFMA.FTZ R29, R2, R2, R29 ;  /* 0x00000002021d7223 */ /* 0x000fe2000001001d */
[----:B------:R-:W-:-:S03]  /*1770*/  HADD2.F32 R2, -RZ, R23.H0_H0 ;  /* 0x20000017ff027230 */ /* 0x000fc60000004100 */
[----:B------:R-:W-:Y:S01]  /*1780*/  FFMA.FTZ R29, R4, R4, R29 ;  /* 0x00000004041d7223 */ /* 0x000fe2000001001d */
[----:B----4-:R-:W-:-:S03]  /*1790*/  HADD2.F32 R18, -RZ, R18.H0_H0 ;  /* 0x20000012ff127230 */ /* 0x010fc60000004100 */
        /* <DEDUP_REMOVED lines=9> */
.L_x_1197:
[----:B------:R-:W-:Y:S05]  /*1830*/  BSYNC.RECONVERGENT B1 ;  /* 0x0000000000017941 */ /* 0x000fea0003800200 */
.L_x_1196:
        /* <DEDUP_REMOVED lines=37> */
[----:B------:R-:W-:Y:S02]  /*1a90*/  IADD3 R10, P0, PT, R6, UR16, RZ ;  /* 0x00000010060a7c10 */ /* 0x000fe4000ff1e0ff */
[----:B------:R-:W-:Y:S02]  /*1aa0*/  IADD3 R4, PT, PT, -R4, RZ, RZ ;  /* 0x000000ff04047210 */ /* 0x000fe40007ffe1ff */
[----:B------:R-:W-:-:S09]  /*1ab0*/  IADD3.X R11, PT, PT, R7, UR17, RZ, P0, !PT ;  /* 0x00000011070b7c10 */ /* 0x000fd200087fe4ff */
.L_x_1203:
        /* <DEDUP_REMOVED lines=8> */
.L_x_1202:
[----:B------:R-:W-:Y:S05]  /*1b40*/  BSYNC.RECONVERGENT B1 ;  /* 0x0000000000017941 */ /* 0x000fea0003800200 */
.L_x_1201:
[----:B------:R-:W-:Y:S05]  /*1b50*/  @!P1 BRA `(.L_x_1188) ;  /* 0x00000000005c9947 */ /* 0x000fea0003800000 */
[----:B------:R-:W-:-:S07]  /*1b60*/  SHF.L.U32 R17, R0, 0x1, RZ ;  /* 0x0000000100117819 */ /* 0x000fce00000006ff */
.L_x_1204:
        /* <DEDUP_REMOVED lines=22> */
.L_x_1188:
[----:B------:R-:W-:Y:S05]  /*1cd0*/  BSYNC.RECONVERGENT B0 ;  /* 0x0000000000007941 */ /* 0x000fea0003800200 */
.L_x_1186:
        /* <DEDUP_REMOVED lines=71> */
.L_x_1206:
        /* <DEDUP_REMOVED lines=104> */
.L_x_1208:
[----:B------:R-:W-:Y:S01]  /*27d0*/  I2FP.F32.S32 R4, UR15 ;  /* 0x0000000f00047c45 */ /* 0x000fe20008201400 */
[----:B------:R-:W0:Y:S03]  /*27e0*/  LDCU UR4, c[0x0][0x3c0] ;  /* 0x00007800ff0477ac */ /* 0x000e260008000800 */
[----:B------:R-:W0:Y:S02]  /*27f0*/  MUFU.RCP R5, R4 ;  /* 0x0000000400057308 */ /* 0x000e240000001000 */
[----:B0-----:R-:W-:-:S06]  /*2800*/  FFMA.FTZ R20, R5, R20, UR4 ;  /* 0x0000000405147e23 */ /* 0x001fcc0008010014 */
[----:B------:R-:W0:Y:S02]  /*2810*/  MUFU.RSQ R5, R20 ;  /* 0x0000001400057308 */ /* 0x000e240000001400 */
[----:B0-----:R2:W-:Y:S02]  /*2820*/  STS [R2], R5 ;  /* 0x0000000502007388 */ /* 0x0015e40000000800 */
.L_x_1207:
[----:B------:R-:W-:Y:S05]  /*2830*/  BSYNC.RECONVERGENT B0 ;  /* 0x0000000000007941 */ /* 0x000fea0003800200 */
.L_x_1205:
        /* <DEDUP_REMOVED lines=9> */
[----:B------:R-:W-:Y:S01]  /*28d0*/  UMOV UR4, 0x400 ;  /* 0x0000040000047882 */ /* 0x000fe20000000000 */
[----:B------:R-:W-:Y:S01]  /*28e0*/  ISETP.NE.U32.AND P2, PT, R0, RZ, PT ;  /* 0x000000ff0000720c */ /* 0x000fe20003f45070 */
[----:B------:R-:W-:Y:S01]  /*28f0*/  BSSY.RECONVERGENT B0, `(.L_x_1209) ;  /* 0x0000095000007945 */ /* 0x000fe20003800200 */
[C---:B------:R-:W-:Y:S02]  /*2900*/  ISETP.GE.U32.AND P0, PT, R2.reuse, UR8, PT ;  /* 0x0000000802007c0c */ /* 0x040fe4000bf06070 */
[----:B------:R-:W-:Y:S02]  /*2910*/  VIMNMX.U32 R7, PT, PT, R2, UR8, !PT ;  /* 0x0000000802077c48 */ /* 0x000fe4000ffe0000 */
[----:B------:R-:W-:-:S04]  /*2920*/  SEL R6, RZ, 0x1, P0 ;  /* 0x00000001ff067807 */ /* 0x000fc80000000000 */
[----:B------:R-:W-:Y:S01]  /*2930*/  IADD3 R7, PT, PT, R7, -R2, -R6 ;  /* 0x8000000207077210 */ /* 0x000fe20007ffe806 */
[----:B---3--:R-:W2:Y:S01]  /*2940*/  MUFU.RCP R8, R8 ;  /* 0x0000000800087308 */ /* 0x008ea20000001000 */
[----:B-1----:R-:W-:Y:S01]  /*2950*/  ULEA UR4, UR5, UR4, 0x18 ;  /* 0x0000000405047291 */ /* 0x002fe2000f8ec0ff */
[----:B--2---:R-:W-:-:S06]  /*2960*/  IADD3 R4, PT, PT, R8, 0xffffffe, RZ ;  /* 0x0ffffffe08047810 */ /* 0x004fcc0007ffe0ff */
[----:B------:R1:W2:Y:S02]  /*2970*/  F2I.FTZ.U32.TRUNC.NTZ R5, R4 ;  /* 0x0000000400057305 */ /* 0x0002a4000021f000 */
[----:B-1----:R-:W-:Y:S02]  /*2980*/  MOV R4, RZ ;  /* 0x000000ff00047202 */ /* 0x002fe40000000f00 */
[----:B--2---:R-:W-:-:S05]  /*2990*/  IADD3 R9, PT, PT, RZ, -R5, RZ ;  /* 0x80000005ff097210 */ /* 0x004fca0007ffe0ff */
[----:B------:R-:W-:-:S04]  /*29a0*/  IMAD R9, R9, R0, RZ ;  /* 0x0000000009097224 */ /* 0x000fc800078e02ff */
[----:B------:R-:W-:-:S06]  /*29b0*/  IMAD.HI.U32 R8, R5, R9, R4 ;  /* 0x0000000905087227 */ /* 0x000fcc00078e0004 */
[----:B------:R-:W-:Y:S02]  /*29c0*/  IMAD.HI.U32 R5, R8, R7, RZ ;  /* 0x0000000708057227 */ /* 0x000fe400078e00ff */
[----:B------:R-:W1:Y:S03]  /*29d0*/  LDS R8, [UR4] ;  /* 0x00000004ff087984 */ /* 0x000e660008000800 */
[----:B------:R-:W-:-:S05]  /*29e0*/  IADD3 R4, PT, PT, -R5, RZ, RZ ;  /* 0x000000ff05047210 */ /* 0x000fca0007ffe1ff */
[----:B------:R-:W-:-:S05]  /*29f0*/  IMAD R7, R0, R4, R7 ;  /* 0x0000000400077224 */ /* 0x000fca00078e0207 */
[----:B------:R-:W-:-:S13]  /*2a00*/  ISETP.GE.U32.AND P0, PT, R7, R0, PT ;  /* 0x000000000700720c */ /* 0x000fda0003f06070 */
[-C--:B------:R-:W-:Y:S02]  /*2a10*/  @P0 IADD3 R7, PT, PT, R7, -R0.reuse, RZ ;  /* 0x8000000007070210 */ /* 0x080fe40007ffe0ff */
[----:B------:R-:W-:Y:S02]  /*2a20*/  @P0 IADD3 R5, PT, PT, R5, 0x1, RZ ;  /* 0x0000000105050810 */ /* 0x000fe40007ffe0ff */
[----:B------:R-:W-:Y:S02]  /*2a30*/  ISETP.GE.U32.AND P1, PT, R7, R0, PT ;  /* 0x000000000700720c */ /* 0x000fe40003f26070 */
[----:B-1----:R-:W-:-:S11]  /*2a40*/  R2UR UR11, R8 ;  /* 0x00000000080b72ca */ /* 0x002fd600000e0000 */
[----:B------:R-:W-:Y:S02]  /*2a50*/  @P1 IADD3 R5, PT, PT, R5, 0x1, RZ ;  /* 0x0000000105051810 */ /* 0x000fe40007ffe0ff */
        /* <DEDUP_REMOVED lines=10> */
[----:B------:R-:W-:-:S03]  /*2b00*/  MOV R7, UR5 ;  /* 0x0000000500077c02 */ /* 0x000fc60008000f00 */
[C---:B------:R-:W-:Y:S02]  /*2b10*/  IMAD.WIDE.U32 R6, R3.reuse, 0x20, R6 ;  /* 0x0000002003067825 */ /* 0x040fe400078e0006 */
[----:B------:R-:W2:Y:S04]  /*2b20*/  LDCU.64 UR4, c[0x0][0x380] ;  /* 0x00007000ff0477ac */ /* 0x000ea80008000a00 */
[----:B0-----:R-:W3:Y:S01]  /*2b30*/  LDG.E.ENL2.256 R8, R4, desc[UR12][R6.64] ;  /* 0xfe00000c0604797e */ /* 0x001ee20008121908 */
[----:B-1----:R-:W-:-:S06]  /*2b40*/  IMAD.WIDE.U32 R12, R3, 0x20, R12 ;  /* 0x00000020030c7825 */ /* 0x002fcc00078e000c */
[----:B------:R-:W4:Y:S01]  /*2b50*/  LDG.E.ENL2.256.CONSTANT R16, R12, desc[UR12][R12.64] ;  /* 0xfe00000c0c0c797e */ /* 0x000f220008129910 */
[----:B------:R-:W-:-:S04]  /*2b60*/  UIMAD UR9, UR14, UR15, URZ ;  /* 0x0000000f0e0972a4 */ /* 0x000fc8000f8e02ff */
[----:B--2---:R-:W-:Y:S01]  /*2b70*/  UIMAD.WIDE.U32 UR4, UR9, 0x2, UR4 ;  /* 0x00000002090478a5 */ /* 0x004fe2000f8e0004 */
[--C-:B---3--:R-:W-:Y:S02]  /*2b80*/  HADD2.F32 R20, -RZ, R4.reuse.H0_H0 ;  /* 0x20000004ff147230 */ /* 0x108fe40000004100 */
[----:B------:R-:W-:Y:S02]  /*2b90*/  HADD2.F32 R4, -RZ, R4.H1_H1 ;  /* 0x30000004ff047230 */ /* 0x000fe40000004100 */
[----:B------:R-:W-:Y:S02]  /*2ba0*/  HADD2.F32 R24, -RZ, R5.H1_H1 ;  /* 0x30000005ff187230 */ /* 0x000fe40000004100 */
[----:B------:R-:W-:Y:S01]  /*2bb0*/  FMUL.FTZ R20, R20, UR11 ;  /* 0x0000000b14147c20 */ /* 0x000fe20008410000 */
[----:B------:R-:W-:Y:S02]  /*2bc0*/  FMUL.FTZ R22, R4, UR11 ;  /* 0x0000000b04167c20 */ /* 0x000fe40008410000 */
[----:B------:R-:W-:-:S02]  /*2bd0*/  FMUL.FTZ R24, R24, UR11 ;  /* 0x0000000b18187c20 */ /* 0x000fc40008410000 */
[----:B------:R-:W-:Y:S01]  /*2be0*/  F2FP.F16.F32.PACK_AB R21, RZ, R20 ;  /* 0x00000014ff15723e */ /* 0x000fe200000000ff */
[----:B----4-:R-:W-:Y:S01]  /*2bf0*/  HADD2.F32 R4, -RZ, R12.H0_H0 ;  /* 0x2000000cff047230 */ /* 0x010fe20000004100 */
[----:B------:R-:W-:Y:S01]  /*2c00*/  F2FP.F16.F32.PACK_AB R20, RZ, R22 ;  /* 0x00000016ff14723e */ /* 0x000fe200000000ff */
[----:B------:R-:W-:Y:S01]  /*2c10*/  HADD2.F32 R22, -RZ, R5.H0_H0 ;  /* 0x20000005ff167230 */ /* 0x000fe20000004100 */
[----:B------:R-:W-:Y:S01]  /*2c20*/  F2FP.F16.F32.PACK_AB R24, RZ, R24 ;  /* 0x00000018ff18723e */ /* 0x000fe200000000ff */
[--C-:B------:R-:W-:Y:S02]  /*2c30*/  HADD2.F32 R5, -RZ, R6.reuse.H0_H0 ;  /* 0x20000006ff057230 */ /* 0x100fe40000004100 */
[----:B------:R-:W-:Y:S02]  /*2c40*/  HADD2.F32 R23, -RZ, R21.H0_H0 ;  /* 0x20000015ff177230 */ /* 0x000fe40000004100 */
[----:B------:R-:W-:Y:S01]  /*2c50*/  FMUL.FTZ R22, R22, UR11 ;  /* 0x0000000b16167c20 */ /* 0x000fe20008410000 */
[----:B------:R-:W-:-:S02]  /*2c60*/  HADD2.F32 R21, -RZ, R6.H1_H1 ;  /* 0x30000006ff157230 */ /* 0x000fc40000004100 */
[----:B------:R-:W-:Y:S01]  /*2c70*/  FMUL.FTZ R25, R5, UR11 ;  /* 0x0000000b05197c20 */ /* 0x000fe20008410000 */
[----:B------:R-:W-:Y:S02]  /*2c80*/  HADD2.F32 R26, -RZ, R13.H1_H1 ;  /* 0x3000000dff1a7230 */ /* 0x000fe40000004100 */
[----:B------:R-:W-:Y:S01]  /*2c90*/  FMUL.FTZ R4, R23, R4 ;  /* 0x0000000417047220 */ /* 0x000fe20000410000 */
[----:B------:R-:W-:Y:S01]  /*2ca0*/  HADD2.F32 R23, -RZ, R12.H1_H1 ;  /* 0x3000000cff177230 */ /* 0x000fe20000004100 */
[----:B------:R-:W-:Y:S01]  /*2cb0*/  F2FP.F16.F32.PACK_AB R12, RZ, R22 ;  /* 0x00000016ff0c723e */ /* 0x000fe200000000ff */
[----:B------:R-:W-:Y:S01]  /*2cc0*/  FMUL.FTZ R22, R21, UR11 ;  /* 0x0000000b15167c20 */ /* 0x000fe20008410000 */
[----:B------:R-:W-:Y:S01]  /*2cd0*/  F2FP.F16.F32.PACK_AB R25, RZ, R25 ;  /* 0x00000019ff19723e */ /* 0x000fe200000000ff */
[----:B------:R-:W-:Y:S02]  /*2ce0*/  HADD2.F32 R21, -RZ, R24.H0_H0 ;  /* 0x20000018ff157230 */ /* 0x000fe40000004100 */
[----:B------:R-:W-:Y:S01]  /*2cf0*/  HADD2.F32 R6, -RZ, R7.H0_H0 ;  /* 0x20000007ff067230 */ /* 0x000fe20000004100 */
[----:B------:R-:W-:Y:S01]  /*2d00*/  F2FP.F16.F32.PACK_AB R24, RZ, R22 ;  /* 0x00000016ff18723e */ /* 0x000fe200000000ff */
[----:B------:R-:W-:-:S02]  /*2d10*/  HADD2.F32 R27, -RZ, R13.H0_H0 ;  /* 0x2000000dff1b7230 */ /* 0x000fc40000004100 */
[----:B------:R-:W-:Y:S01]  /*2d20*/  FMUL.FTZ R13, R21, R26 ;  /* 0x0000001a150d7220 */ /* 0x000fe20000410000 */
[----:B------:R-:W-:Y:S02]  /*2d30*/  HADD2.F32 R22, -RZ, R14.H0_H0 ;  /* 0x2000000eff167230 */ /* 0x000fe40000004100 */
[----:B------:R-:W-:Y:S01]  /*2d40*/  FMUL.FTZ R21, R6, UR11 ;  /* 0x0000000b06157c20 */ /* 0x000fe20008410000 */
[----:B------:R-:W-:Y:S02]  /*2d50*/  HADD2.F32 R25, -RZ, R25.H0_H0 ;  /* 0x20000019ff197230 */ /* 0x000fe40000004100 */
[----:B------:R-:W-:Y:S02]  /*2d60*/  HADD2.F32 R7, -RZ, R7.H1_H1 ;  /* 0x30000007ff077230 */ /* 0x000fe40000004100 */
[----:B------:R-:W-:Y:S02]  /*2d70*/  HADD2.F32 R26, -RZ, R8.H0_H0 ;  /* 0x20000008ff1a7230 */ /* 0x000fe40000004100 */
[----:B------:R-:W-:Y:S01]  /*2d80*/  FMUL.FTZ R6, R25, R22 ;  /* 0x0000001619067220 */ /* 0x000fe20000410000 */
[----:B------:R-:W-:-:S02]  /*2d90*/  HADD2.F32 R20, -RZ, R20.H0_H0 ;  /* 0x20000014ff147230 */ /* 0x000fc40000004100 */
[----:B------:R-:W-:Y:S01]  /*2da0*/  FMUL.FTZ R22, R7, UR11 ;  /* 0x0000000b07167c20 */ /* 0x000fe20008410000 */
[----:B------:R-:W-:Y:S01]  /*2db0*/  F2FP.F16.F32.PACK_AB R7, RZ, R21 ;  /* 0x00000015ff07723e */ /* 0x000fe200000000ff */
[----:B------:R-:W-:Y:S01]  /*2dc0*/  FMUL.FTZ R26, R26, UR11 ;  /* 0x0000000b1a1a7c20 */ /* 0x000fe20008410000 */
[----:B------:R-:W-:Y:S02]  /*2dd0*/  HADD2.F32 R21, -RZ, R9.H0_H0 ;  /* 0x20000009ff157230 */ /* 0x000fe40000004100 */
[----:B------:R-:W-:Y:S01]  /*2de0*/  FMUL.FTZ R5, R20, R23 ;  /* 0x0000001714057220 */ /* 0x000fe20000410000 */
[----:B------:R-:W-:Y:S01]  /*2df0*/  HADD2.F32 R23, -RZ, R14.H1_H1 ;  /* 0x3000000eff177230 */ /* 0x000fe20000004100 */
[----:B------:R-:W-:Y:S01]  /*2e00*/  F2FP.F16.F32.PACK_AB R22, RZ, R22 ;  /* 0x00000016ff16723e */ /* 0x000fe200000000ff */
[----:B------:R-:W-:Y:S01]  /*2e10*/  HADD2.F32 R24, -RZ, R24.H0_H0 ;  /* 0x20000018ff187230 */ /* 0x000fe20000004100 */
[----:B------:R-:W-:Y:S01]  /*2e20*/  F2FP.F16.F32.PACK_AB R26, RZ, R26 ;  /* 0x0000001aff1a723e */ /* 0x000fe200000000ff */
[----:B------:R-:W-:-:S02]  /*2e30*/  HADD2.F32 R8, -RZ, R8.H1_H1 ;  /* 0x30000008ff087230 */ /* 0x000fc40000004100 */
[----:B------:R-:W-:Y:S01]  /*2e40*/  FMUL.FTZ R25, R21, UR11 ;  /* 0x0000000b15197c20 */ /* 0x000fe20008410000 */
[--C-:B------:R-:W-:Y:S01]  /*2e50*/  HADD2.F32 R20, -RZ, R15.reuse.H0_H0 ;  /* 0x2000000fff147230 */ /* 0x100fe20000004100 */
[----:B------:R-:W-:Y:S01]  /*2e60*/  F2FP.F16.F32.PACK_AB R4, R5, R4 ;  /* 0x000000040504723e */ /* 0x000fe200000000ff */
[----:B------:R-:W-:Y:S02]  /*2e70*/  HADD2.F32 R14, -RZ, R15.H1_H1 ;  /* 0x3000000fff0e7230 */ /* 0x000fe40000004100 */
[----:B------:R-:W-:Y:S01]  /*2e80*/  FMUL.FTZ R15, R24, R23 ;  /* 0x00000017180f7220 */ /* 0x000fe20000410000 */
[----:B------:R-:W-:Y:S01]  /*2e90*/  FMUL.FTZ R24, R8, UR11 ;  /* 0x0000000b08187c20 */ /* 0x000fe20008410000 */
[----:B------:R-:W-:Y:S01]  /*2ea0*/  HADD2.F32 R8, -RZ, R26.H0_H0 ;  /* 0x2000001aff087230 */ /* 0x000fe20000004100 */
[----:B------:R-:W-:Y:S01]  /*2eb0*/  F2FP.F16.F32.PACK_AB R25, RZ, R25 ;  /* 0x00000019ff19723e */ /* 0x000fe200000000ff */
[----:B------:R-:W-:Y:S01]  /*2ec0*/  HADD2.F32 R23, -RZ, R16.H0_H0 ;  /* 0x20000010ff177230 */ /* 0x000fe20000004100 */
[----:B------:R-:W-:Y:S01]  /*2ed0*/  F2FP.F16.F32.PACK_AB R6, R15, R6 ;  /* 0x000000060f06723e */ /* 0x000fe200000000ff */
[----:B------:R-:W-:Y:S01]  /*2ee0*/  HADD2.F32 R7, -RZ, R7.H0_H0 ;  /* 0x20000007ff077230 */ /* 0x000fe20000004100 */
[----:B------:R-:W-:Y:S01]  /*2ef0*/  F2FP.F16.F32.PACK_AB R24, RZ, R24 ;  /* 0x00000018ff18723e */ /* 0x000fe200000000ff */
[----:B------:R-:W-:-:S02]  /*2f00*/  HADD2.F32 R21, -RZ, R22.H0_H0 ;  /* 0x20000016ff157230 */ /* 0x000fc40000004100 */
[----:B------:R-:W-:Y:S01]  /*2f10*/  FMUL.FTZ R8, R8, R23 ;  /* 0x0000001708087220 */ /* 0x000fe20000410000 */
[----:B------:R-:W-:Y:S02]  /*2f20*/  HADD2.F32 R25, -RZ, R25.H0_H0 ;  /* 0x20000019ff197230 */ /* 0x000fe40000004100 */
[----:B------:R-:W-:Y:S01]  /*2f30*/  FMUL.FTZ R7, R7, R20 ;  /* 0x0000001407077220 */ /* 0x000fe20000410000 */
[----:B------:R-:W-:Y:S02]  /*2f40*/  HADD2.F32 R23, -RZ, R16.H1_H1 ;  /* 0x30000010ff177230 */ /* 0x000fe40000004100 */
[----:B------:R-:W-:Y:S01]  /*2f50*/  FMUL.FTZ R14, R21, R14 ;  /* 0x0000000e150e7220 */ /* 0x000fe20000410000 */
[----:B------:R-:W-:Y:S02]  /*2f60*/  HADD2.F32 R26, -RZ, R17.H0_H0 ;  /* 0x20000011ff1a7230 */ /* 0x000fe40000004100 */
[----:B------:R-:W-:Y:S02]  /*2f70*/  HADD2.F32 R22, -RZ, R9.H1_H1 ;  /* 0x30000009ff167230 */ /* 0x000fe40000004100 */
[----:B------:R-:W-:-:S02]  /*2f80*/  HADD2.F32 R16, -RZ, R10.H0_H0 ;  /* 0x2000000aff107230 */ /* 0x000fc40000004100 */
[----:B------:R-:W-:Y:S01]  /*2f90*/  FMUL.FTZ R9, R25, R26 ;  /* 0x0000001a19097220 */ /* 0x000fe20000410000 */
[----:B------:R-:W-:Y:S02]  /*2fa0*/  HADD2.F32 R20, -RZ, R10.H1_H1 ;  /* 0x3000000aff147230 */ /* 0x000fe40000004100 */
[----:B------:R-:W-:Y:S01]  /*2fb0*/  FMUL.FTZ R22, R22, UR11 ;  /* 0x0000000b16167c20 */ /* 0x000fe20008410000 */
[--C-:B------:R-:W-:Y:S02]  /*2fc0*/  HADD2.F32 R10, -RZ, R11.reuse.H0_H0 ;  /* 0x2000000bff0a7230 */ /* 0x100fe40000004100 */
[----:B------:R-:W-:Y:S01]  /*2fd0*/  FMUL.FTZ R25, R16, UR11 ;  /* 0x0000000b10197c20 */ /* 0x000fe20008410000 */
[----:B------:R-:W-:Y:S02]  /*2fe0*/  HADD2.F32 R21, -RZ, R11.H1_H1 ;  /* 0x3000000bff157230 */ /* 0x000fe40000004100 */
[----:B------:R-:W-:Y:S01]  /*2ff0*/  FMUL.FTZ R20, R20, UR11 ;  /* 0x0000000b14147c20 */ /* 0x000fe20008410000 */
[----:B------:R-:W-:-:S02]  /*3000*/  HADD2.F32 R24, -RZ, R24.H0_H0 ;  /* 0x20000018ff187230 */ /* 0x000fc40000004100 */
[----:B------:R-:W-:Y:S01]  /*3010*/  FMUL.FTZ R10, R10, UR11 ;  /* 0x0000000b0a0a7c20 */ /* 0x000fe20008410000 */
[----:B------:R-:W-:Y:S02]  /*3020*/  HADD2.F32 R12, -RZ, R12.H0_H0 ;  /* 0x2000000cff0c7230 */ /* 0x000fe40000004100 */
[----:B------:R-:W-:Y:S01]  /*3030*/  FMUL.FTZ R21, R21, UR11 ;  /* 0x0000000b15157c20 */ /* 0x000fe20008410000 */
[----:B------:R-:W-:Y:S01]  /*3040*/  F2FP.F16.F32.PACK_AB R16, RZ, R22 ;  /* 0x00000016ff10723e */ /* 0x000fe200000000ff */
[----:B------:R-:W-:Y:S01]  /*3050*/  FMUL.FTZ R11, R24, R23 ;  /* 0x00000017180b7220 */ /* 0x000fe20000410000 */
[----:B------:R-:W-:Y:S01]  /*3060*/  F2FP.F16.F32.PACK_AB R25, RZ, R25 ;  /* 0x00000019ff19723e */ /* 0x000fe200000000ff */
[----:B------:R-:W-:Y:S01]  /*3070*/  HADD2.F32 R24, -RZ, R17.H1_H1 ;  /* 0x30000011ff187230 */ /* 0x000fe20000004100 */
        /* <DEDUP_REMOVED lines=8> */
[----:B------:R-:W-:Y:S01]  /*3100*/  HADD2.F32 R10, -RZ, R25.H0_H0 ;  /* 0x20000019ff0a7230 */ /* 0x000fe20000004100 */
[----:B------:R-:W-:Y:S01]  /*3110*/  F2FP.F16.F32.PACK_AB R7, R14, R7 ;  /* 0x000000070e07723e */ /* 0x000fe200000000ff */
[----:B------:R-:W-:Y:S01]  /*3120*/  HADD2.F32 R19, -RZ, R19.H1_H1 ;  /* 0x30000013ff137230 */ /* 0x000fe20000004100 */
[----:B------:R-:W-:Y:S01]  /*3130*/  F2FP.F16.F32.PACK_AB R5, R13, R12 ;  /* 0x0000000c0d05723e */ /* 0x000fe200000000ff */
[----:B------:R-:W-:-:S02]  /*3140*/  HADD2.F32 R21, -RZ, R16.H0_H0 ;  /* 0x20000010ff157230 */ /* 0x000fc40000004100 */
[----:B------:R-:W-:Y:S01]  /*3150*/  FMUL.FTZ R10, R10, R17 ;  /* 0x000000110a0a7220 */ /* 0x000fe20000410000 */
[----:B------:R-:W-:Y:S02]  /*3160*/  HADD2.F32 R20, -RZ, R20.H0_H0 ;  /* 0x20000014ff147230 */ /* 0x000fe40000004100 */
[----:B------:R-:W-:Y:S02]  /*3170*/  HFMA2 R12, -RZ, RZ, 0, 1.9073486328125e-06 ;  /* 0x00000020ff0c7431 */ /* 0x000fe400000001ff */
[----:B------:R-:W-:Y:S02]  /*3180*/  HADD2.F32 R25, -RZ, R22.H0_H0 ;  /* 0x20000016ff197230 */ /* 0x000fe40000004100 */
[----:B------:R-:W-:Y:S01]  /*3190*/  FMUL.FTZ R24, R21, R24 ;  /* 0x0000001815187220 */ /* 0x000fe20000410000 */
[----:B------:R-:W-:Y:S02]  /*31a0*/  HADD2.F32 R26, -RZ, R26.H0_H0 ;  /* 0x2000001aff1a7230 */ /* 0x000fe40000004100 */
[----:B------:R-:W-:Y:S01]  /*31b0*/  FMUL.FTZ R23, R20, R23 ;  /* 0x0000001714177220 */ /* 0x000fe20000410000 */
[----:B------:R-:W-:-:S04]  /*31c0*/  IMAD.WIDE.U32 R12, R3, R12, UR4 ;  /* 0x00000004030c7e25 */ /* 0x000fc8000f8e000c */
[----:B------:R-:W-:Y:S01]  /*31d0*/  FMUL.FTZ R18, R25, R18 ;  /* 0x0000001219127220 */ /* 0x000fe20000410000 */
[----:B------:R-:W-:Y:S01]  /*31e0*/  F2FP.F16.F32.PACK_AB R9, R24, R9 ;  /* 0x000000091809723e */ /* 0x000fe200000000ff */
[----:B------:R-:W-:Y:S01]  /*31f0*/  FMUL.FTZ R19, R26, R19 ;  /* 0x000000131a137220 */ /* 0x000fe20000410000 */
[----:B------:R-:W-:Y:S02]  /*3200*/  F2FP.F16.F32.PACK_AB R10, R23, R10 ;  /* 0x0000000a170a723e */ /* 0x000fe400000000ff */
[----:B------:R-:W-:Y:S02]  /*3210*/  MOV R3, R2 ;  /* 0x0000000200037202 */ /* 0x000fe40000000f00 */
[----:B------:R-:W-:-:S05]  /*3220*/  F2FP.F16.F32.PACK_AB R11, R19, R18 ;  /* 0x00000012130b723e */ /* 0x000fca00000000ff */
[----:B------:R1:W-:Y:S02]  /*3230*/  STG.E.ENL2.256 desc[UR12][R12.64], R4, R8 ;  /* 0xf80000040c08797f */ /* 0x0003e4000f12180c */
.L_x_1210:
[----:B------:R-:W-:Y:S05]  /*3240*/  BSYNC.RECONVERGENT B0 ;  /* 0x0000000000007941 */ /* 0x000fea0003800200 */
.L_x_1209:
[----:B------:R-:W-:Y:S05]  /*3250*/  @!P1 EXIT ;  /* 0x000000000000994d */ /* 0x000fea0003800000 */
[----:B------:R-:W-:Y:S01]  /*3260*/  IADD3 R2, PT, PT, R3, R0, RZ ;  /* 0x0000000003027210 */ /* 0x000fe20007ffe0ff */
[----:B------:R-:W2:Y:S06]  /*3270*/  LDCU.64 UR18, c[0x0][0x380] ;  /* 0x00007000ff1277ac */ /* 0x000eac0008000a00 */
.L_x_1211:
        /* <DEDUP_REMOVED lines=9> */
[----:B------:R-:W-:Y:S01]  /*3310*/  UIMAD UR4, UR14, UR15, URZ ;  /* 0x0000000f0e0472a4 */ /* 0x000fe2000f8e02ff */
[----:B------:R-:W-:-:S03]  /*3320*/  IMAD.WIDE.U32 R22, R2, 0x20, R22 ;  /* 0x0000002002167825 */ /* 0x000fc600078e0016 */
[----:B--2---:R-:W-:Y:S01]  /*3330*/  UIMAD.WIDE.U32 UR4, UR4, 0x2, UR18 ;  /* 0x00000002040478a5 */ /* 0x004fe2000f8e0012 */
[--C-:B---3--:R-:W-:Y:S02]  /*3340*/  HADD2.F32 R24, -RZ, R4.reuse.H0_H0 ;  /* 0x20000004ff187230 */ /* 0x108fe40000004100 */
        /* <DEDUP_REMOVED lines=8> */
[----:B------:R-:W-:Y:S01]  /*33d0*/  F2FP.F16.F32.PACK_AB R24, RZ, R26 ;  /* 0x0000001aff18723e */ /* 0x000fe200000000ff */
[----:B----4-:R-:W-:Y:S01]  /*33e0*/  HADD2.F32 R26, -RZ, R13.H1_H1 ;  /* 0x3000000dff1a7230 */ /* 0x010fe20000004100 */
[----:B------:R-:W-:Y:S01]  /*33f0*/  F2FP.F16.F32.PACK_AB R5, RZ, R27 ;  /* 0x0000001bff05723e */ /* 0x000fe200000000ff */
[----:B------:R-:W-:Y:S01]  /*3400*/  HADD2.F32 R4, -RZ, R25.H0_H0 ;  /* 0x20000019ff047230 */ /* 0x000fe20000004100 */
[----:B------:R-:W-:Y:S01]  /*3410*/  F2FP.F16.F32.PACK_AB R28, RZ, R28 ;  /* 0x0000001cff1c723e */ /* 0x000fe200000000ff */
[--C-:B------:R-:W-:Y:S02]  /*3420*/  HADD2.F32 R25, -RZ, R12.reuse.H0_H0 ;  /* 0x2000000cff197230 */ /* 0x100fe40000004100 */
[----:B------:R-:W-:Y:S02]  /*3430*/  HADD2.F32 R12, -RZ, R12.H1_H1 ;  /* 0x3000000cff0c7230 */ /* 0x000fe40000004100 */
[----:B------:R-:W-:Y:S02]  /*3440*/  HADD2.F32 R27, -RZ, R13.H0_H0 ;  /* 0x2000000dff1b7230 */ /* 0x000fe40000004100 */
[----:B------:R-:W-:Y:S01]  /*3450*/  FMUL.FTZ R4, R4, R25 ;  /* 0x0000001904047220 */ /* 0x000fe20000410000 */
[----:B------:R-:W-:-:S02]  /*3460*/  HADD2.F32 R25, -RZ, R24.H0_H0 ;  /* 0x20000018ff197230 */ /* 0x000fc40000004100 */
[----:B------:R-:W-:Y:S02]  /*3470*/  HADD2.F32 R24, -RZ, R5.H0_H0 ;  /* 0x20000005ff187230 */ /* 0x000fe40000004100 */
[----:B------:R-:W-:Y:S02]  /*3480*/  HADD2.F32 R5, -RZ, R28.H0_H0 ;  /* 0x2000001cff057230 */ /* 0x000fe40000004100 */
[----:B------:R-:W-:Y:S01]  /*3490*/  FMUL.FTZ R13, R25, R12 ;  /* 0x0000000c190d7220 */ /* 0x000fe20000410000 */
[--C-:B------:R-:W-:Y:S02]  /*34a0*/  HADD2.F32 R25, -RZ, R7.reuse.H0_H0 ;  /* 0x20000007ff197230 */ /* 0x100fe40000004100 */
[----:B------:R-:W-:Y:S01]  /*34b0*/  FMUL.FTZ R12, R24, R27 ;  /* 0x0000001b180c7220 */ /* 0x000fe20000410000 */
[----:B------:R-:W-:Y:S02]  /*34c0*/  HADD2.F32 R24, -RZ, R6.H0_H0 ;  /* 0x20000006ff187230 */ /* 0x000fe40000004100 */
[----:B------:R-:W-:Y:S01]  /*34d0*/  FMUL.FTZ R5, R5, R26 ;  /* 0x0000001a05057220 */ /* 0x000fe20000410000 */
[----:B------:R-:W-:-:S02]  /*34e0*/  HADD2.F32 R26, -RZ, R7.H1_H1 ;  /* 0x30000007ff1a7230 */ /* 0x000fc40000004100 */
[----:B------:R-:W-:Y:S01]  /*34f0*/  FMUL.FTZ R25, R25, UR11 ;  /* 0x0000000b19197c20 */ /* 0x000fe20008410000 */
[----:B------:R-:W-:Y:S02]  /*3500*/  HADD2.F32 R27, -RZ, R14.H1_H1 ;  /* 0x3000000eff1b7230 */ /* 0x000fe40000004100 */
[----:B------:R-:W-:Y:S01]  /*3510*/  FMUL.FTZ R24, R24, UR11 ;  /* 0x0000000b18187c20 */ /* 0x000fe20008410000 */
[----:B------:R-:W-:Y:S02]  /*3520*/  HADD2.F32 R6, -RZ, R6.H1_H1 ;  /* 0x30000006ff067230 */ /* 0x000fe40000004100 */
[----:B------:R-:W-:Y:S01]  /*3530*/  FMUL.FTZ R26, R26, UR11 ;  /* 0x0000000b1a1a7c20 */ /* 0x000fe20008410000 */
[----:B------:R-:W-:Y:S01]  /*3540*/  F2FP.F16.F32.PACK_AB R7, RZ, R25 ;  /* 0x00000019ff07723e */ /* 0x000fe200000000ff */
[----:B------:R-:W-:Y:S01]  /*3550*/  HADD2.F32 R25, -RZ, R14.H0_H0 ;  /* 0x2000000eff197230 */ /* 0x000fe20000004100 */
[----:B------:R-:W-:Y:S01]  /*3560*/  F2FP.F16.F32.PACK_AB R24, RZ, R24 ;  /* 0x00000018ff18723e */ /* 0x000fe200000000ff */
[----:B------:R-:W-:Y:S01]  /*3570*/  HADD2.F32 R14, -RZ, R15.H0_H0 ;  /* 0x2000000fff0e7230 */ /* 0x000fe20000004100 */
[----:B------:R-:W-:Y:S01]  /*3580*/  F2FP.F16.F32.PACK_AB R26, RZ, R26 ;  /* 0x0000001aff1a723e */ /* 0x000fe200000000ff */
[----:B------:R-:W-:-:S02]  /*3590*/  HADD2.F32 R7, -RZ, R7.H0_H0 ;  /* 0x20000007ff077230 */ /* 0x000fc40000004100 */
[----:B------:R-:W-:Y:S01]  /*35a0*/  FMUL.FTZ R6, R6, UR11 ;  /* 0x0000000b06067c20 */ /* 0x000fe20008410000 */
[----:B------:R-:W-:Y:S01]  /*35b0*/  HADD2.F32 R24, -RZ, R24.H0_H0 ;  /* 0x20000018ff187230 */ /* 0x000fe20000004100 */
[----:B------:R-:W-:Y:S01]  /*35c0*/  F2FP.F16.F32.PACK_AB R4, R13, R4 ;  /* 0x000000040d04723e */ /* 0x000fe200000000ff */
[----:B------:R-:W-:Y:S02]  /*35d0*/  HADD2.F32 R15, -RZ, R15.H1_H1 ;  /* 0x3000000fff0f7230 */ /* 0x000fe40000004100 */
[----:B------:R-:W-:Y:S01]  /*35e0*/  FMUL.FTZ R14, R7, R14 ;  /* 0x0000000e070e7220 */ /* 0x000fe20000410000 */
[----:B------:R-:W-:Y:S02]  /*35f0*/  HADD2.F32 R26, -RZ, R26.H0_H0 ;  /* 0x2000001aff1a7230 */ /* 0x000fe40000004100 */
[----:B------:R-:W-:Y:S01]  /*3600*/  FMUL.FTZ R25, R24, R25 ;  /* 0x0000001918197220 */ /* 0x000fe20000410000 */
[--C-:B------:R-:W-:Y:S01]  /*3610*/  HADD2.F32 R24, -RZ, R8.reuse.H0_H0 ;  /* 0x20000008ff187230 */ /* 0x100fe20000004100 */
[----:B------:R-:W-:Y:S01]  /*3620*/  F2FP.F16.F32.PACK_AB R6, RZ, R6 ;  /* 0x00000006ff06723e */ /* 0x000fe200000000ff */
[----:B------:R-:W-:-:S02]  /*3630*/  HADD2.F32 R8, -RZ, R8.H1_H1 ;  /* 0x30000008ff087230 */ /* 0x000fc40000004100 */
[----:B------:R-:W-:Y:S01]  /*3640*/  FMUL.FTZ R7, R26, R15 ;  /* 0x0000000f1a077220 */ /* 0x000fe20000410000 */
[--C-:B------:R-:W-:Y:S02]  /*3650*/  HADD2.F32 R15, -RZ, R9.reuse.H0_H0 ;  /* 0x20000009ff0f7230 */ /* 0x100fe40000004100 */
[----:B------:R-:W-:Y:S01]  /*3660*/  FMUL.FTZ R24, R24, UR11 ;  /* 0x0000000b18187c20 */ /* 0x000fe20008410000 */
[----:B------:R-:W-:Y:S02]  /*3670*/  HADD2.F32 R6, -RZ, R6.H0_H0 ;  /* 0x20000006ff067230 */ /* 0x000fe40000004100 */
[----:B------:R-:W-:Y:S01]  /*3680*/  FMUL.FTZ R8, R8, UR11 ;  /* 0x0000000b08087c20 */ /* 0x000fe20008410000 */
[----:B------:R-:W-:Y:S01]  /*3690*/  F2FP.F16.F32.PACK_AB R5, R5, R12 ;  /* 0x0000000c0505723e */ /* 0x000fe200000000ff */
[----:B------:R-:W-:Y:S01]  /*36a0*/  FMUL.FTZ R26, R15, UR11 ;  /* 0x0000000b0f1a7c20 */ /* 0x000fe20008410000 */
[----:B------:R-:W-:Y:S01]  /*36b0*/  F2FP.F16.F32.PACK_AB R15, RZ, R24 ;  /* 0x00000018ff0f723e */ /* 0x000fe200000000ff */
[----:B------:R-:W-:Y:S01]  /*36c0*/  HADD2.F32 R24, -RZ, R9.H1_H1 ;  /* 0x30000009ff187230 */ /* 0x000fe20000004100 */
[----:B------:R-:W-:Y:S01]  /*36d0*/  F2FP.F16.F32.PACK_AB R8, RZ, R8 ;  /* 0x00000008ff08723e */ /* 0x000fe200000000ff */
[----:B------:R-:W-:Y:S01]  /*36e0*/  FMUL.FTZ R6, R6, R27 ;  /* 0x0000001b06067220 */ /* 0x000fe20000410000 */
[--C-:B------:R-:W-:Y:S01]  /*36f0*/  HADD2.F32 R27, -RZ, R16.reuse.H1_H1 ;  /* 0x30000010ff1b7230 */ /* 0x100fe20000004100 */
[----:B------:R-:W-:Y:S01]  /*3700*/  F2FP.F16.F32.PACK_AB R9, RZ, R26 ;  /* 0x0000001aff09723e */ /* 0x000fe200000000ff */
[----:B------:R-:W-:Y:S01]  /*3710*/  FMUL.FTZ R28, R24, UR11 ;  /* 0x0000000b181c7c20 */ /* 0x000fe20008410000 */
[----:B------:R-:W-:Y:S01]  /*3720*/  HADD2.F32 R15, -RZ, R15.H0_H0 ;  /* 0x2000000fff0f7230 */ /* 0x000fe20000004100 */
[----:B------:R-:W-:Y:S01]  /*3730*/  F2FP.F16.F32.PACK_AB R6, R6, R25 ;  /* 0x000000190606723e */ /* 0x000fe200000000ff */
[----:B------:R-:W-:Y:S01]  /*3740*/  HADD2.F32 R24, -RZ, R16.H0_H0 ;  /* 0x20000010ff187230 */ /* 0x000fe20000004100 */
[----:B------:R-:W-:Y:S01]  /*3750*/  F2FP.F16.F32.PACK_AB R7, R7, R14 ;  /* 0x0000000e0707723e */ /* 0x000fe200000000ff */
[----:B------:R-:W-:Y:S01]  /*3760*/  HADD2.F32 R26, -RZ, R8.H0_H0 ;  /* 0x20000008ff1a7230 */ /* 0x000fe20000004100 */
[----:B------:R-:W-:Y:S01]  /*3770*/  F2FP.F16.F32.PACK_AB R16, RZ, R28 ;  /* 0x0000001cff10723e */ /* 0x000fe200000000ff */
[----:B------:R-:W-:-:S02]  /*3780*/  HADD2.F32 R9, -RZ, R9.H0_H0 ;  /* 0x20000009ff097230 */ /* 0x000fc40000004100 */
[----:B------:R-:W-:Y:S01]  /*3790*/  FMUL.FTZ R8, R15, R24 ;  /* 0x000000180f087220 */ /* 0x000fe20000410000 */
[----:B------:R-:W-:Y:S01]  /*37a0*/  FMUL.FTZ R15, R26, R27 ;  /* 0x0000001b1a0f7220 */ /* 0x000fe20000410000 */
[----:B------:R-:W-:Y:S02]  /*37b0*/  HADD2.F32 R24, -RZ, R16.H0_H0 ;  /* 0x20000010ff187230 */ /* 0x000fe40000004100 */
[--C-:B------:R-:W-:Y:S02]  /*37c0*/  HADD2.F32 R16, -RZ, R17.reuse.H0_H0 ;  /* 0x20000011ff107230 */ /* 0x100fe40000004100 */
[----:B------:R-:W-:Y:S01]  /*37d0*/  HADD2.F32 R17, -RZ, R17.H1_H1 ;  /* 0x30000011ff117230 */ /* 0x000fe20000004100 */
[----:B------:R-:W-:Y:S01]  /*37e0*/  F2FP.F16.F32.PACK_AB R8, R15, R8 ;  /* 0x000000080f08723e */ /* 0x000fe200000000ff */
[----:B------:R-:W-:Y:S02]  /*37f0*/  HADD2.F32 R26, -RZ, R10.H0_H0 ;  /* 0x2000000aff1a7230 */ /* 0x000fe40000004100 */
[----:B------:R-:W-:Y:S01]  /*3800*/  FMUL.FTZ R16, R9, R16 ;  /* 0x0000001009107220 */ /* 0x000fe20000410000 */
[----:B------:R-:W-:-:S02]  /*3810*/  HADD2.F32 R27, -RZ, R11.H1_H1 ;  /* 0x3000000bff1b7230 */ /* 0x000fc40000004100 */
[----:B------:R-:W-:Y:S01]  /*3820*/  FMUL.FTZ R9, R24, R17 ;  /* 0x0000001118097220 */ /* 0x000fe20000410000 */
[----:B------:R-:W-:Y:S02]  /*3830*/  HADD2.F32 R17, -RZ, R10.H1_H1 ;  /* 0x3000000aff117230 */ /* 0x000fe40000004100 */
[----:B------:R-:W-:Y:S01]  /*3840*/  FMUL.FTZ R26, R26, UR11 ;  /* 0x0000000b1a1a7c20 */ /* 0x000fe20008410000 */
[----:B------:R-:W-:Y:S01]  /*3850*/  HADD2.F32 R24, -RZ, R11.H0_H0 ;  /* 0x2000000bff187230 */ /* 0x000fe20000004100 */
[----:B------:R-:W-:Y:S01]  /*3860*/  F2FP.F16.F32.PACK_AB R9, R9, R16 ;  /* 0x000000100909723e */ /* 0x000fe200000000ff */
[----:B------:R-:W-:Y:S02]  /*3870*/  FMUL.FTZ R11, R17, UR11 ;  /* 0x0000000b110b7c20 */ /* 0x000fe40008410000 */
[----:B------:R-:W-:Y:S01]  /*3880*/  F2FP.F16.F32.PACK_AB R26, RZ, R26 ;  /* 0x0000001aff1a723e */ /* 0x000fe200000000ff */
[----:B------:R-:W-:Y:S01]  /*3890*/  FMUL.FTZ R17, R24, UR11 ;  /* 0x0000000b18117c20 */ /* 0x000fe20008410000 */
[----:B------:R-:W-:Y:S01]  /*38a0*/  FMUL.FTZ R24, R27, UR11 ;  /* 0x0000000b1b187c20 */ /* 0x000fe20008410000 */
[----:B------:R-:W-:Y:S01]  /*38b0*/  HADD2.F32 R27, -RZ, R18.H0_H0 ;  /* 0x20000012ff1b7230 */ /* 0x000fe20000004100 */
[----:B------:R-:W-:Y:S01]  /*38c0*/  F2FP.F16.F32.PACK_AB R11, RZ, R11 ;  /* 0x0000000bff0b723e */ /* 0x000fe200000000ff */
[----:B------:R-:W-:Y:S01]  /*38d0*/  HADD2.F32 R10, -RZ, R26.H0_H0 ;  /* 0x2000001aff0a7230 */ /* 0x000fe20000004100 */
[----:B------:R-:W-:Y:S01]  /*38e0*/  F2FP.F16.F32.PACK_AB R17, RZ, R17 ;  /* 0x00000011ff11723e */ /* 0x000fe200000000ff */
[----:B------:R-:W-:Y:S01]  /*38f0*/  HADD2.F32 R26, -RZ, R18.H1_H1 ;  /* 0x30000012ff1a7230 */ /* 0x000fe20000004100 */
[----:B------:R-:W-:Y:S01]  /*3900*/  F2FP.F16.F32.PACK_AB R24, RZ, R24 ;  /* 0x00000018ff18723e */ /* 0x000fe200000000ff */
[----:B------:R-:W-:-:S02]  /*3910*/  HADD2.F32 R11, -RZ, R11.H0_H0 ;  /* 0x2000000bff0b7230 */ /* 0x000fc40000004100 */
[----:B------:R-:W-:Y:S01]  /*3920*/  FMUL.FTZ R10, R10, R27 ;  /* 0x0000001b0a0a7220 */ /* 0x000fe20000410000 */
[----:B------:R-:W-:Y:S02]  /*3930*/  HADD2.F32 R18, -RZ, R19.H0_H0 ;  /* 0x20000013ff127230 */ /* 0x000fe40000004100 */
[----:B------:R-:W-:Y:S02]  /*3940*/  HADD2.F32 R27, -RZ, R17.H0_H0 ;  /* 0x20000011ff1b7230 */ /* 0x000fe40000004100 */
[----:B------:R-:W-:Y:S01]  /*3950*/  FMUL.FTZ R17, R11, R26 ;  /* 0x0000001a0b117220 */ /* 0x000fe20000410000 */
[----:B------:R-:W-:Y:S02]  /*3960*/  HADD2.F32 R19, -RZ, R19.H1_H1 ;  /* 0x30000013ff137230 */ /* 0x000fe40000004100 */
[----:B------:R-:W-:Y:S02]  /*3970*/  HADD2.F32 R24, -RZ, R24.H0_H0 ;  /* 0x20000018ff187230 */ /* 0x000fe40000004100 */
[----:B------:R-:W-:Y:S01]  /*3980*/  FMUL.FTZ R11, R27, R18 ;  /* 0x000000121b0b7220 */ /* 0x000fe20000410000 */
[----:B------:R-:W-:-:S02]  /*3990*/  F2FP.F16.F32.PACK_AB R10, R17, R10 ;  /* 0x0000000a110a723e */ /* 0x000fc400000000ff */
[----:B------:R-:W-:Y:S01]  /*39a0*/  FMUL.FTZ R18, R24, R19 ;  /* 0x0000001318127220 */ /* 0x000fe20000410000 */
[----:B------:R-:W-:-:S04]  /*39b0*/  HFMA2 R24, -RZ, RZ, 0, 1.9073486328125e-06 ;  /* 0x00000020ff187431 */ /* 0x000fc800000001ff */
[----:B------:R-:W-:Y:S01]  /*39c0*/  F2FP.F16.F32.PACK_AB R11, R18, R11 ;  /* 0x0000000b120b723e */ /* 0x000fe200000000ff */
[----:B------:R-:W-:-:S05]  /*39d0*/  IMAD.WIDE.U32 R24, R3, R24, UR4 ;  /* 0x0000000403187e25 */ /* 0x000fca000f8e0018 */
[----:B------:R0:W-:Y:S01]  /*39e0*/  STG.E.ENL2.256 desc[UR12][R24.64], R4, R8 ;  /* 0xf80000041808797f */ /* 0x0001e2000f12180c */
[----:B------:R-:W-:-:S06]  /*39f0*/  IMAD.WIDE.U32 R12, R2, 0x20, R20 ;  /* 0x00000020020c7825 */ /* 0x000fcc00078e0014 */
[----:B------:R-:W2:Y:S04]  /*3a00*/  LDG.E.ENL2.256.CONSTANT R16, R12, desc[UR12][R12.64] ;  /* 0xfe00000c0c0c797e */ /* 0x000ea80008129910 */
[----:B0-----:R-:W3:Y:S01]  /*3a10*/  LDG.E.ENL2.256 R8, R4, desc[UR12][R22.64] ;  /* 0xfe00000c1604797e */ /* 0x001ee20008121908 */
[----:B------:R-:W-:-:S04]  /*3a20*/  IADD3 R3, PT, PT, R0, R3, R0 ;  /* 0x0000000300037210 */ /* 0x000fc80007ffe000 */
[----:B------:R-:W-:Y:S01]  /*3a30*/  ISETP.GE.AND P0, PT, R3, UR8, PT ;  /* 0x0000000803007c0c */ /* 0x000fe2000bf06270 */
[--C-:B---3--:R-:W-:Y:S02]  /*3a40*/  HADD2.F32 R20, -RZ, R4.reuse.H0_H0 ;  /* 0x20000004ff147230 */ /* 0x108fe40000004100 */
[----:B------:R-:W-:-:S03]  /*3a50*/  HADD2.F32 R21, -RZ, R4.H1_H1 ;  /* 0x30000004ff157230 */ /* 0x000fc60000004100 */
[----:B------:R-:W-:Y:S01]  /*3a60*/  FMUL.FTZ R20, R20, UR11 ;  /* 0x0000000b14147c20 */ /* 0x000fe20008410000 */
[--C-:B------:R-:W-:Y:S02]  /*3a70*/  HADD2.F32 R24, -RZ, R5.reuse.H1_H1 ;  /* 0x30000005ff187230 */ /* 0x100fe40000004100 */
[----:B------:R-:W-:Y:S02]  /*3a80*/  FMUL.FTZ R21, R21, UR11 ;  /* 0x0000000b15157c20 */ /* 0x000fe40008410000 */
[----:B------:R-:W-:Y:S01]  /*3a90*/  F2FP.F16.F32.PACK_AB R23, RZ, R20 ;  /* 0x00000014ff17723e */ /* 0x000fe200000000ff */
[----:B------:R-:W-:Y:S02]  /*3aa0*/  HADD2.F32 R4, -RZ, R5.H0_H0 ;  /* 0x20000005ff047230 */ /* 0x000fe40000004100 */
[----:B------:R-:W-:Y:S01]  /*3ab0*/  F2FP.F16.F32.PACK_AB R21, RZ, R21 ;  /* 0x00000015ff15723e */ /* 0x000fe200000000ff */
[----:B--2---:R-:W-:Y:S02]  /*3ac0*/  HADD2.F32 R20, -RZ, R12.H0_H0 ;  /* 0x2000000cff147230 */ /* 0x004fe40000004100 */
[----:B------:R-:W-:Y:S01]  /*3ad0*/  FMUL.FTZ R24, R24, UR11 ;  /* 0x0000000b18187c20 */ /* 0x000fe20008410000 */
[----:B------:R-:W-:-:S02]  /*3ae0*/  HADD2.F32 R25, -RZ, R23.H0_H0 ;  /* 0x20000017ff197230 */ /* 0x000fc40000004100 */
[--C-:B------:R-:W-:Y:S02]  /*3af0*/  HADD2.F32 R5, -RZ, R6.reuse.H0_H0 ;  /* 0x20000006ff057230 */ /* 0x100fe40000004100 */
[----:B------:R-:W-:Y:S01]  /*3b00*/  FMUL.FTZ R23, R4, UR11 ;  /* 0x0000000b04177c20 */ /* 0x000fe20008410000 */
[----:B------:R-:W-:Y:S02]  /*3b10*/  HADD2.F32 R22, -RZ, R6.H1_H1 ;  /* 0x30000006ff167230 */ /* 0x000fe40000004100 */
[----:B------:R-:W-:Y:S01]  /*3b20*/  FMUL.FTZ R4, R25, R20 ;  /* 0x0000001419047220 */ /* 0x000fe20000410000 */
[----:B------:R-:W-:Y:S01]  /*3b30*/  HADD2.F32 R21, -RZ, R21.H0_H0 ;  /* 0x20000015ff157230 */ /* 0x000fe20000004100 */
[----:B------:R-:W-:Y:S01]  /*3b40*/  F2FP.F16.F32.PACK_AB R24, RZ, R24 ;  /* 0x00000018ff18723e */ /* 0x000fe200000000ff */
[----:B------:R-:W-:Y:S02]  /*3b50*/  HADD2.F32 R12, -RZ, R12.H1_H1 ;  /* 0x3000000cff0c7230 */ /* 0x000fe40000004100 */
[----:B------:R-:W-:Y:S01]  /*3b60*/  FMUL.FTZ R25, R5, UR11 ;  /* 0x0000000b05197c20 */ /* 0x000fe20008410000 */
[----:B------:R-:W-:Y:S01]  /*3b70*/  FMUL.FTZ R22, R22, UR11 ;  /* 0x0000000b16167c20 */ /* 0x000fe20008410000 */
[----:B------:R-:W-:-:S02]  /*3b80*/  HADD2.F32 R26, -RZ, R13.H1_H1 ;  /* 0x3000000dff1a7230 */ /* 0x000fc40000004100 */
[----:B------:R-:W-:Y:S01]  /*3b90*/  FMUL.FTZ R5, R21, R12 ;  /* 0x0000000c15057220 */ /* 0x000fe20000410000 */
[----:B------:R-:W-:Y:S01]  /*3ba0*/  HADD2.F32 R21, -RZ, R24.H0_H0 ;  /* 0x20000018ff157230 */ /* 0x000fe20000004100 */
[----:B------:R-:W-:Y:S01]  /*3bb0*/  F2FP.F16.F32.PACK_AB R25, RZ, R25 ;  /* 0x00000019ff19723e */ /* 0x000fe200000000ff */
[----:B------:R-:W-:Y:S01]  /*3bc0*/  HADD2.F32 R6, -RZ, R7.H0_H0 ;  /* 0x20000007ff067230 */ /* 0x000fe20000004100 */
[----:B------:R-:W-:Y:S01]  /*3bd0*/  F2FP.F16.F32.PACK_AB R24, RZ, R22 ;  /* 0x00000016ff18723e */ /* 0x000fe200000000ff */
[----:B------:R-:W-:Y:S02]  /*3be0*/  HADD2.F32 R27, -RZ, R13.H0_H0 ;  /* 0x2000000dff1b7230 */ /* 0x000fe40000004100 */
[----:B------:R-:W-:Y:S01]  /*3bf0*/  FMUL.FTZ R13, R21, R26 ;  /* 0x0000001a150d7220 */ /* 0x000fe20000410000 */
[----:B------:R-:W-:Y:S02]  /*3c00*/  HADD2.F32 R22, -RZ, R14.H0_H0 ;  /* 0x2000000eff167230 */ /* 0x000fe40000004100 */
[----:B------:R-:W-:-:S02]  /*3c10*/  HADD2.F32 R25, -RZ, R25.H0_H0 ;  /* 0x20000019ff197230 */ /* 0x000fc40000004100 */
[----:B------:R-:W-:Y:S01]  /*3c20*/  FMUL.FTZ R21, R6, UR11 ;  /* 0x0000000b06157c20 */ /* 0x000fe20008410000 */
[----:B------:R-:W-:Y:S02]  /*3c30*/  HADD2.F32 R7, -RZ, R7.H1_H1 ;  /* 0x30000007ff077230 */ /* 0x000fe40000004100 */
[----:B------:R-:W-:Y:S01]  /*3c40*/  HADD2.F32 R26, -RZ, R8.H0_H0 ;  /* 0x20000008ff1a7230 */ /* 0x000fe20000004100 */
[----:B------:R-:W-:Y:S01]  /*3c50*/  F2FP.F16.F32.PACK_AB R23, RZ, R23 ;  /* 0x00000017ff17723e */ /* 0x000fe200000000ff */
[----:B------:R-:W-:Y:S01]  /*3c60*/  FMUL.FTZ R6, R25, R22 ;  /* 0x0000001619067220 */ /* 0x000fe20000410000 */
[----:B------:R-:W-:Y:S01]  /*3c70*/  FMUL.FTZ R22, R7, UR11 ;  /* 0x0000000b07167c20 */ /* 0x000fe20008410000 */
[----:B------:R-:W-:Y:S01]  /*3c80*/  F2FP.F16.F32.PACK_AB R7, RZ, R21 ;  /* 0x00000015ff07723e */ /* 0x000fe200000000ff */
[----:B------:R-:W-:Y:S01]  /*3c90*/  FMUL.FTZ R26, R26, UR11 ;  /* 0x0000000b1a1a7c20 */ /* 0x000fe20008410000 */
[----:B------:R-:W-:Y:S02]  /*3ca0*/  HADD2.F32 R12, -RZ, R23.H0_H0 ;  /* 0x20000017ff0c7230 */ /* 0x000fe40000004100 */
[----:B------:R-:W-:-:S02]  /*3cb0*/  HADD2.F32 R21, -RZ, R9.H0_H0 ;  /* 0x20000009ff157230 */ /* 0x000fc40000004100 */
[----:B------:R-:W-:Y:S02]  /*3cc0*/  HADD2.F32 R23, -RZ, R14.H1_H1 ;  /* 0x3000000eff177230 */ /* 0x000fe40000004100 */
[----:B------:R-:W-:Y:S01]  /*3cd0*/  HADD2.F32 R24, -RZ, R24.H0_H0 ;  /* 0x20000018ff187230 */ /* 0x000fe20000004100 */
[----:B------:R-:W-:Y:S01]  /*3ce0*/  F2FP.F16.F32.PACK_AB R26, RZ, R26 ;  /* 0x0000001aff1a723e */ /* 0x000fe200000000ff */
[----:B------:R-:W-:Y:S01]  /*3cf0*/  HADD2.F32 R8, -RZ, R8.H1_H1 ;  /* 0x30000008ff087230 */ /* 0x000fe20000004100 */
[----:B------:R-:W-:Y:S01]  /*3d00*/  F2FP.F16.F32.PACK_AB R22, RZ, R22 ;  /* 0x00000016ff16723e */ /* 0x000fe200000000ff */
[--C-:B------:R-:W-:Y:S02]  /*3d10*/  HADD2.F32 R20, -RZ, R15.reuse.H0_H0 ;  /* 0x2000000fff147230 */ /* 0x100fe40000004100 */
[----:B------:R-:W-:Y:S01]  /*3d20*/  FMUL.FTZ R25, R21, UR11 ;  /* 0x0000000b15197c20 */ /* 0x000fe20008410000 */
[----:B------:R-:W-:Y:S02]  /*3d30*/  HADD2.F32 R14, -RZ, R15.H1_H1 ;  /* 0x3000000fff0e7230 */ /* 0x000fe40000004100 */
[----:B------:R-:W-:Y:S01]  /*3d40*/  FMUL.FTZ R15, R24, R23 ;  /* 0x00000017180f7220 */ /* 0x000fe20000410000 */
[----:B------:R-:W-:Y:S01]  /*3d50*/  FMUL.FTZ R24, R8, UR11 ;  /* 0x0000000b08187c20 */ /* 0x000fe20008410000 */
[----:B------:R-:W-:-:S02]  /*3d60*/  HADD2.F32 R8, -RZ, R26.H0_H0 ;  /* 0x2000001aff087230 */ /* 0x000fc40000004100 */
[----:B------:R-:W-:Y:S01]  /*3d70*/  HADD2.F32 R23, -RZ, R16.H0_H0 ;  /* 0x20000010ff177230 */ /* 0x000fe20000004100 */
[----:B------:R-:W-:Y:S01]  /*3d80*/  F2FP.F16.F32.PACK_AB R25, RZ, R25 ;  /* 0x00000019ff19723e */ /* 0x000fe200000000ff */
[----:B------:R-:W-:Y:S02]  /*3d90*/  HADD2.F32 R7, -RZ, R7.H0_H0 ;  /* 0x20000007ff077230 */ /* 0x000fe40000004100 */
[----:B------:R-:W-:Y:S02]  /*3da0*/  HADD2.F32 R21, -RZ, R22.H0_H0 ;  /* 0x20000016ff157230 */ /* 0x000fe40000004100 */
[----:B------:R-:W-:Y:S01]  /*3db0*/  FMUL.FTZ R8, R8, R23 ;  /* 0x0000001708087220 */ /* 0x000fe20000410000 */
[----:B------:R-:W-:Y:S02]  /*3dc0*/  HADD2.F32 R23, -RZ, R16.H1_H1 ;  /* 0x30000010ff177230 */ /* 0x000fe40000004100 */
[----:B------:R-:W-:Y:S01]  /*3dd0*/  FMUL.FTZ R7, R7, R20 ;  /* 0x0000001407077220 */ /* 0x000fe20000410000 */
[----:B------:R-:W-:-:S02]  /*3de0*/  HADD2.F32 R25, -RZ, R25.H0_H0 ;  /* 0x20000019ff197230 */ /* 0x000fc40000004100 */
[----:B------:R-:W-:Y:S01]  /*3df0*/  FMUL.FTZ R14, R21, R14 ;  /* 0x0000000e150e7220 */ /* 0x000fe20000410000 */
[----:B------:R-:W-:Y:S02]  /*3e00*/  HADD2.F32 R26, -RZ, R17.H0_H0 ;  /* 0x20000011ff1a7230 */ /* 0x000fe40000004100 */
[----:B------:R-:W-:Y:S02]  /*3e10*/  HADD2.F32 R16, -RZ, R9.H1_H1 ;  /* 0x30000009ff107230 */ /* 0x000fe40000004100 */
[--C-:B------:R-:W-:Y:S02]  /*3e20*/  HADD2.F32 R20, -RZ, R10.reuse.H0_H0 ;  /* 0x2000000aff147230 */ /* 0x100fe40000004100 */
[----:B------:R-:W-:Y:S02]  /*3e30*/  HADD2.F32 R10, -RZ, R10.H1_H1 ;  /* 0x3000000aff0a7230 */ /* 0x000fe40000004100 */
[--C-:B------:R-:W-:Y:S02]  /*3e40*/  HADD2.F32 R21, -RZ, R11.reuse.H0_H0 ;  /* 0x2000000bff157230 */ /* 0x100fe40000004100 */
[----:B------:R-:W-:Y:S01]  /*3e50*/  HADD2.F32 R22, -RZ, R11.H1_H1 ;  /* 0x3000000bff167230 */ /* 0x000fe20000004100 */
[----:B------:R-:W-:Y:S01]  /*3e60*/  F2FP.F16.F32.PACK_AB R24, RZ, R24 ;  /* 0x00000018ff18723e */ /* 0x000fe200000000ff */
[----:B------:R-:W-:Y:S01]  /*3e70*/  FMUL.FTZ R9, R25, R26 ;  /* 0x0000001a19097220 */ /* 0x000fe20000410000 */
[----:B------:R-:W-:Y:S01]  /*3e80*/  FMUL.FTZ R16, R16, UR11 ;  /* 0x0000000b10107c20 */ /* 0x000fe20008410000 */
[----:B------:R-:W-:Y:S01]  /*3e90*/  FMUL.FTZ R20, R20, UR11 ;  /* 0x0000000b14147c20 */ /* 0x000fe20008410000 */
[----:B------:R-:W-:Y:S01]  /*3ea0*/  FMUL.FTZ R10, R10, UR11 ;  /* 0x0000000b0a0a7c20 */ /* 0x000fe20008410000 */
[----:B------:R-:W-:Y:S01]  /*3eb0*/  FMUL.FTZ R21, R21, UR11 ;  /* 0x0000000b15157c20 */ /* 0x000fe20008410000 */
[----:B------:R-:W-:Y:S01]  /*3ec0*/  FMUL.FTZ R25, R22, UR11 ;  /* 0x0000000b16197c20 */ /* 0x000fe20008410000 */
[----:B------:R-:W-:-:S02]  /*3ed0*/  HADD2.F32 R24, -RZ, R24.H0_H0 ;  /* 0x20000018ff187230 */ /* 0x000fc40000004100 */
[----:B------:R-:W-:Y:S01]  /*3ee0*/  FMUL.FTZ R12, R12, R27 ;  /* 0x0000001b0c0c7220 */ /* 0x000fe20000410000 */
[----:B------:R-:W-:Y:S02]  /*3ef0*/  F2FP.F16.F32.PACK_AB R16, RZ, R16 ;  /* 0x00000010ff10723e */ /* 0x000fe400000000ff */
[----:B------:R-:W-:Y:S02]  /*3f00*/  F2FP.F16.F32.PACK_AB R20, RZ, R20 ;  /* 0x00000014ff14723e */ /* 0x000fe400000000ff */
[----:B------:R-:W-:Y:S02]  /*3f10*/  F2FP.F16.F32.PACK_AB R22, RZ, R10 ;  /* 0x0000000aff16723e */ /* 0x000fe400000000ff */
[----:B------:R-:W-:Y:S02]  /*3f20*/  F2FP.F16.F32.PACK_AB R26, RZ, R21 ;  /* 0x00000015ff1a723e */ /* 0x000fe400000000ff */
[----:B------:R-:W-:Y:S01]  /*3f30*/  F2FP.F16.F32.PACK_AB R27, RZ, R25 ;  /* 0x00000019ff1b723e */ /* 0x000fe200000000ff */
[----:B------:R-:W-:Y:S01]  /*3f40*/  FMUL.FTZ R11, R24, R23 ;  /* 0x00000017180b7220 */ /* 0x000fe20000410000 */
[----:B------:R-:W-:-:S02]  /*3f50*/  HADD2.F32 R24, -RZ, R17.H1_H1 ;  /* 0x30000011ff187230 */ /* 0x000fc40000004100 */
[----:B------:R-:W-:Y:S02]  /*3f60*/  HADD2.F32 R23, -RZ, R18.H0_H0 ;  /* 0x20000012ff177230 */ /* 0x000fe40000004100 */
[--C-:B------:R-:W-:Y:S02]  /*3f70*/  HADD2.F32 R17, -RZ, R19.reuse.H0_H0 ;  /* 0x20000013ff117230 */ /* 0x100fe40000004100 */
[----:B------:R-:W-:Y:S02]  /*3f80*/  HADD2.F32 R21, -RZ, R16.H0_H0 ;  /* 0x20000010ff157230 */ /* 0x000fe40000004100 */
[----:B------:R-:W-:Y:S02]  /*3f90*/  HADD2.F32 R18, -RZ, R18.H1_H1 ;  /* 0x30000012ff127230 */ /* 0x000fe40000004100 */
[----:B------:R-:W-:Y:S02]  /*3fa0*/  HADD2.F32 R19, -RZ, R19.H1_H1 ;  /* 0x30000013ff137230 */ /* 0x000fe40000004100 */
[----:B------:R-:W-:-:S02]  /*3fb0*/  HADD2.F32 R10, -RZ, R20.H0_H0 ;  /* 0x20000014ff0a7230 */ /* 0x000fc40000004100 */
[----:B------:R-:W-:Y:S02]  /*3fc0*/  HADD2.F32 R25, -RZ, R22.H0_H0 ;  /* 0x20000016ff197230 */ /* 0x000fe40000004100 */
[----:B------:R-:W-:Y:S02]  /*3fd0*/  HADD2.F32 R26, -RZ, R26.H0_H0 ;  /* 0x2000001aff1a7230 */ /* 0x000fe40000004100 */
[----:B------:R-:W-:Y:S01]  /*3fe0*/  HADD2.F32 R16, -RZ, R27.H0_H0 ;  /* 0x2000001bff107230 */ /* 0x000fe20000004100 */
[----:B------:R-:W-:Y:S01]  /*3ff0*/  F2FP.F16.F32.PACK_AB R4, R5, R4 ;  /* 0x000000040504723e */ /* 0x000fe200000000ff */
[----:B------:R-:W-:Y:S01]  /*4000*/  FMUL.FTZ R24, R21, R24 ;  /* 0x0000001815187220 */ /* 0x000fe20000410000 */
[----:B------:R-:W-:Y:S01]  /*4010*/  F2FP.F16.F32.PACK_AB R5, R13, R12 ;  /* 0x0000000c0d05723e */ /* 0x000fe200000000ff */
[----:B------:R-:W-:Y:S01]  /*4020*/  FMUL.FTZ R10, R10, R23 ;  /* 0x000000170a0a7220 */ /* 0x000fe20000410000 */
[----:B------:R-:W-:Y:S01]  /*4030*/  FMUL.FTZ R21, R25, R18 ;  /* 0x0000001219157220 */ /* 0x000fe20000410000 */
[----:B------:R-:W-:Y:S01]  /*4040*/  FMUL.FTZ R17, R26, R17 ;  /* 0x000000111a117220 */ /* 0x000fe20000410000 */
[----:B------:R-:W-:Y:S01]  /*4050*/  FMUL.FTZ R16, R16, R19 ;  /* 0x0000001310107220 */ /* 0x000fe20000410000 */
[----:B------:R-:W-:-:S02]  /*4060*/  MOV R13, 0x20 ;  /* 0x00000020000d7802 */ /* 0x000fc40000000f00 */
[----:B------:R-:W-:Y:S02]  /*4070*/  F2FP.F16.F32.PACK_AB R8, R11, R8 ;  /* 0x000000080b08723e */ /* 0x000fe400000000ff */
[----:B------:R-:W-:Y:S01]  /*4080*/  F2FP.F16.F32.PACK_AB R6, R15, R6 ;  /* 0x000000060f06723e */ /* 0x000fe200000000ff */
[----:B------:R-:W-:Y:S01]  /*4090*/  IMAD.WIDE.U32 R12, R2, R13, UR4 ;  /* 0x00000004020c7e25 */ /* 0x000fe2000f8e000d */
[----:B------:R-:W-:Y:S02]  /*40a0*/  F2FP.F16.F32.PACK_AB R7, R14, R7 ;  /* 0x000000070e07723e */ /* 0x000fe400000000ff */
[----:B------:R-:W-:Y:S02]  /*40b0*/  F2FP.F16.F32.PACK_AB R9, R24, R9 ;  /* 0x000000091809723e */ /* 0x000fe400000000ff */
[----:B------:R-:W-:Y:S02]  /*40c0*/  F2FP.F16.F32.PACK_AB R10, R21, R10 ;  /* 0x0000000a150a723e */ /* 0x000fe400000000ff */
[----:B------:R-:W-:-:S05]  /*40d0*/  F2FP.F16.F32.PACK_AB R11, R16, R17 ;  /* 0x00000011100b723e */ /* 0x000fca00000000ff */
[----:B------:R3:W-:Y:S01]  /*40e0*/  STG.E.ENL2.256 desc[UR12][R12.64], R4, R8 ;  /* 0xf80000040c08797f */ /* 0x0007e2000f12180c */
[----:B------:R-:W-:Y:S01]  /*40f0*/  LEA R2, R0, R2, 0x1 ;  /* 0x0000000200027211 */ /* 0x000fe200078e08ff */
[----:B------:R-:W-:Y:S06]  /*4100*/  @!P0 BRA `(.L_x_1211) ;  /* 0xfffffff0005c8947 */ /* 0x000fec000383ffff */
[----:B------:R-:W-:Y:S05]  /*4110*/  EXIT ;  /* 0x000000000000794d */ /* 0x000fea0003800000 */
.L_x_1212:
        /* <DEDUP_REMOVED lines=14> */
.L_x_1424:


//--------------------- .text._ZN4vllm15rms_norm_kernelIfLi1ELi2EEEvPT_PKS1_lllllS4_fii --------------------------
	.section	.text._ZN4vllm15rms_norm_kernelIfLi1ELi2EEEvPT_PKS1_lllllS4_fii,"ax",@progbits
	.align	128
        .global         _ZN4vllm15rms_norm_kernelIfLi1ELi2EEEvPT_PKS1_lllllS4_fii
        .type           _ZN4vllm15rms_norm_kernelIfLi1ELi2EEEvPT_PKS1_lllllS4_fii,@function
        .size           _ZN4vllm15rms_norm_kernelIfLi1ELi2EEEvPT_PKS1_lllllS4_fii,(.L_x_1425 - _ZN4vllm15rms_norm_kernelIfLi1ELi2EEEvPT_PKS1_lllllS4_fii)
        .other          _ZN4vllm15rms_norm_kernelIfLi1ELi2EEEvPT_PKS1_lllllS4_fii,@"STO_CUDA_ENTRY STV_DEFAULT"
_ZN4vllm15rms_norm_kernelIfLi1ELi2EEEvPT_PKS1_lllllS4_fii:
.text._ZN4vllm15rms_norm_kernelIfLi1ELi2EEEvPT_PKS1_lllllS4_fii:
[----:B------:R-:W-:Y:S08]  /*0000*/  LDC R1, c[0x0][0x37c] ;  /* 0x0000df00ff017b82 */ /* 0x000ff00000000800 */
[----:B------:R-:W0:Y:S01]  /*0010*/  S2UR UR8, SR_CTAID.X ;  /* 0x00000000000879c3 */ /* 0x000e220000002500 */
[----:B------:R-:W0:Y:S01]  /*0020*/  LDCU.64 UR6, c[0x0][0x390] ;  /* 0x00007200ff0677ac */ /* 0x000e220008000a00 */
[----:B------:R-:W1:Y:S01]  /*0030*/  S2R R20, SR_TID.X ;  /* 0x0000000000147919 */ /* 0x000e620000002100 */
[----:B------:R-:W-:Y:S01]  /*0040*/  BSSY.RECONVERGENT B0, `(.L_x_1213) ;  /* 0x00000a9000007945 */ /* 0x000fe20003800200 */
[----:B------:R-:W-:Y:S01]  /*0050*/  IMAD.MOV.U32 R2, RZ, RZ, RZ ;  /* 0x000000ffff027224 */ /* 0x000fe200078e00ff */
[----:B------:R-:W2:Y:S03]  /*0060*/  LDCU.64 UR12, c[0x0][0x388] ;  /* 0x00007100ff0c77ac */ /* 0x000ea60008000a00 */
[----:B------:R-:W3:Y:S01]  /*0070*/  LDC R3, c[0x0][0x360] ;  /* 0x0000d800ff037b82 */ /* 0x000ee20000000800 */
[----:B0-----:R-:W-:-:S04]  /*0080*/  UIMAD.WIDE.U32 UR4, UR8, UR6, URZ ;  /* 0x00000006080472a5 */ /* 0x001fc8000f8e00ff */
[----:B------:R-:W-:Y:S02]  /*0090*/  UIMAD UR5, UR8, UR7, UR5 ;  /* 0x00000007080572a4 */ /* 0x000fe4000f8e0205 */
[----:B------:R-:W-:Y:S02]  /*00a0*/  USHF.L.U32 UR9, UR4, 0x2, URZ ;  /* 0x0000000204097899 */ /* 0x000fe400080006ff */
[----:B------:R-:W-:Y:S02]  /*00b0*/  USHF.L.U64.HI UR4, UR4, 0x2, UR5 ;  /* 0x0000000204047899 */ /* 0x000fe40008010205 */
[----:B--2---:R-:W-:Y:S01]  /*00c0*/  UIADD3 UR5, UP0, UPT, UR9, UR12, URZ ;  /* 0x0000000c09057290 */ /* 0x004fe2000ff1e0ff */
[----:B------:R-:W0:Y:S03]  /*00d0*/  LDCU.64 UR6, c[0x0][0x358] ;  /* 0x00006b00ff0677ac */ /* 0x000e260008000a00 */
[----:B------:R-:W-:-:S02]  /*00e0*/  UIADD3.X UR10, UPT, UPT, UR4, UR13, URZ, UP0, !UPT ;  /* 0x0000000d040a7290 */ /* 0x000fc400087fe4ff */
[----:B------:R-:W-:Y:S01]  /*00f0*/  MOV R22, UR5 ;  /* 0x0000000500167c02 */ /* 0x000fe20008000f00 */
[----:B------:R-:W-:-:S03]  /*0100*/  ULOP3.LUT UP0, URZ, UR5, 0x3, URZ, 0xc0, !UPT ;  /* 0x0000000305ff7892 */ /* 0x000fc6000f80c0ff */
[----:B------:R-:W-:-:S06]  /*0110*/  MOV R23, UR10 ;  /* 0x0000000a00177c02 */ /* 0x000fcc0008000f00 */
[----:B-1----:R-:W-:Y:S05]  /*0120*/  BRA.U UP0, `(.L_x_1214) ;  /* 0x0000000500347547 */ /* 0x002fea000b800000 */
[----:B------:R-:W1:Y:S02]  /*0130*/  LDCU UR5, c[0x0][0x3c8] ;  /* 0x00007900ff0577ac */ /* 0x000e640008000800 */
[----:B-1----:R-:W-:-:S04]  /*0140*/  MOV R0, UR5 ;  /* 0x0000000500007c02 */ /* 0x002fc80008000f00 */
        /* <DEDUP_REMOVED lines=12> */
[----:B-1----:R-:W-:Y:S02]  /*0210*/  HFMA2 R4, -RZ, RZ, 0, 0 ;  /* 0x00000000ff047431 */ /* 0x002fe400000001ff */
        /* <DEDUP_REMOVED lines=30> */
.L_x_1218:
[----:B------:R-:W-:-:S05]  /*0400*/  MOV R7, R5 ;  /* 0x0000000500077202 */ /* 0x000fca0000000f00 */
[----:B0-----:R0:W2:Y:S01]  /*0410*/  LDG.E R9, desc[UR6][R6.64] ;  /* 0x0000000606097981 */ /* 0x0010a2000c1e1900 */
[----:B------:R-:W-:Y:S01]  /*0420*/  IADD3 R8, PT, PT, R8, 0x1, RZ ;  /* 0x0000000108087810 */ /* 0x000fe20007ffe0ff */
[C---:B------:R-:W-:Y:S01]  /*0430*/  IMAD.WIDE.U32 R4, R3.reuse, 0x4, R6 ;  /* 0x0000000403047825 */ /* 0x040fe200078e0006 */
[----:B------:R-:W-:Y:S02]  /*0440*/  IADD3 R12, PT, PT, R3, R12, RZ ;  /* 0x0000000c030c7210 */ /* 0x000fe40007ffe0ff */
[----:B------:R-:W-:Y:S01]  /*0450*/  ISETP.NE.AND P0, PT, R8, RZ, PT ;  /* 0x000000ff0800720c */ /* 0x000fe20003f05270 */
[----:B0-----:R-:W-:Y:S02]  /*0460*/  IMAD.MOV.U32 R6, RZ, RZ, R4 ;  /* 0x000000ffff067224 */ /* 0x001fe400078e0004 */
[----:B--2---:R-:W-:-:S10]  /*0470*/  FFMA.FTZ R2, R9, R9, R2 ;  /* 0x0000000909027223 */ /* 0x004fd40000010002 */
[----:B------:R-:W-:Y:S05]  /*0480*/  @P0 BRA `(.L_x_1218) ;  /* 0xfffffffc00dc0947 */ /* 0x000fea000383ffff */
.L_x_1217:
[----:B0-----:R-:W-:Y:S05]  /*0490*/  BSYNC.RECONVERGENT B1 ;  /* 0x0000000000017941 */ /* 0x001fea0003800200 */
.L_x_1216:
[----:B------:R-:W-:Y:S05]  /*04a0*/  @!P1 BRA `(.L_x_1215) ;  /* 0x0000000400889947 */ /* 0x000fea0003800000 */
[----:B------:R-:W-:Y:S01]  /*04b0*/  BSSY.RECONVERGENT B1, `(.L_x_1219) ;  /* 0x0000013000017945 */ /* 0x000fe20003800200 */
.L_x_1220:
        /* <DEDUP_REMOVED lines=19> */
.L_x_1219:
[----:B------:R-:W-:Y:S05]  /*05f0*/  BRA `(.L_x_1215) ;  /* 0x0000000400347947 */ /* 0x000fea0003800000 */
.L_x_1214:
[----:B------:R-:W1:Y:S02]  /*0600*/  LDC R0, c[0x0][0x3c8] ;  /* 0x0000f200ff007b82 */ /* 0x000e640000000800 */
[----:B-1----:R-:W-:-:S05]  /*0610*/  VIMNMX R7, PT, PT, RZ, R0, PT ;  /* 0x00000000ff077248 */ /* 0x002fca0003fe0100 */
[----:B------:R-:W-:-:S05]  /*0620*/  IMAD.IADD R5, R0, 0x1, -R7 ;  /* 0x0000000100057824 */ /* 0x000fca00078e0a07 */
[----:B------:R-:W-:-:S13]  /*0630*/  ISETP.GE.AND P0, PT, R20, R5, PT ;  /* 0x000000051400720c */ /* 0x000fda0003f06270 */
[----:B------:R-:W-:Y:S05]  /*0640*/  @P0 BRA `(.L_x_1215) ;  /* 0x0000000400200947 */ /* 0x000fea0003800000 */
[----:B---3--:R-:W1:Y:S01]  /*0650*/  I2F.U32.RP R6, R3 ;  /* 0x0000000300067306 */ /* 0x008e620000209000 */
[----:B------:R-:W-:Y:S01]  /*0660*/  IMAD.IADD R4, R20, 0x1, R3 ;  /* 0x0000000114047824 */ /* 0x000fe200078e0203 */
[----:B------:R-:W-:Y:S01]  /*0670*/  ISETP.NE.U32.AND P2, PT, R3, RZ, PT ;  /* 0x000000ff0300720c */ /* 0x000fe20003f45070 */
[----:B------:R-:W-:Y:S03]  /*0680*/  BSSY.RECONVERGENT B1, `(.L_x_1221) ;  /* 0x0000030000017945 */ /* 0x000fe60003800200 */
[CC--:B------:R-:W-:Y:S02]  /*0690*/  ISETP.GE.U32.AND P0, PT, R4.reuse, R5.reuse, PT ;  /* 0x000000050400720c */ /* 0x0c0fe40003f06070 */
[----:B------:R-:W-:Y:S02]  /*06a0*/  VIMNMX.U32 R2, PT, PT, R4, R5, !PT ;  /* 0x0000000504027248 */ /* 0x000fe40007fe0000 */
[----:B------:R-:W-:-:S04]  /*06b0*/  SEL R11, RZ, 0x1, P0 ;  /* 0x00000001ff0b7807 */ /* 0x000fc80000000000 */
[----:B------:R-:W-:Y:S01]  /*06c0*/  IADD3 R2, PT, PT, R2, -R4, -R11 ;  /* 0x8000000402027210 */ /* 0x000fe20007ffe80b */
[----:B-1----:R-:W1:Y:S02]  /*06d0*/  MUFU.RCP R6, R6 ;  /* 0x0000000600067308 */ /* 0x002e640000001000 */
[----:B-1----:R-:W-:-:S06]  /*06e0*/  IADD3 R8, PT, PT, R6, 0xffffffe, RZ ;  /* 0x0ffffffe06087810 */ /* 0x002fcc0007ffe0ff */
[----:B------:R1:W2:Y:S02]  /*06f0*/  F2I.FTZ.U32.TRUNC.NTZ R9, R8 ;  /* 0x0000000800097305 */ /* 0x0002a4000021f000 */
[----:B-1----:R-:W-:Y:S01]  /*0700*/  HFMA2 R8, -RZ, RZ, 0, 0 ;  /* 0x00000000ff087431 */ /* 0x002fe200000001ff */
[----:B--2---:R-:W-:-:S05]  /*0710*/  IADD3 R10, PT, PT, RZ, -R9, RZ ;  /* 0x80000009ff0a7210 */ /* 0x004fca0007ffe0ff */
        /* <DEDUP_REMOVED lines=18> */
[----:B------:R-:W-:Y:S01]  /*0840*/  MOV R9, UR4 ;  /* 0x0000000400097c02 */ /* 0x000fe20008000f00 */
[----:B------:R-:W-:Y:S01]  /*0850*/  IMAD.U32 R8, RZ, RZ, UR9 ;  /* 0x00000009ff087e24 */ /* 0x000fe2000f8e00ff */
        /* <DEDUP_REMOVED lines=9> */
.L_x_1223:
[----:B------:R-:W-:Y:S01]  /*08f0*/  MOV R10, R8 ;  /* 0x00000008000a7202 */ /* 0x000fe20000000f00 */
[----:B------:R-:W-:-:S05]  /*0900*/  IMAD.MOV.U32 R11, RZ, RZ, R9 ;  /* 0x000000ffff0b7224 */ /* 0x000fca00078e0009 */
[----:B0-----:R-:W2:Y:S01]  /*0910*/  LDG.E R13, desc[UR6][R10.64] ;  /* 0x000000060a0d7981 */ /* 0x001ea2000c1e1900 */
[----:B------:R-:W-:Y:S01]  /*0920*/  IADD3 R6, PT, PT, R6, 0x1, RZ ;  /* 0x0000000106067810 */ /* 0x000fe20007ffe0ff */
[C---:B------:R-:W-:Y:S01]  /*0930*/  IMAD.WIDE.U32 R8, R3.reuse, 0x4, R10 ;  /* 0x0000000403087825 */ /* 0x040fe200078e000a */
[----:B------:R-:W-:Y:S02]  /*0940*/  IADD3 R4, PT, PT, R3, R4, RZ ;  /* 0x0000000403047210 */ /* 0x000fe40007ffe0ff */
[----:B------:R-:W-:Y:S01]  /*0950*/  ISETP.NE.AND P0, PT, R6, RZ, PT ;  /* 0x000000ff0600720c */ /* 0x000fe20003f05270 */
[----:B--2---:R-:W-:-:S12]  /*0960*/  FFMA.FTZ R2, R13, R13, R2 ;  /* 0x0000000d0d027223 */ /* 0x004fd80000010002 */
[----:B------:R-:W-:Y:S05]  /*0970*/  @P0 BRA `(.L_x_1223) ;  /* 0xfffffffc00dc0947 */ /* 0x000fea000383ffff */
.L_x_1222:
[----:B0-----:R-:W-:Y:S05]  /*0980*/  BSYNC.RECONVERGENT B1 ;  /* 0x0000000000017941 */ /* 0x001fea0003800200 */
.L_x_1221:
[----:B------:R-:W-:Y:S05]  /*0990*/  @!P1 BRA `(.L_x_1215) ;  /* 0x00000000004c9947 */ /* 0x000fea0003800000 */
[----:B------:R-:W-:-:S07]  /*09a0*/  IMAD.WIDE R6, R7, 0x4, R22 ;  /* 0x0000000407067825 */ /* 0x000fce00078e0216 */
.L_x_1224:
[----:B------:R-:W-:Y:S01]  /*09b0*/  IADD3 R10, PT, PT, R3, R4, RZ ;  /* 0x00000004030a7210 */ /* 0x000fe20007ffe0ff */
[----:B------:R-:W-:-:S04]  /*09c0*/  IMAD.WIDE.U32 R8, R4, 0x4, R6 ;  /* 0x0000000404087825 */ /* 0x000fc800078e0006 */
[C---:B------:R-:W-:Y:S02]  /*09d0*/  IMAD.IADD R4, R10.reuse, 0x1, R3 ;  /* 0x000000010a047824 */ /* 0x040fe400078e0203 */
[--C-:B------:R-:W-:Y:S01]  /*09e0*/  IMAD.WIDE.U32 R10, R10, 0x4, R6.reuse ;  /* 0x000000040a0a7825 */ /* 0x100fe200078e0006 */
[----:B------:R-:W2:Y:S03]  /*09f0*/  LDG.E R9, desc[UR6][R8.64] ;  /* 0x0000000608097981 */ /* 0x000ea6000c1e1900 */
[C-C-:B------:R-:W-:Y:S01]  /*0a00*/  IMAD.WIDE.U32 R12, R4.reuse, 0x4, R6.reuse ;  /* 0x00000004040c7825 */ /* 0x140fe200078e0006 */
[-C--:B------:R-:W-:Y:S01]  /*0a10*/  IADD3 R4, PT, PT, R4, R3.reuse, RZ ;  /* 0x0000000304047210 */ /* 0x080fe20007ffe0ff */
[----:B------:R-:W3:Y:S04]  /*0a20*/  LDG.E R11, desc[UR6][R10.64] ;  /* 0x000000060a0b7981 */ /* 0x000ee8000c1e1900 */
[C---:B------:R-:W-:Y:S01]  /*0a30*/  IMAD.WIDE.U32 R14, R4.reuse, 0x4, R6 ;  /* 0x00000004040e7825 */ /* 0x040fe200078e0006 */
[----:B------:R-:W4:Y:S05]  /*0a40*/  LDG.E R13, desc[UR6][R12.64] ;  /* 0x000000060c0d7981 */ /* 0x000f2a000c1e1900 */
        /* <DEDUP_REMOVED lines=8> */
.L_x_1215:
[----:B0-----:R-:W-:Y:S05]  /*0ad0*/  BSYNC.RECONVERGENT B0 ;  /* 0x0000000000007941 */ /* 0x001fea0003800200 */
.L_x_1213:
        /* <DEDUP_REMOVED lines=71> */
.L_x_1226:
        /* <DEDUP_REMOVED lines=104> */
.L_x_1228:
[----:B------:R-:W-:Y:S01]  /*15d0*/  I2FP.F32.S32 R4, R0 ;  /* 0x0000000000047245 */ /* 0x000fe20000201400 */
[----:B------:R-:W0:Y:S05]  /*15e0*/  LDCU UR4, c[0x0][0x3c0] ;  /* 0x00007800ff0477ac */ /* 0x000e2a0008000800 */
[----:B------:R-:W0:Y:S02]  /*15f0*/  MUFU.RCP R4, R4 ;  /* 0x0000000400047308 */ /* 0x000e240000001000 */
[----:B0-----:R-:W-:-:S06]  /*1600*/  FFMA.FTZ R21, R4, R21, UR4 ;  /* 0x0000000404157e23 */ /* 0x001fcc0008010015 */
[----:B------:R-:W0:Y:S02]  /*1610*/  MUFU.RSQ R21, R21 ;  /* 0x0000001500157308 */ /* 0x000e240000001400 */
[----:B0-----:R2:W-:Y:S02]  /*1620*/  STS [R2], R21 ;  /* 0x0000001502007388 */ /* 0x0015e40000000800 */
.L_x_1227:
[----:B------:R-:W-:Y:S05]  /*1630*/  BSYNC.RECONVERGENT B0 ;  /* 0x0000000000007941 */ /* 0x000fea0003800200 */
.L_x_1225:
        /* <DEDUP_REMOVED lines=11> */
.L_x_1229:
        /* <DEDUP_REMOVED lines=12> */
.L_x_1230:
        /* <DEDUP_REMOVED lines=13> */
.L_x_1425:


//--------------------- .text._ZN4vllm15rms_norm_kernelIfLi2ELi2EEEvPT_PKS1_lllllS4_fii --------------------------
	.section	.text._ZN4vllm15rms_norm_kernelIfLi2ELi2EEEvPT_PKS1_lllllS4_fii,"ax",@progbits
	.align	128
        .global         _ZN4vllm15rms_norm_kernelIfLi2ELi2EEEvPT_PKS1_lllllS4_fii
        .type           _ZN4vllm15rms_norm_kernelIfLi2ELi2EEEvPT_PKS1_lllllS4_fii,@function
        .size           _ZN4vllm15rms_norm_kernelIfLi2ELi2EEEvPT_PKS1_lllllS4_fii,(.L_x_1426 - _ZN4vllm15rms_norm_kernelIfLi2ELi2EEEvPT_PKS1_lllllS4_fii)
        .other          _ZN4vllm15rms_norm_kernelIfLi2ELi2EEEvPT_PKS1_lllllS4_fii,@"STO_CUDA_ENTRY STV_DEFAULT"
_ZN4vllm15rms_norm_kernelIfLi2ELi2EEEvPT_PKS1_lllllS4_fii:
.text._ZN4vllm15rms_norm_kernelIfLi2ELi2EEEvPT_PKS1_lllllS4_fii:
        /* <DEDUP_REMOVED lines=54> */
[----:B------:R-:W-:Y:S01]  /*0360*/  MOV R5, UR4 ;  /* 0x0000000400057c02 */ /* 0x000fe20008000f00 */
[----:B------:R-:W-:Y:S01]  /*0370*/  IMAD.U32 R4, RZ, RZ, UR9 ;  /* 0x00000009ff047e24 */ /* 0x000fe2000f8e00ff */
[----:B------:R-:W-:Y:S01]  /*0380*/  IADD3 R2, PT, PT, R8, 0x1, RZ ;  /* 0x0000000108027810 */ /* 0x000fe20007ffe0ff */
[----:B------:R-:W-:Y:S02]  /*0390*/  IMAD.MOV.U32 R15, RZ, RZ, RZ ;  /* 0x000000ffff0f7224 */ /* 0x000fe400078e00ff */
[----:B------:R-:W-:-:S03]  /*03a0*/  IMAD.WIDE.U32 R4, R20, 0x8, R4 ;  /* 0x0000000814047825 */ /* 0x000fc600078e0004 */
[----:B------:R-:W-:Y:S02]  /*03b0*/  IADD3 R6, P0, PT, R4, R6, RZ ;  /* 0x0000000604067210 */ /* 0x000fe40007f1e0ff */
[----:B------:R-:W-:Y:S02]  /*03c0*/  LOP3.LUT R4, R2, 0x3, RZ, 0xc0, !PT ;  /* 0x0000000302047812 */ /* 0x000fe400078ec0ff */
[----:B------:R-:W-:Y:S02]  /*03d0*/  IADD3.X R5, PT, PT, R5, R7, RZ, P0, !PT ;  /* 0x0000000705057210 */ /* 0x000fe400007fe4ff */
[----:B------:R-:W-:Y:S01]  /*03e0*/  MOV R2, R20 ;  /* 0x0000001400027202 */ /* 0x000fe20000000f00 */
[----:B------:R-:W-:-:S07]  /*03f0*/  IMAD.MOV R8, RZ, RZ, -R4 ;  /* 0x000000ffff087224 */ /* 0x000fce00078e0a04 */
.L_x_1236:
[----:B------:R-:W-:-:S05]  /*0400*/  MOV R7, R5 ;  /* 0x0000000500077202 */ /* 0x000fca0000000f00 */
[----:B------:R0:W2:Y:S01]  /*0410*/  LDG.E.64 R10, desc[UR6][R6.64] ;  /* 0x00000006060a7981 */ /* 0x0000a2000c1e1b00 */
[----:B------:R-:W-:Y:S01]  /*0420*/  IADD3 R8, PT, PT, R8, 0x1, RZ ;  /* 0x0000000108087810 */ /* 0x000fe20007ffe0ff */
[C---:B------:R-:W-:Y:S01]  /*0430*/  IMAD.WIDE.U32 R4, R3.reuse, 0x8, R6 ;  /* 0x0000000803047825 */ /* 0x040fe200078e0006 */
[----:B------:R-:W-:Y:S02]  /*0440*/  IADD3 R2, PT, PT, R3, R2, RZ ;  /* 0x0000000203027210 */ /* 0x000fe40007ffe0ff */
[----:B------:R-:W-:Y:S01]  /*0450*/  ISETP.NE.AND P0, PT, R8, RZ, PT ;  /* 0x000000ff0800720c */ /* 0x000fe20003f05270 */
[----:B0-----:R-:W-:Y:S02]  /*0460*/  IMAD.MOV.U32 R6, RZ, RZ, R4 ;  /* 0x000000ffff067224 */ /* 0x001fe400078e0004 */
[----:B--2---:R-:W-:-:S04]  /*0470*/  FFMA.FTZ R10, R10, R10, R15 ;  /* 0x0000000a0a0a7223 */ /* 0x004fc8000001000f */
[----:B------:R-:W-:-:S06]  /*0480*/  FFMA.FTZ R15, R11, R11, R10 ;  /* 0x0000000b0b0f7223 */ /* 0x000fcc000001000a */
[----:B------:R-:W-:Y:S05]  /*0490*/  @P0 BRA `(.L_x_1236) ;  /* 0xfffffffc00d80947 */ /* 0x000fea000383ffff */
.L_x_1235:
[----:B------:R-:W-:Y:S05]  /*04a0*/  BSYNC.RECONVERGENT B1 ;  /* 0x0000000000017941 */ /* 0x000fea0003800200 */
.L_x_1234:
[----:B------:R-:W-:Y:S05]  /*04b0*/  @!P1 BRA `(.L_x_1233) ;  /* 0x0000000c001c9947 */ /* 0x000fea0003800000 */
[----:B------:R-:W-:Y:S01]  /*04c0*/  BSSY.RECONVERGENT B1, `(.L_x_1237) ;  /* 0x000001b000017945 */ /* 0x000fe20003800200 */
[C---:B------:R-:W-:Y:S01]  /*04d0*/  LEA R8, R3.reuse, R2, 0x1 ;  /* 0x0000000203087211 */ /* 0x040fe200078e08ff */
[----:B------:R-:W-:Y:S02]  /*04e0*/  IMAD R14, R3, 0x3, R2 ;  /* 0x00000003030e7824 */ /* 0x000fe400078e0202 */
[----:B------:R-:W-:-:S07]  /*04f0*/  IMAD.IADD R16, R2, 0x1, R3 ;  /* 0x0000000102107824 */ /* 0x000fce00078e0203 */
.L_x_1238:
        /* <DEDUP_REMOVED lines=24> */
.L_x_1237:
[----:B------:R-:W-:Y:S05]  /*0680*/  BRA `(.L_x_1233) ;  /* 0x0000000800a87947 */ /* 0x000fea0003800000 */
.L_x_1232:
[----:B------:R-:W-:-:S04]  /*0690*/  IADD3 R2, PT, PT, -R22, RZ, RZ ;  /* 0x000000ff16027210 */ /* 0x000fc80007ffe1ff */
[----:B------:R-:W-:-:S04]  /*06a0*/  SHF.R.U32.HI R2, RZ, 0x2, R2 ;  /* 0x00000002ff027819 */ /* 0x000fc80000011602 */
[----:B------:R-:W-:-:S04]  /*06b0*/  LOP3.LUT R17, R2, 0x1, RZ, 0xc0, !PT ;  /* 0x0000000102117812 */ /* 0x000fc800078ec0ff */
[----:B------:R-:W-:-:S04]  /*06c0*/  VIMNMX R17, PT, PT, R17, R0, PT ;  /* 0x0000000011117248 */ /* 0x000fc80003fe0100 */
[----:B------:R-:W-:-:S13]  /*06d0*/  ISETP.GE.AND P0, PT, R20, R17, PT ;  /* 0x000000111400720c */ /* 0x000fda0003f06270 */
[----:B------:R-:W-:-:S05]  /*06e0*/  @!P0 IMAD.WIDE.U32 R8, R20, 0x4, R22 ;  /* 0x0000000414088825 */ /* 0x000fca00078e0016 */
[----:B------:R-:W2:Y:S01]  /*06f0*/  @!P0 LDG.E R2, desc[UR6][R8.64] ;  /* 0x0000000608028981 */ /* 0x000ea2000c1e1900 */
[C---:B------:R-:W-:Y:S01]  /*0700*/  IADD3 R14, PT, PT, -R17.reuse, R0, RZ ;  /* 0x00000000110e7210 */ /* 0x040fe20007ffe1ff */
[----:B------:R-:W-:Y:S01]  /*0710*/  BSSY.RECONVERGENT B1, `(.L_x_1239) ;  /* 0x000005d000017945 */ /* 0x000fe20003800200 */
[----:B------:R-:W-:Y:S02]  /*0720*/  IMAD.MOV.U32 R15, RZ, RZ, RZ ;  /* 0x000000ffff0f7224 */ /* 0x000fe400078e00ff */
[----:B------:R-:W-:Y:S01]  /*0730*/  LEA.HI R19, R14, R14, RZ, 0x1 ;  /* 0x0000000e0e137211 */ /* 0x000fe200078f08ff */
[----:B------:R-:W-:-:S03]  /*0740*/  IMAD.WIDE R4, R17, 0x4, R22 ;  /* 0x0000000411047825 */ /* 0x000fc600078e0216 */
[----:B------:R-:W-:-:S04]  /*0750*/  SHF.R.S32.HI R19, RZ, 0x1, R19 ;  /* 0x00000001ff137819 */ /* 0x000fc80000011413 */
[----:B------:R-:W-:Y:S01]  /*0760*/  ISETP.GE.AND P1, PT, R20, R19, PT ;  /* 0x000000131400720c */ /* 0x000fe20003f26270 */
[----:B--2---:R-:W-:-:S12]  /*0770*/  @!P0 FFMA.FTZ R15, R2, R2, RZ ;  /* 0x00000002020f8223 */ /* 0x004fd800000100ff */
        /* <DEDUP_REMOVED lines=36> */
[----:B------:R-:W-:Y:S02]  /*09c0*/  IADD3 R13, P1, PT, R8, R6, RZ ;  /* 0x00000006080d7210 */ /* 0x000fe40007f3e0ff */
[----:B------:R-:W-:Y:S02]  /*09d0*/  LOP3.LUT R8, R2, 0x3, RZ, 0xc0, !PT ;  /* 0x0000000302087812 */ /* 0x000fe400078ec0ff */
[----:B------:R-:W-:Y:S02]  /*09e0*/  IADD3 R13, P2, PT, R13, 0x4, RZ ;  /* 0x000000040d0d7810 */ /* 0x000fe40007f5e0ff */
[----:B------:R-:W-:Y:S01]  /*09f0*/  MOV R2, R20 ;  /* 0x0000001400027202 */ /* 0x000fe20000000f00 */
[----:B------:R-:W-:Y:S01]  /*0a00*/  IMAD.MOV R12, RZ, RZ, -R8 ;  /* 0x000000ffff0c7224 */ /* 0x000fe200078e0a08 */
[----:B------:R-:W-:-:S09]  /*0a10*/  IADD3.X R9, PT, PT, RZ, R9, R7, P2, P1 ;  /* 0x00000009ff097210 */ /* 0x000fd200017e2407 */
.L_x_1243:
[----:B------:R-:W-:Y:S02]  /*0a20*/  MOV R10, R13 ;  /* 0x0000000d000a7202 */ /* 0x000fe40000000f00 */
[----:B------:R-:W-:-:S05]  /*0a30*/  MOV R11, R9 ;  /* 0x00000009000b7202 */ /* 0x000fca0000000f00 */
[----:B------:R-:W2:Y:S04]  /*0a40*/  LDG.E R16, desc[UR6][R10.64+-0x4] ;  /* 0xfffffc060a107981 */ /* 0x000ea8000c1e1900 */
[----:B------:R-:W3:Y:S01]  /*0a50*/  LDG.E R18, desc[UR6][R10.64] ;  /* 0x000000060a127981 */ /* 0x000ee2000c1e1900 */
[----:B------:R-:W-:Y:S01]  /*0a60*/  VIADD R12, R12, 0x1 ;  /* 0x000000010c0c7836 */ /* 0x000fe20000000000 */
[C---:B------:R-:W-:Y:S01]  /*0a70*/  IADD3 R2, PT, PT, R3.reuse, R2, RZ ;  /* 0x0000000203027210 */ /* 0x040fe20007ffe0ff */
[----:B------:R-:W-:-:S03]  /*0a80*/  IMAD.WIDE.U32 R8, R3, 0x8, R10 ;  /* 0x0000000803087825 */ /* 0x000fc600078e000a */
[----:B------:R-:W-:Y:S02]  /*0a90*/  ISETP.NE.AND P1, PT, R12, RZ, PT ;  /* 0x000000ff0c00720c */ /* 0x000fe40003f25270 */
[----:B------:R-:W-:Y:S01]  /*0aa0*/  MOV R13, R8 ;  /* 0x00000008000d7202 */ /* 0x000fe20000000f00 */
[----:B--2---:R-:W-:-:S04]  /*0ab0*/  FFMA.FTZ R15, R16, R16, R15 ;  /* 0x00000010100f7223 */ /* 0x004fc8000001000f */
[----:B---3--:R-:W-:-:S06]  /*0ac0*/  FFMA.FTZ R15, R18, R18, R15 ;  /* 0x00000012120f7223 */ /* 0x008fcc000001000f */
[----:B------:R-:W-:Y:S05]  /*0ad0*/  @P1 BRA `(.L_x_1243) ;  /* 0xfffffffc00d01947 */ /* 0x000fea000383ffff */
.L_x_1242:
[----:B------:R-:W-:Y:S05]  /*0ae0*/  BSYNC.RECONVERGENT B2 ;  /* 0x0000000000027941 */ /* 0x000fea0003800200 */
.L_x_1241:
[----:B------:R-:W-:Y:S05]  /*0af0*/  @!P0 BRA `(.L_x_1240) ;  /* 0x0000000000788947 */ /* 0x000fea0003800000 */
[C-C-:B------:R-:W-:Y:S01]  /*0b00*/  IMAD R16, R3.reuse, 0x2, R2.reuse ;  /* 0x0000000203107824 */ /* 0x140fe200078e0202 */
[----:B------:R-:W-:Y:S01]  /*0b10*/  IADD3 R21, PT, PT, R2, R3, RZ ;  /* 0x0000000302157210 */ /* 0x000fe20007ffe0ff */
[----:B------:R-:W-:-:S07]  /*0b20*/  IMAD R18, R3, 0x3, R2 ;  /* 0x0000000303127824 */ /* 0x000fce00078e0202 */
.L_x_1244:
[----:B------:R-:W-:-:S05]  /*0b30*/  IMAD.WIDE.U32 R8, R2, 0x8, R4 ;  /* 0x0000000802087825 */ /* 0x000fca00078e0004 */
[----:B------:R-:W2:Y:S04]  /*0b40*/  LDG.E R24, desc[UR6][R8.64] ;  /* 0x0000000608187981 */ /* 0x000ea8000c1e1900 */
[----:B------:R-:W3:Y:S01]  /*0b50*/  LDG.E R27, desc[UR6][R8.64+0x4] ;  /* 0x00000406081b7981 */ /* 0x000ee2000c1e1900 */
[----:B------:R-:W-:-:S05]  /*0b60*/  IMAD.WIDE.U32 R10, R21, 0x8, R4 ;  /* 0x00000008150a7825 */ /* 0x000fca00078e0004 */
[----:B------:R-:W4:Y:S01]  /*0b70*/  LDG.E R26, desc[UR6][R10.64] ;  /* 0x000000060a1a7981 */ /* 0x000f22000c1e1900 */
[----:B------:R-:W-:-:S03]  /*0b80*/  IMAD.WIDE.U32 R12, R16, 0x8, R4 ;  /* 0x00000008100c7825 */ /* 0x000fc600078e0004 */
[----:B------:R-:W5:Y:S04]  /*0b90*/  LDG.E R29, desc[UR6][R10.64+0x4] ;  /* 0x000004060a1d7981 */ /* 0x000f68000c1e1900 */
[----:B------:R-:W5:Y:S04]  /*0ba0*/  LDG.E R28, desc[UR6][R12.64] ;  /* 0x000000060c1c7981 */ /* 0x000f68000c1e1900 */
[----:B------:R-:W5:Y:S01]  /*0bb0*/  LDG.E R12, desc[UR6][R12.64+0x4] ;  /* 0x000004060c0c7981 */ /* 0x000f62000c1e1900 */
[----:B--2---:R-:W-:Y:S01]  /*0bc0*/  FFMA.FTZ R15, R24, R24, R15 ;  /* 0x00000018180f7223 */ /* 0x004fe2000001000f */
[----:B------:R-:W-:-:S04]  /*0bd0*/  IMAD.WIDE.U32 R24, R18, 0x8, R4 ;  /* 0x0000000812187825 */ /* 0x000fc800078e0004 */
[----:B---3--:R-:W-:Y:S02]  /*0be0*/  FFMA.FTZ R27, R27, R27, R15 ;  /* 0x0000001b1b1b7223 */ /* 0x008fe4000001000f */
[----:B------:R-:W2:Y:S04]  /*0bf0*/  LDG.E R15, desc[UR6][R24.64] ;  /* 0x00000006180f7981 */ /* 0x000ea8000c1e1900 */
[----:B------:R-:W3:Y:S01]  /*0c00*/  LDG.E R9, desc[UR6][R24.64+0x4] ;  /* 0x0000040618097981 */ /* 0x000ee2000c1e1900 */
[C---:B------:R-:W-:Y:S01]  /*0c10*/  IADD3 R2, PT, PT, R3.reuse, R2, R3 ;  /* 0x0000000203027210 */ /* 0x040fe20007ffe003 */
[----:B----4-:R-:W-:Y:S01]  /*0c20*/  FFMA.FTZ R26, R26, R26, R27 ;  /* 0x0000001a1a1a7223 */ /* 0x010fe2000001001b */
[C---:B------:R-:W-:Y:S01]  /*0c30*/  LEA R21, R3.reuse, R21, 0x2 ;  /* 0x0000001503157211 */ /* 0x040fe200078e10ff */
[C---:B------:R-:W-:Y:S01]  /*0c40*/  IMAD R16, R3.reuse, 0x4, R16 ;  /* 0x0000000403107824 */ /* 0x040fe200078e0210 */
[----:B------:R-:W-:Y:S01]  /*0c50*/  IADD3 R2, PT, PT, R3, R2, R3 ;  /* 0x0000000203027210 */ /* 0x000fe20007ffe003 */
[----:B-----5:R-:W-:Y:S01]  /*0c60*/  FFMA.FTZ R29, R29, R29, R26 ;  /* 0x0000001d1d1d7223 */ /* 0x020fe2000001001a */
[----:B------:R-:W-:-:S02]  /*0c70*/  LEA R18, R3, R18, 0x2 ;  /* 0x0000001203127211 */ /* 0x000fc400078e10ff */
[----:B------:R-:W-:Y:S01]  /*0c80*/  ISETP.GE.AND P0, PT, R2, R19, PT ;  /* 0x000000130200720c */ /* 0x000fe20003f06270 */
[----:B------:R-:W-:-:S04]  /*0c90*/  FFMA.FTZ R29, R28, R28, R29 ;  /* 0x0000001c1c1d7223 */ /* 0x000fc8000001001d */
[----:B------:R-:W-:-:S04]  /*0ca0*/  FFMA.FTZ R12, R12, R12, R29 ;  /* 0x0000000c0c0c7223 */ /* 0x000fc8000001001d */
[----:B--2---:R-:W-:-:S04]  /*0cb0*/  FFMA.FTZ R12, R15, R15, R12 ;  /* 0x0000000f0f0c7223 */ /* 0x004fc8000001000c */
[----:B---3--:R-:W-:Y:S01]  /*0cc0*/  FFMA.FTZ R15, R9, R9, R12 ;  /* 0x00000009090f7223 */ /* 0x008fe2000001000c */
[----:B------:R-:W-:Y:S06]  /*0cd0*/  @!P0 BRA `(.L_x_1244) ;  /* 0xfffffffc00948947 */ /* 0x000fec000383ffff */
.L_x_1240:
[----:B------:R-:W-:Y:S05]  /*0ce0*/  BSYNC.RECONVERGENT B1 ;  /* 0x0000000000017941 */ /* 0x000fea0003800200 */
.L_x_1239:
        /* <DEDUP_REMOVED lines=40> */
.L_x_1247:
[----:B------:R-:W-:-:S06]  /*0f70*/  IMAD.WIDE R8, R2, 0x4, R6 ;  /* 0x0000000402087825 */ /* 0x000fcc00078e0206 */
[----:B------:R-:W2:Y:S01]  /*0f80*/  LDG.E R8, desc[UR6][R8.64] ;  /* 0x0000000608087981 */ /* 0x000ea2000c1e1900 */
[----:B------:R-:W-:Y:S01]  /*0f90*/  IADD3 R10, PT, PT, R10, 0x1, RZ ;  /* 0x000000010a0a7810 */ /* 0x000fe20007ffe0ff */
[----:B------:R-:W-:-:S03]  /*0fa0*/  IMAD.IADD R2, R3, 0x1, R2 ;  /* 0x0000000103027824 */ /* 0x000fc600078e0202 */
[----:B------:R-:W-:Y:S01]  /*0fb0*/  ISETP.NE.AND P0, PT, R10, RZ, PT ;  /* 0x000000ff0a00720c */ /* 0x000fe20003f05270 */
[----:B--2---:R-:W-:-:S12]  /*0fc0*/  FFMA.FTZ R15, R8, R8, R15 ;  /* 0x00000008080f7223 */ /* 0x004fd8000001000f */
[----:B------:R-:W-:Y:S05]  /*0fd0*/  @P0 BRA `(.L_x_1247) ;  /* 0xfffffffc00e40947 */ /* 0x000fea000383ffff */
.L_x_1246:
[----:B------:R-:W-:Y:S05]  /*0fe0*/  BSYNC.RECONVERGENT B1 ;  /* 0x0000000000017941 */ /* 0x000fea0003800200 */
.L_x_1245:
[----:B------:R-:W-:Y:S05]  /*0ff0*/  @!P1 BRA `(.L_x_1233) ;  /* 0x00000000004c9947 */ /* 0x000fea0003800000 */
[----:B------:R-:W-:-:S07]  /*1000*/  SHF.L.U32 R17, R3, 0x2, RZ ;  /* 0x0000000203117819 */ /* 0x000fce00000006ff */
.L_x_1248:
        /* <DEDUP_REMOVED lines=18> */
.L_x_1233:
[----:B------:R-:W-:Y:S05]  /*1130*/  BSYNC.RECONVERGENT B0 ;  /* 0x0000000000007941 */ /* 0x000fea0003800200 */
.L_x_1231:
        /* <DEDUP_REMOVED lines=71> */
.L_x_1250:
        /* <DEDUP_REMOVED lines=104> */
.L_x_1252:
[----:B------:R-:W-:Y:S01]  /*1c30*/  I2FP.F32.S32 R4, R0 ;  /* 0x0000000000047245 */ /* 0x000fe20000201400 */
[----:B------:R-:W0:Y:S05]  /*1c40*/  LDCU UR4, c[0x0][0x3c0] ;  /* 0x00007800ff0477ac */ /* 0x000e2a0008000800 */
[----:B------:R-:W0:Y:S02]  /*1c50*/  MUFU.RCP R4, R4 ;  /* 0x0000000400047308 */ /* 0x000e240000001000 */
[----:B0-----:R-:W-:-:S06]  /*1c60*/  FFMA.FTZ R21, R4, R21, UR4 ;  /* 0x0000000404157e23 */ /* 0x001fcc0008010015 */
[----:B------:R-:W0:Y:S02]  /*1c70*/  MUFU.RSQ R21, R21 ;  /* 0x0000001500157308 */ /* 0x000e240000001400 */
[----:B0-----:R2:W-:Y:S02]  /*1c80*/  STS [R2], R21 ;  /* 0x0000001502007388 */ /* 0x0015e40000000800 */
.L_x_1251:
[----:B------:R-:W-:Y:S05]  /*1c90*/  BSYNC.RECONVERGENT B0 ;  /* 0x0000000000007941 */ /* 0x000fea0003800200 */
.L_x_1249:
        /* <DEDUP_REMOVED lines=47> */
.L_x_1255:
        /* <DEDUP_REMOVED lines=17> */
.L_x_1254:
[----:B------:R-:W-:Y:S05]  /*20a0*/  BSYNC.RECONVERGENT B0 ;  /* 0x0000000000007941 */ /* 0x000fea0003800200 */
.L_x_1253:
[----:B------:R-:W-:Y:S05]  /*20b0*/  @!P0 EXIT ;  /* 0x000000000000894d */ /* 0x000fea0003800000 */
[----:B------:R-:W2:Y:S01]  /*20c0*/  LDC.64 R6, c[0x0][0x3b8] ;  /* 0x0000ee00ff067b82 */ /* 0x000ea20000000a00 */
[C---:B------:R-:W-:Y:S01]  /*20d0*/  LEA R11, R3.reuse, R20, 0x1 ;  /* 0x00000014030b7211 */ /* 0x040fe200078e08ff */
[----:B------:R-:W-:Y:S01]  /*20e0*/  IMAD R13, R3, 0x3, R20 ;  /* 0x00000003030d7824 */ /* 0x000fe200078e0214 */
[----:B-1----:R-:W-:-:S07]  /*20f0*/  IADD3 R15, PT, PT, R20, R3, RZ ;  /* 0x00000003140f7210 */ /* 0x002fce0007ffe0ff */
.L_x_1256:
        /* <DEDUP_REMOVED lines=48> */
.L_x_1257:
        /* <DEDUP_REMOVED lines=16> */
.L_x_1426:


//--------------------- .text._ZN4vllm15rms_norm_kernelIfLi4ELi2EEEvPT_PKS1_lllllS4_fii --------------------------
	.section	.text._ZN4vllm15rms_norm_kernelIfLi4ELi2EEEvPT_PKS1_lllllS4_fii,"ax",@progbits
	.align	128
        .global         _ZN4vllm15rms_norm_kernelIfLi4ELi2EEEvPT_PKS1_lllllS4_fii
        .type           _ZN4vllm15rms_norm_kernelIfLi4ELi2EEEvPT_PKS1_lllllS4_fii,@function
        .size           _ZN4vllm15rms_norm_kernelIfLi4ELi2EEEvPT_PKS1_lllllS4_fii,(.L_x_1427 - _ZN4vllm15rms_norm_kernelIfLi4ELi2EEEvPT_PKS1_lllllS4_fii)
        .other          _ZN4vllm15rms_norm_kernelIfLi4ELi2EEEvPT_PKS1_lllllS4_fii,@"STO_CUDA_ENTRY STV_DEFAULT"
_ZN4vllm15rms_norm_kernelIfLi4ELi2EEEvPT_PKS1_lllllS4_fii:
.text._ZN4vllm15rms_norm_kernelIfLi4ELi2EEEvPT_PKS1_lllllS4_fii:
        /* <DEDUP_REMOVED lines=39> */
[----:B0-----:R-:W-:Y:S01]  /*0270*/  MOV R8, RZ ;  /* 0x000000ff00087202 */ /* 0x001fe20000000f00 */
[----:B-1----:R-:W-:-:S04]  /*0280*/  IMAD.MOV R15, RZ, RZ, -R9 ;  /* 0x000000ffff0f7224 */ /* 0x002fc800078e0a09 */
        /* <DEDUP_REMOVED lines=17> */
[----:B------:R-:W-:Y:S02]  /*03a0*/  MOV R24, RZ ;  /* 0x000000ff00187202 */ /* 0x000fe40000000f00 */
[----:B------:R-:W-:Y:S01]  /*03b0*/  MOV R21, R3 ;  /* 0x0000000300157202 */ /* 0x000fe20000000f00 */
[----:B------:R-:W-:Y:S01]  /*03c0*/  VIADD R8, R8, 0x1 ;  /* 0x0000000108087836 */ /* 0x000fe20000000000 */
[----:B------:R-:W-:-:S04]  /*03d0*/  IADD3 R4, P0, PT, R6, R4, RZ ;  /* 0x0000000406047210 */ /* 0x000fc80007f1e0ff */
[----:B------:R-:W-:Y:S02]  /*03e0*/  LOP3.LUT R8, R8, 0x3, RZ, 0xc0, !PT ;  /* 0x0000000308087812 */ /* 0x000fe400078ec0ff */
[----:B------:R-:W-:Y:S02]  /*03f0*/  IADD3.X R5, PT, PT, R7, R5, RZ, P0, !PT ;  /* 0x0000000507057210 */ /* 0x000fe400007fe4ff */
[----:B------:R-:W-:-:S07]  /*0400*/  IADD3 R10, PT, PT, -R8, RZ, RZ ;  /* 0x000000ff080a7210 */ /* 0x000fce0007ffe1ff */
.L_x_1264:
[----:B------:R-:W-:Y:S01]  /*0410*/  IMAD.MOV.U32 R8, RZ, RZ, R4 ;  /* 0x000000ffff087224 */ /* 0x000fe200078e0004 */
[----:B------:R-:W-:-:S05]  /*0420*/  MOV R9, R5 ;  /* 0x0000000500097202 */ /* 0x000fca0000000f00 */
        /* <DEDUP_REMOVED lines=10> */
.L_x_1263:
[----:B------:R-:W-:Y:S05]  /*04d0*/  BSYNC.RECONVERGENT B2 ;  /* 0x0000000000027941 */ /* 0x000fea0003800200 */
.L_x_1262:
[----:B------:R-:W-:Y:S05]  /*04e0*/  @!P1 BRA `(.L_x_1261) ;  /* 0x0000000000889947 */ /* 0x000fea0003800000 */
[C---:B------:R-:W-:Y:S01]  /*04f0*/  LEA R25, R2.reuse, R21, 0x1 ;  /* 0x0000001502197211 */ /* 0x040fe200078e08ff */
[----:B------:R-:W-:Y:S02]  /*0500*/  IMAD R26, R2, 0x3, R21 ;  /* 0x00000003021a7824 */ /* 0x000fe400078e0215 */
[----:B------:R-:W-:-:S07]  /*0510*/  IMAD.IADD R27, R21, 0x1, R2 ;  /* 0x00000001151b7824 */ /* 0x000fce00078e0202 */
.L_x_1265:
        /* <DEDUP_REMOVED lines=8> */
[C-C-:B------:R-:W-:Y:S02]  /*05a0*/  IADD3 R21, PT, PT, R2.reuse, R21, R2.reuse ;  /* 0x0000001502157210 */ /* 0x140fe40007ffe002 */
[C---:B------:R-:W-:Y:S02]  /*05b0*/  LEA R27, R2.reuse, R27, 0x2 ;  /* 0x0000001b021b7211 */ /* 0x040fe400078e10ff */
[C---:B------:R-:W-:Y:S02]  /*05c0*/  IADD3 R21, PT, PT, R2.reuse, R21, R2 ;  /* 0x0000001502157210 */ /* 0x040fe40007ffe002 */
[C---:B------:R-:W-:Y:S02]  /*05d0*/  LEA R25, R2.reuse, R25, 0x2 ;  /* 0x0000001902197211 */ /* 0x040fe400078e10ff */
[----:B------:R-:W-:Y:S02]  /*05e0*/  ISETP.GE.AND P0, PT, R21, R20, PT ;  /* 0x000000141500720c */ /* 0x000fe40003f06270 */
[----:B------:R-:W-:Y:S01]  /*05f0*/  LEA R26, R2, R26, 0x2 ;  /* 0x0000001a021a7211 */ /* 0x000fe200078e10ff */
        /* <DEDUP_REMOVED lines=17> */
.L_x_1261:
[----:B------:R-:W-:Y:S05]  /*0710*/  BSYNC.RECONVERGENT B1 ;  /* 0x0000000000017941 */ /* 0x000fea0003800200 */
.L_x_1260:
[----:B------:R-:W-:Y:S05]  /*0720*/  BRA `(.L_x_1266) ;  /* 0x0000000c001c7947 */ /* 0x000fea0003800000 */
.L_x_1259:
[----:B------:R-:W-:Y:S01]  /*0730*/  IADD3 R8, PT, PT, -R22, RZ, RZ ;  /* 0x000000ff16087210 */ /* 0x000fe20007ffe1ff */
[----:B------:R-:W-:Y:S01]  /*0740*/  BSSY.RECONVERGENT B1, `(.L_x_1267) ;  /* 0x0000019000017945 */ /* 0x000fe20003800200 */
[----:B------:R-:W-:Y:S02]  /*0750*/  HFMA2 R24, -RZ, RZ, 0, 0 ;  /* 0x00000000ff187431 */ /* 0x000fe400000001ff */
[----:B------:R-:W-:-:S04]  /*0760*/  SHF.R.U32.HI R8, RZ, 0x2, R8 ;  /* 0x00000002ff087819 */ /* 0x000fc80000011608 */
[----:B------:R-:W-:-:S04]  /*0770*/  LOP3.LUT R13, R8, 0x3, RZ, 0xc0, !PT ;  /* 0x00000003080d7812 */ /* 0x000fc800078ec0ff */
        /* <DEDUP_REMOVED lines=13> */
.L_x_1269:
[----:B------:R-:W-:Y:S01]  /*0850*/  IMAD.MOV.U32 R14, RZ, RZ, R8 ;  /* 0x000000ffff0e7224 */ /* 0x000fe200078e0008 */
[----:B------:R-:W-:-:S05]  /*0860*/  MOV R15, R9 ;  /* 0x00000009000f7202 */ /* 0x000fca0000000f00 */
[----:B------:R-:W2:Y:S01]  /*0870*/  LDG.E R17, desc[UR6][R14.64] ;  /* 0x000000060e117981 */ /* 0x000ea2000c1e1900 */
[C---:B------:R-:W-:Y:S01]  /*0880*/  IADD3 R11, PT, PT, R2.reuse, R11, RZ ;  /* 0x0000000b020b7210 */ /* 0x040fe20007ffe0ff */
[----:B------:R-:W-:-:S03]  /*0890*/  IMAD.WIDE.U32 R8, R2, 0x4, R14 ;  /* 0x0000000402087825 */ /* 0x000fc600078e000e */
[----:B------:R-:W-:Y:S01]  /*08a0*/  ISETP.GE.AND P0, PT, R11, R13, PT ;  /* 0x0000000d0b00720c */ /* 0x000fe20003f06270 */
[----:B--2---:R-:W-:-:S12]  /*08b0*/  FFMA.FTZ R24, R17, R17, R24 ;  /* 0x0000001111187223 */ /* 0x004fd80000010018 */
[----:B------:R-:W-:Y:S05]  /*08c0*/  @!P0 BRA `(.L_x_1269) ;  /* 0xfffffffc00e08947 */ /* 0x000fea000383ffff */
.L_x_1268:
[----:B------:R-:W-:Y:S05]  /*08d0*/  BSYNC.RECONVERGENT B1 ;  /* 0x0000000000017941 */ /* 0x000fea0003800200 */
.L_x_1267:
        /* <DEDUP_REMOVED lines=34> */
[----:B------:R-:W-:-:S04]  /*0b00*/  IADD3 R11, PT, PT, R17, 0x1, RZ ;  /* 0x00000001110b7810 */ /* 0x000fc80007ffe0ff */
[----:B------:R-:W-:Y:S01]  /*0b10*/  LOP3.LUT R18, R11, 0x3, RZ, 0xc0, !PT ;  /* 0x000000030b127812 */ /* 0x000fe200078ec0ff */
[----:B------:R-:W-:Y:S01]  /*0b20*/  IMAD.WIDE R14, R13, 0x4, R14 ;  /* 0x000000040d0e7825 */ /* 0x000fe200078e020e */
[----:B------:R-:W-:Y:S02]  /*0b30*/  MOV R11, R3 ;  /* 0x00000003000b7202 */ /* 0x000fe40000000f00 */
[----:B------:R-:W-:Y:S02]  /*0b40*/  IADD3 R18, PT, PT, -R18, RZ, RZ ;  /* 0x000000ff12127210 */ /* 0x000fe40007ffe1ff */
[----:B------:R-:W-:-:S04]  /*0b50*/  IADD3 R16, P1, PT, R14, R4, RZ ;  /* 0x000000040e107210 */ /* 0x000fc80007f3e0ff */
[----:B------:R-:W-:-:S04]  /*0b60*/  IADD3 R16, P2, PT, R16, 0x8, RZ ;  /* 0x0000000810107810 */ /* 0x000fc80007f5e0ff */
[----:B------:R-:W-:-:S09]  /*0b70*/  IADD3.X R17, PT, PT, RZ, R15, R5, P2, P1 ;  /* 0x0000000fff117210 */ /* 0x000fd200017e2405 */
.L_x_1274:
[----:B------:R-:W-:Y:S02]  /*0b80*/  MOV R14, R16 ;  /* 0x00000010000e7202 */ /* 0x000fe40000000f00 */
[----:B------:R-:W-:-:S05]  /*0b90*/  MOV R15, R17 ;  /* 0x00000011000f7202 */ /* 0x000fca0000000f00 */
[----:B------:R-:W2:Y:S04]  /*0ba0*/  LDG.E R17, desc[UR6][R14.64+-0x8] ;  /* 0xfffff8060e117981 */ /* 0x000ea8000c1e1900 */
[----:B------:R-:W3:Y:S04]  /*0bb0*/  LDG.E R16, desc[UR6][R14.64+-0x4] ;  /* 0xfffffc060e107981 */ /* 0x000ee8000c1e1900 */
[----:B------:R-:W4:Y:S04]  /*0bc0*/  LDG.E R21, desc[UR6][R14.64] ;  /* 0x000000060e157981 */ /* 0x000f28000c1e1900 */
[----:B------:R-:W5:Y:S01]  /*0bd0*/  LDG.E R19, desc[UR6][R14.64+0x4] ;  /* 0x000004060e137981 */ /* 0x000f62000c1e1900 */
[----:B------:R-:W-:Y:S01]  /*0be0*/  VIADD R18, R18, 0x1 ;  /* 0x0000000112127836 */ /* 0x000fe20000000000 */
[----:B------:R-:W-:-:S04]  /*0bf0*/  IADD3 R11, PT, PT, R2, R11, RZ ;  /* 0x0000000b020b7210 */ /* 0x000fc80007ffe0ff */
[----:B------:R-:W-:Y:S01]  /*0c00*/  ISETP.NE.AND P1, PT, R18, RZ, PT ;  /* 0x000000ff1200720c */ /* 0x000fe20003f25270 */
[----:B--2---:R-:W-:-:S04]  /*0c10*/  FFMA.FTZ R17, R17, R17, R24 ;  /* 0x0000001111117223 */ /* 0x004fc80000010018 */
[----:B---3--:R-:W-:Y:S01]  /*0c20*/  FFMA.FTZ R20, R16, R16, R17 ;  /* 0x0000001010147223 */ /* 0x008fe20000010011 */
[----:B------:R-:W-:-:S04]  /*0c30*/  IMAD.WIDE.U32 R16, R2, 0x10, R14 ;  /* 0x0000001002107825 */ /* 0x000fc800078e000e */
[----:B----4-:R-:W-:-:S04]  /*0c40*/  FFMA.FTZ R20, R21, R21, R20 ;  /* 0x0000001515147223 */ /* 0x010fc80000010014 */
[----:B-----5:R-:W-:Y:S01]  /*0c50*/  FFMA.FTZ R24, R19, R19, R20 ;  /* 0x0000001313187223 */ /* 0x020fe20000010014 */
[----:B------:R-:W-:Y:S06]  /*0c60*/  @P1 BRA `(.L_x_1274) ;  /* 0xfffffffc00c41947 */ /* 0x000fec000383ffff */
.L_x_1273:
[----:B------:R-:W-:Y:S05]  /*0c70*/  BSYNC.RECONVERGENT B2 ;  /* 0x0000000000027941 */ /* 0x000fea0003800200 */
.L_x_1272:
[----:B------:R-:W-:Y:S05]  /*0c80*/  @!P0 BRA `(.L_x_1271) ;  /* 0x0000000000b88947 */ /* 0x000fea0003800000 */
[C---:B------:R-:W-:Y:S01]  /*0c90*/  LEA R19, R2.reuse, R11, 0x1 ;  /* 0x0000000b02137211 */ /* 0x040fe200078e08ff */
[----:B------:R-:W-:Y:S01]  /*0ca0*/  IMAD R21, R2, 0x3, R11 ;  /* 0x0000000302157824 */ /* 0x000fe200078e020b */
[----:B------:R-:W-:-:S07]  /*0cb0*/  IADD3 R25, PT, PT, R11, R2, RZ ;  /* 0x000000020b197210 */ /* 0x000fce0007ffe0ff */
.L_x_1275:
[----:B------:R-:W-:-:S05]  /*0cc0*/  IMAD.WIDE.U32 R14, R11, 0x10, R8 ;  /* 0x000000100b0e7825 */ /* 0x000fca00078e0008 */
[----:B------:R-:W2:Y:S04]  /*0cd0*/  LDG.E R17, desc[UR6][R14.64] ;  /* 0x000000060e117981 */ /* 0x000ea8000c1e1900 */
[----:B------:R-:W3:Y:S04]  /*0ce0*/  LDG.E R16, desc[UR6][R14.64+0x4] ;  /* 0x000004060e107981 */ /* 0x000ee8000c1e1900 */
[----:B------:R-:W4:Y:S04]  /*0cf0*/  LDG.E R27, desc[UR6][R14.64+0x8] ;  /* 0x000008060e1b7981 */ /* 0x000f28000c1e1900 */
[----:B------:R-:W5:Y:S01]  /*0d00*/  LDG.E R18, desc[UR6][R14.64+0xc] ;  /* 0x00000c060e127981 */ /* 0x000f62000c1e1900 */
[----:B--2---:R-:W-:-:S04]  /*0d10*/  FFMA.FTZ R17, R17, R17, R24 ;  /* 0x0000001111117223 */ /* 0x004fc80000010018 */
[----:B---3--:R-:W-:Y:S01]  /*0d20*/  FFMA.FTZ R20, R16, R16, R17 ;  /* 0x0000001010147223 */ /* 0x008fe20000010011 */
[----:B------:R-:W-:-:S04]  /*0d30*/  IMAD.WIDE.U32 R16, R25, 0x10, R8 ;  /* 0x0000001019107825 */ /* 0x000fc800078e0008 */
[----:B----4-:R-:W-:Y:S02]  /*0d40*/  FFMA.FTZ R27, R27, R27, R20 ;  /* 0x0000001b1b1b7223 */ /* 0x010fe40000010014 */
[----:B------:R-:W2:Y:S04]  /*0d50*/  LDG.E R20, desc[UR6][R16.64] ;  /* 0x0000000610147981 */ /* 0x000ea8000c1e1900 */
[----:B------:R-:W3:Y:S01]  /*0d60*/  LDG.E R24, desc[UR6][R16.64+0x4] ;  /* 0x0000040610187981 */ /* 0x000ee2000c1e1900 */
[----:B-----5:R-:W-:-:S03]  /*0d70*/  FFMA.FTZ R27, R18, R18, R27 ;  /* 0x00000012121b7223 */ /* 0x020fc6000001001b */
[----:B------:R-:W4:Y:S04]  /*0d80*/  LDG.E R26, desc[UR6][R16.64+0x8] ;  /* 0x00000806101a7981 */ /* 0x000f28000c1e1900 */
[----:B------:R0:W5:Y:S01]  /*0d90*/  LDG.E R18, desc[UR6][R16.64+0xc] ;  /* 0x00000c0610127981 */ /* 0x000162000c1e1900 */
[----:B------:R-:W-:-:S04]  /*0da0*/  IMAD.WIDE.U32 R14, R19, 0x10, R8 ;  /* 0x00000010130e7825 */ /* 0x000fc800078e0008 */
[----:B--2---:R-:W-:Y:S02]  /*0db0*/  FFMA.FTZ R27, R20, R20, R27 ;  /* 0x00000014141b7223 */ /* 0x004fe4000001001b */
[----:B------:R-:W2:Y:S02]  /*0dc0*/  LDG.E R20, desc[UR6][R14.64] ;  /* 0x000000060e147981 */ /* 0x000ea4000c1e1900 */
[----:B---3--:R-:W-:Y:S02]  /*0dd0*/  FFMA.FTZ R27, R24, R24, R27 ;  /* 0x00000018181b7223 */ /* 0x008fe4000001001b */
[----:B------:R-:W3:Y:S02]  /*0de0*/  LDG.E R24, desc[UR6][R14.64+0x4] ;  /* 0x000004060e187981 */ /* 0x000ee4000c1e1900 */
[----:B----4-:R-:W-:Y:S01]  /*0df0*/  FFMA.FTZ R27, R26, R26, R27 ;  /* 0x0000001a1a1b7223 */ /* 0x010fe2000001001b */
[----:B0-----:R-:W-:Y:S01]  /*0e00*/  IMAD.WIDE.U32 R16, R21, 0x10, R8 ;  /* 0x0000001015107825 */ /* 0x001fe200078e0008 */
[----:B------:R-:W4:Y:S03]  /*0e10*/  LDG.E R26, desc[UR6][R14.64+0xc] ;  /* 0x00000c060e1a7981 */ /* 0x000f26000c1e1900 */
[----:B-----5:R-:W-:-:S02]  /*0e20*/  FFMA.FTZ R27, R18, R18, R27 ;  /* 0x00000012121b7223 */ /* 0x020fc4000001001b */
[----:B------:R-:W5:Y:S04]  /*0e30*/  LDG.E R18, desc[UR6][R14.64+0x8] ;  /* 0x000008060e127981 */ /* 0x000f68000c1e1900 */
[----:B------:R-:W4:Y:S01]  /*0e40*/  LDG.E R29, desc[UR6][R16.64+0xc] ;  /* 0x00000c06101d7981 */ /* 0x000f22000c1e1900 */
[----:B--2---:R-:W-:-:S03]  /*0e50*/  FFMA.FTZ R27, R20, R20, R27 ;  /* 0x00000014141b7223 */ /* 0x004fc6000001001b */
[----:B------:R-:W2:Y:S01]  /*0e60*/  LDG.E R20, desc[UR6][R16.64+0x4] ;  /* 0x0000040610147981 */ /* 0x000ea2000c1e1900 */
[----:B---3--:R-:W-:-:S03]  /*0e70*/  FFMA.FTZ R27, R24, R24, R27 ;  /* 0x00000018181b7223 */ /* 0x008fc6000001001b */
[----:B------:R-:W3:Y:S01]  /*0e80*/  LDG.E R24, desc[UR6][R16.64+0x8] ;  /* 0x0000080610187981 */ /* 0x000ee2000c1e1900 */
[----:B-----5:R-:W-:-:S03]  /*0e90*/  FFMA.FTZ R27, R18, R18, R27 ;  /* 0x00000012121b7223 */ /* 0x020fc6000001001b */
[----:B------:R-:W5:Y:S01]  /*0ea0*/  LDG.E R18, desc[UR6][R16.64] ;  /* 0x0000000610127981 */ /* 0x000f62000c1e1900 */
[----:B------:R-:W-:Y:S01]  /*0eb0*/  IADD3 R11, PT, PT, R2, R11, R2 ;  /* 0x0000000b020b7210 */ /* 0x000fe20007ffe002 */
[----:B----4-:R-:W-:-:S03]  /*0ec0*/  FFMA.FTZ R27, R26, R26, R27 ;  /* 0x0000001a1a1b7223 */ /* 0x010fc6000001001b */
[----:B------:R-:W-:-:S04]  /*0ed0*/  IADD3 R11, PT, PT, R2, R11, R2 ;  /* 0x0000000b020b7210 */ /* 0x000fc80007ffe002 */
[----:B------:R-:W-:Y:S01]  /*0ee0*/  ISETP.GE.AND P0, PT, R11, R12, PT ;  /* 0x0000000c0b00720c */ /* 0x000fe20003f06270 */
[C---:B------:R-:W-:Y:S01]  /*0ef0*/  IMAD R21, R2.reuse, 0x4, R21 ;  /* 0x0000000402157824 */ /* 0x040fe200078e0215 */
[C---:B------:R-:W-:Y:S02]  /*0f00*/  LEA R25, R2.reuse, R25, 0x2 ;  /* 0x0000001902197211 */ /* 0x040fe400078e10ff */
[----:B------:R-:W-:Y:S01]  /*0f10*/  LEA R19, R2, R19, 0x2 ;  /* 0x0000001302137211 */ /* 0x000fe200078e10ff */
[----:B-----5:R-:W-:-:S04]  /*0f20*/  FFMA.FTZ R27, R18, R18, R27 ;  /* 0x00000012121b7223 */ /* 0x020fc8000001001b */
[----:B--2---:R-:W-:-:S04]  /*0f30*/  FFMA.FTZ R27, R20, R20, R27 ;  /* 0x00000014141b7223 */ /* 0x004fc8000001001b */
[----:B---3--:R-:W-:-:S04]  /*0f40*/  FFMA.FTZ R24, R24, R24, R27 ;  /* 0x0000001818187223 */ /* 0x008fc8000001001b */
[----:B------:R-:W-:Y:S01]  /*0f50*/  FFMA.FTZ R24, R29, R29, R24 ;  /* 0x0000001d1d187223 */ /* 0x000fe20000010018 */
[----:B------:R-:W-:Y:S06]  /*0f60*/  @!P0 BRA `(.L_x_1275) ;  /* 0xfffffffc00548947 */ /* 0x000fec000383ffff */
.L_x_1271:
[----:B------:R-:W-:Y:S05]  /*0f70*/  BSYNC.RECONVERGENT B1 ;  /* 0x0000000000017941 */ /* 0x000fea0003800200 */
.L_x_1270:
        /* <DEDUP_REMOVED lines=38> */
.L_x_1278:
[----:B------:R-:W-:-:S06]  /*11e0*/  IMAD.WIDE R6, R11, 0x4, R4 ;  /* 0x000000040b067825 */ /* 0x000fcc00078e0204 */
[----:B------:R-:W2:Y:S01]  /*11f0*/  LDG.E R7, desc[UR6][R6.64] ;  /* 0x0000000606077981 */ /* 0x000ea2000c1e1900 */
[----:B------:R-:W-:Y:S02]  /*1200*/  IADD3 R12, PT, PT, R12, 0x1, RZ ;  /* 0x000000010c0c7810 */ /* 0x000fe40007ffe0ff */
[----:B------:R-:W-:Y:S02]  /*1210*/  IADD3 R11, PT, PT, R2, R11, RZ ;  /* 0x0000000b020b7210 */ /* 0x000fe40007ffe0ff */
[----:B------:R-:W-:Y:S01]  /*1220*/  ISETP.NE.AND P0, PT, R12, RZ, PT ;  /* 0x000000ff0c00720c */ /* 0x000fe20003f05270 */
[----:B--2---:R-:W-:-:S12]  /*1230*/  FFMA.FTZ R24, R7, R7, R24 ;  /* 0x0000000707187223 */ /* 0x004fd80000010018 */
[----:B------:R-:W-:Y:S05]  /*1240*/  @P0 BRA `(.L_x_1278) ;  /* 0xfffffffc00e40947 */ /* 0x000fea000383ffff */
.L_x_1277:
[----:B------:R-:W-:Y:S05]  /*1250*/  BSYNC.RECONVERGENT B1 ;  /* 0x0000000000017941 */ /* 0x000fea0003800200 */
.L_x_1276:
[----:B------:R-:W-:Y:S05]  /*1260*/  @!P1 BRA `(.L_x_1266) ;  /* 0x00000000004c9947 */ /* 0x000fea0003800000 */
[----:B------:R-:W-:-:S07]  /*1270*/  SHF.L.U32 R17, R2, 0x2, RZ ;  /* 0x0000000202117819 */ /* 0x000fce00000006ff */
.L_x_1279:
[----:B------:R-:W-:-:S03]  /*1280*/  IMAD.WIDE R12, R11, 0x4, R8 ;  /* 0x000000040b0c7825 */ /* 0x000fc600078e0208 */
[----:B------:R-:W-:-:S04]  /*1290*/  IADD3 R14, P0, PT, R17, R12, RZ ;  /* 0x0000000c110e7210 */ /* 0x000fc80007f1e0ff */
[----:B------:R-:W-:Y:S02]  /*12a0*/  IADD3.X R15, PT, PT, RZ, R13, RZ, P0, !PT ;  /* 0x0000000dff0f7210 */ /* 0x000fe400007fe4ff */
[C---:B------:R-:W-:Y:S01]  /*12b0*/  IADD3 R4, P0, PT, R17.reuse, R14, RZ ;  /* 0x0000000e11047210 */ /* 0x040fe20007f1e0ff */
[----:B------:R-:W2:Y:S04]  /*12c0*/  LDG.E R13, desc[UR6][R12.64] ;  /* 0x000000060c0d7981 */ /* 0x000ea8000c1e1900 */
[----:B------:R-:W-:Y:S01]  /*12d0*/  IMAD.X R5, RZ, RZ, R15, P0 ;  /* 0x000000ffff057224 */ /* 0x000fe200000e060f */
        /* <DEDUP_REMOVED lines=12> */
.L_x_1266:
[----:B------:R-:W-:Y:S05]  /*13a0*/  BSYNC.RECONVERGENT B0 ;  /* 0x0000000000007941 */ /* 0x000fea0003800200 */
.L_x_1258:
        /* <DEDUP_REMOVED lines=71> */
.L_x_1281:
        /* <DEDUP_REMOVED lines=104> */
.L_x_1283:
[----:B------:R-:W-:Y:S01]  /*1ea0*/  I2FP.F32.S32 R4, R0 ;  /* 0x0000000000047245 */ /* 0x000fe20000201400 */
[----:B------:R-:W0:Y:S05]  /*1eb0*/  LDCU UR4, c[0x0][0x3c0] ;  /* 0x00007800ff0477ac */ /* 0x000e2a0008000800 */
[----:B------:R-:W0:Y:S02]  /*1ec0*/  MUFU.RCP R4, R4 ;  /* 0x0000000400047308 */ /* 0x000e240000001000 */
[----:B0-----:R-:W-:-:S06]  /*1ed0*/  FFMA.FTZ R21, R4, R21, UR4 ;  /* 0x0000000404157e23 */ /* 0x001fcc0008010015 */
[----:B------:R-:W0:Y:S02]  /*1ee0*/  MUFU.RSQ R21, R21 ;  /* 0x0000001500157308 */ /* 0x000e240000001400 */
[----:B0-----:R2:W-:Y:S02]  /*1ef0*/  STS [R20], R21 ;  /* 0x0000001514007388 */ /* 0x0015e40000000800 */
.L_x_1282:
[----:B------:R-:W-:Y:S05]  /*1f00*/  BSYNC.RECONVERGENT B0 ;  /* 0x0000000000007941 */ /* 0x000fea0003800200 */
.L_x_1280:
        /* <DEDUP_REMOVED lines=48> */
.L_x_1286:
        /* <DEDUP_REMOVED lines=21> */
.L_x_1285:
[----:B------:R-:W-:Y:S05]  /*2360*/  BSYNC.RECONVERGENT B0 ;  /* 0x0000000000007941 */ /* 0x000fea0003800200 */
.L_x_1284:
[----:B------:R-:W-:Y:S05]  /*2370*/  @!P0 EXIT ;  /* 0x000000000000894d */ /* 0x000fea0003800000 */
[----:B------:R-:W2:Y:S01]  /*2380*/  LDC.64 R24, c[0x0][0x3b8] ;  /* 0x0000ee00ff187b82 */ /* 0x000ea20000000a00 */
[C---:B------:R-:W-:Y:S01]  /*2390*/  LEA R7, R2.reuse, R3, 0x1 ;  /* 0x0000000302077211 */ /* 0x040fe200078e08ff */
[----:B------:R-:W-:Y:S01]  /*23a0*/  IMAD R6, R2, 0x3, R3 ;  /* 0x0000000302067824 */ /* 0x000fe200078e0203 */
[----:B------:R-:W-:-:S07]  /*23b0*/  IADD3 R5, PT, PT, R3, R2, RZ ;  /* 0x0000000203057210 */ /* 0x000fce0007ffe0ff */
.L_x_1287:
        /* <DEDUP_REMOVED lines=64> */
.L_x_1288:
        /* <DEDUP_REMOVED lines=12> */
.L_x_1427:


//--------------------- .text._ZN4vllm15rms_norm_kernelIfLi8ELi2EEEvPT_PKS1_lllllS4_fii --------------------------
	.section	.text._ZN4vllm15rms_norm_kernelIfLi8ELi2EEEvPT_PKS1_lllllS4_fii,"ax",@progbits
	.align	128
        .global         _ZN4vllm15rms_norm_kernelIfLi8ELi2EEEvPT_PKS1_lllllS4_fii
        .type           _ZN4vllm15rms_norm_kernelIfLi8ELi2EEEvPT_PKS1_lllllS4_fii,@function
        .size           _ZN4vllm15rms_norm_kernelIfLi8ELi2EEEvPT_PKS1_lllllS4_fii,(.L_x_1428 - _ZN4vllm15rms_norm_kernelIfLi8ELi2EEEvPT_PKS1_lllllS4_fii)
        .other          _ZN4vllm15rms_norm_kernelIfLi8ELi2EEEvPT_PKS1_lllllS4_fii,@"STO_CUDA_ENTRY STV_DEFAULT"
_ZN4vllm15rms_norm_kernelIfLi8ELi2EEEvPT_PKS1_lllllS4_fii:
.text._ZN4vllm15rms_norm_kernelIfLi8ELi2EEEvPT_PKS1_lllllS4_fii:
        /* <DEDUP_REMOVED lines=65> */
.L_x_1295:
        /* <DEDUP_REMOVED lines=16> */
.L_x_1294:
[----:B------:R-:W-:Y:S05]  /*0510*/  BSYNC.RECONVERGENT B2 ;  /* 0x0000000000027941 */ /* 0x000fea0003800200 */
.L_x_1293:
[----:B------:R-:W-:Y:S05]  /*0520*/  @!P1 BRA `(.L_x_1292) ;  /* 0x0000000000c89947 */ /* 0x000fea0003800000 */
[C---:B------:R-:W-:Y:S01]  /*0530*/  LEA R5, R2.reuse, R6, 0x1 ;  /* 0x0000000602057211 */ /* 0x040fe200078e08ff */
[----:B------:R-:W-:Y:S01]  /*0540*/  IMAD R4, R2, 0x3, R6 ;  /* 0x0000000302047824 */ /* 0x000fe200078e0206 */
[----:B------:R-:W-:-:S07]  /*0550*/  IADD3 R3, PT, PT, R6, R2, RZ ;  /* 0x0000000206037210 */ /* 0x000fce0007ffe0ff */
.L_x_1296:
        /* <DEDUP_REMOVED lines=47> */
.L_x_1292:
[----:B------:R-:W-:Y:S05]  /*0850*/  BSYNC.RECONVERGENT B1 ;  /* 0x0000000000017941 */ /* 0x000fea0003800200 */
.L_x_1291:
[----:B------:R-:W-:Y:S05]  /*0860*/  BRA `(.L_x_1297) ;  /* 0x0000000c00bc7947 */ /* 0x000fea0003800000 */
.L_x_1290:
        /* <DEDUP_REMOVED lines=18> */
.L_x_1300:
        /* <DEDUP_REMOVED lines=8> */
.L_x_1299:
[----:B------:R-:W-:Y:S05]  /*0a10*/  BSYNC.RECONVERGENT B1 ;  /* 0x0000000000017941 */ /* 0x000fea0003800200 */
.L_x_1298:
        /* <DEDUP_REMOVED lines=36> */
[----:B------:R-:W-:Y:S01]  /*0c60*/  LOP3.LUT R3, R3, 0x3, RZ, 0xc0, !PT ;  /* 0x0000000303037812 */ /* 0x000fe200078ec0ff */
[----:B------:R-:W-:-:S03]  /*0c70*/  IMAD.WIDE R12, R17, 0x4, R12 ;  /* 0x00000004110c7825 */ /* 0x000fc600078e020c */
[----:B------:R-:W-:Y:S02]  /*0c80*/  IADD3 R3, PT, PT, -R3, RZ, RZ ;  /* 0x000000ff03037210 */ /* 0x000fe40007ffe1ff */
[----:B------:R-:W-:-:S04]  /*0c90*/  IADD3 R12, P1, PT, R12, R8, RZ ;  /* 0x000000080c0c7210 */ /* 0x000fc80007f3e0ff */
[----:B------:R-:W-:-:S04]  /*0ca0*/  IADD3 R12, P2, PT, R12, 0x10, RZ ;  /* 0x000000100c0c7810 */ /* 0x000fc80007f5e0ff */
[----:B------:R-:W-:-:S09]  /*0cb0*/  IADD3.X R13, PT, PT, RZ, R13, R9, P2, P1 ;  /* 0x0000000dff0d7210 */ /* 0x000fd200017e2409 */
.L_x_1305:
        /* <DEDUP_REMOVED lines=13> */
[----:B----4-:R-:W-:Y:S01]  /*0d90*/  FFMA.FTZ R18, R21, R21, R18 ;  /* 0x0000001515127223 */ /* 0x010fe20000010012 */
[----:B------:R-:W-:-:S04]  /*0da0*/  IMAD.WIDE.U32 R20, R2, 0x20, R12 ;  /* 0x0000002002147825 */ /* 0x000fc800078e000c */
[----:B-----5:R-:W-:Y:S01]  /*0db0*/  FFMA.FTZ R18, R23, R23, R18 ;  /* 0x0000001717127223 */ /* 0x020fe20000010012 */
[----:B0-----:R-:W-:-:S03]  /*0dc0*/  MOV R12, R20 ;  /* 0x00000014000c7202 */ /* 0x001fc60000000f00 */
[----:B------:R-:W-:Y:S01]  /*0dd0*/  FFMA.FTZ R18, R25, R25, R18 ;  /* 0x0000001919127223 */ /* 0x000fe20000010012 */
[----:B------:R-:W-:-:S03]  /*0de0*/  MOV R13, R21 ;  /* 0x00000015000d7202 */ /* 0x000fc60000000f00 */
[----:B------:R-:W-:-:S04]  /*0df0*/  FFMA.FTZ R18, R27, R27, R18 ;  /* 0x0000001b1b127223 */ /* 0x000fc80000010012 */
[----:B------:R-:W-:-:S04]  /*0e00*/  FFMA.FTZ R29, R29, R29, R18 ;  /* 0x0000001d1d1d7223 */ /* 0x000fc80000010012 */
[----:B------:R-:W-:Y:S01]  /*0e10*/  FFMA.FTZ R35, R14, R14, R29 ;  /* 0x0000000e0e237223 */ /* 0x000fe2000001001d */
[----:B------:R-:W-:Y:S06]  /*0e20*/  @P1 BRA `(.L_x_1305) ;  /* 0xfffffffc00a41947 */ /* 0x000fec000383ffff */
.L_x_1304:
[----:B------:R-:W-:Y:S05]  /*0e30*/  BSYNC.RECONVERGENT B2 ;  /* 0x0000000000027941 */ /* 0x000fea0003800200 */
.L_x_1303:
[----:B------:R-:W-:Y:S05]  /*0e40*/  @!P0 BRA `(.L_x_1302) ;  /* 0x0000000400388947 */ /* 0x000fea0003800000 */
[C---:B------:R-:W-:Y:S01]  /*0e50*/  LEA R3, R2.reuse, R19, 0x1 ;  /* 0x0000001302037211 */ /* 0x040fe200078e08ff */
[----:B------:R-:W-:Y:S01]  /*0e60*/  IMAD R21, R2, 0x3, R19 ;  /* 0x0000000302157824 */ /* 0x000fe200078e0213 */
[----:B------:R-:W-:-:S07]  /*0e70*/  IADD3 R23, PT, PT, R19, R2, RZ ;  /* 0x0000000213177210 */ /* 0x000fce0007ffe0ff */
.L_x_1306:
        /* <DEDUP_REMOVED lines=9> */
[----:B------:R-:W-:-:S05]  /*0f10*/  IMAD.WIDE.U32 R14, R23, 0x20, R10 ;  /* 0x00000020170e7825 */ /* 0x000fca00078e000a */
[----:B------:R-:W5:Y:S04]  /*0f20*/  LDG.E R29, desc[UR6][R14.64] ;  /* 0x000000060e1d7981 */ /* 0x000f68000c1e1900 */
[----:B------:R-:W5:Y:S04]  /*0f30*/  LDG.E R27, desc[UR6][R14.64+0x8] ;  /* 0x000008060e1b7981 */ /* 0x000f68000c1e1900 */
[----:B------:R-:W5:Y:S01]  /*0f40*/  LDG.E R25, desc[UR6][R14.64+0x10] ;  /* 0x000010060e197981 */ /* 0x000f62000c1e1900 */
[----:B0-----:R-:W-:-:S05]  /*0f50*/  IMAD.WIDE.U32 R12, R3, 0x20, R10 ;  /* 0x00000020030c7825 */ /* 0x001fca00078e000a */
[----:B------:R-:W5:Y:S01]  /*0f60*/  LDG.E R31, desc[UR6][R12.64+0x4] ;  /* 0x000004060c1f7981 */ /* 0x000f62000c1e1900 */
[----:B--2---:R-:W-:-:S03]  /*0f70*/  FFMA.FTZ R35, R26, R26, R35 ;  /* 0x0000001a1a237223 */ /* 0x004fc60000010023 */
[----:B------:R-:W2:Y:S01]  /*0f80*/  LDG.E R26, desc[UR6][R14.64+0x4] ;  /* 0x000004060e1a7981 */ /* 0x000ea2000c1e1900 */
[----:B---3--:R-:W-:-:S03]  /*0f90*/  FFMA.FTZ R35, R28, R28, R35 ;  /* 0x0000001c1c237223 */ /* 0x008fc60000010023 */
[----:B------:R-:W3:Y:S01]  /*0fa0*/  LDG.E R28, desc[UR6][R14.64+0xc] ;  /* 0x00000c060e1c7981 */ /* 0x000ee2000c1e1900 */
[----:B----4-:R-:W-:-:S04]  /*0fb0*/  FFMA.FTZ R35, R34, R34, R35 ;  /* 0x0000002222237223 */ /* 0x010fc80000010023 */
[----:B-----5:R-:W-:Y:S02]  /*0fc0*/  FFMA.FTZ R35, R24, R24, R35 ;  /* 0x0000001818237223 */ /* 0x020fe40000010023 */
[----:B------:R-:W4:Y:S02]  /*0fd0*/  LDG.E R24, desc[UR6][R14.64+0x14] ;  /* 0x000014060e187981 */ /* 0x000f24000c1e1900 */
[----:B------:R-:W-:Y:S02]  /*0fe0*/  FFMA.FTZ R35, R20, R20, R35 ;  /* 0x0000001414237223 */ /* 0x000fe40000010023 */
[----:B------:R-:W5:Y:S02]  /*0ff0*/  LDG.E R20, desc[UR6][R14.64+0x1c] ;  /* 0x00001c060e147981 */ /* 0x000f64000c1e1900 */
[----:B------:R-:W-:Y:S02]  /*1000*/  FFMA.FTZ R35, R18, R18, R35 ;  /* 0x0000001212237223 */ /* 0x000fe40000010023 */
[----:B------:R0:W5:Y:S02]  /*1010*/  LDG.E R18, desc[UR6][R14.64+0x18] ;  /* 0x000018060e127981 */ /* 0x000164000c1e1900 */
[----:B------:R-:W-:-:S04]  /*1020*/  FFMA.FTZ R35, R30, R30, R35 ;  /* 0x0000001e1e237223 */ /* 0x000fc80000010023 */
[----:B------:R-:W-:Y:S02]  /*1030*/  FFMA.FTZ R30, R22, R22, R35 ;  /* 0x00000016161e7223 */ /* 0x000fe40000010023 */
[----:B------:R-:W5:Y:S02]  /*1040*/  LDG.E R22, desc[UR6][R12.64] ;  /* 0x000000060c167981 */ /* 0x000f64000c1e1900 */
[----:B------:R-:W-:Y:S02]  /*1050*/  FFMA.FTZ R35, R29, R29, R30 ;  /* 0x0000001d1d237223 */ /* 0x000fe4000001001e */
[----:B------:R-:W5:Y:S04]  /*1060*/  LDG.E R30, desc[UR6][R12.64+0x8] ;  /* 0x000008060c1e7981 */ /* 0x000f68000c1e1900 */
[----:B------:R-:W5:Y:S01]  /*1070*/  LDG.E R29, desc[UR6][R12.64+0xc] ;  /* 0x00000c060c1d7981 */ /* 0x000f62000c1e1900 */
[----:B--2---:R-:W-:-:S04]  /*1080*/  FFMA.FTZ R26, R26, R26, R35 ;  /* 0x0000001a1a1a7223 */ /* 0x004fc80000010023 */
[----:B------:R-:W-:Y:S02]  /*1090*/  FFMA.FTZ R27, R27, R27, R26 ;  /* 0x0000001b1b1b7223 */ /* 0x000fe4000001001a */
[----:B------:R-:W2:Y:S02]  /*10a0*/  LDG.E R26, desc[UR6][R12.64+0x10] ;  /* 0x000010060c1a7981 */ /* 0x000ea4000c1e1900 */
[----:B---3--:R-:W-:Y:S02]  /*10b0*/  FFMA.FTZ R28, R28, R28, R27 ;  /* 0x0000001c1c1c7223 */ /* 0x008fe4000001001b */
[----:B------:R-:W3:Y:S02]  /*10c0*/  LDG.E R27, desc[UR6][R12.64+0x1c] ;  /* 0x00001c060c1b7981 */ /* 0x000ee4000c1e1900 */
[----:B0-----:R-:W-:Y:S02]  /*10d0*/  FFMA.FTZ R15, R25, R25, R28 ;  /* 0x00000019190f7223 */ /* 0x001fe4000001001c */
[----:B------:R-:W3:Y:S02]  /*10e0*/  LDG.E R25, desc[UR6][R12.64+0x14] ;  /* 0x000014060c197981 */ /* 0x000ee4000c1e1900 */
[----:B----4-:R-:W-:-:S02]  /*10f0*/  FFMA.FTZ R15, R24, R24, R15 ;  /* 0x00000018180f7223 */ /* 0x010fc4000001000f */
[----:B------:R-:W4:Y:S02]  /*1100*/  LDG.E R24, desc[UR6][R12.64+0x18] ;  /* 0x000018060c187981 */ /* 0x000f24000c1e1900 */
[----:B-----5:R-:W-:Y:S01]  /*1110*/  FFMA.FTZ R35, R18, R18, R15 ;  /* 0x0000001212237223 */ /* 0x020fe2000001000f */
[----:B------:R-:W-:-:S04]  /*1120*/  IMAD.WIDE.U32 R14, R21, 0x20, R10 ;  /* 0x00000020150e7825 */ /* 0x000fc800078e000a */
[----:B------:R-:W-:Y:S01]  /*1130*/  FFMA.FTZ R35, R20, R20, R35 ;  /* 0x0000001414237223 */ /* 0x000fe20000010023 */
[----:B------:R-:W5:Y:S03]  /*1140*/  LDG.E R18, desc[UR6][R14.64] ;  /* 0x000000060e127981 */ /* 0x000f66000c1e1900 */
[----:B------:R-:W-:Y:S01]  /*1150*/  FFMA.FTZ R22, R22, R22, R35 ;  /* 0x0000001616167223 */ /* 0x000fe20000010023 */
[----:B------:R-:W5:Y:S03]  /*1160*/  LDG.E R20, desc[UR6][R14.64+0x4] ;  /* 0x000004060e147981 */ /* 0x000f66000c1e1900 */
[----:B------:R-:W-:Y:S02]  /*1170*/  FFMA.FTZ R31, R31, R31, R22 ;  /* 0x0000001f1f1f7223 */ /* 0x000fe40000010016 */
[----:B------:R-:W5:Y:S02]  /*1180*/  LDG.E R22, desc[UR6][R14.64+0x8] ;  /* 0x000008060e167981 */ /* 0x000f64000c1e1900 */
[----:B------:R-:W-:-:S02]  /*1190*/  FFMA.FTZ R30, R30, R30, R31 ;  /* 0x0000001e1e1e7223 */ /* 0x000fc4000001001f */
[----:B------:R-:W5:Y:S02]  /*11a0*/  LDG.E R28, desc[UR6][R14.64+0xc] ;  /* 0x00000c060e1c7981 */ /* 0x000f64000c1e1900 */
[----:B------:R-:W-:Y:S02]  /*11b0*/  FFMA.FTZ R31, R29, R29, R30 ;  /* 0x0000001d1d1f7223 */ /* 0x000fe4000001001e */
[----:B------:R-:W5:Y:S04]  /*11c0*/  LDG.E R29, desc[UR6][R14.64+0x10] ;  /* 0x000010060e1d7981 */ /* 0x000f68000c1e1900 */
[----:B------:R-:W5:Y:S04]  /*11d0*/  LDG.E R13, desc[UR6][R14.64+0x14] ;  /* 0x000014060e0d7981 */ /* 0x000f68000c1e1900 */
[----:B------:R-:W5:Y:S04]  /*11e0*/  LDG.E R12, desc[UR6][R14.64+0x18] ;  /* 0x000018060e0c7981 */ /* 0x000f68000c1e1900 */
[----:B------:R-:W5:Y:S01]  /*11f0*/  LDG.E R35, desc[UR6][R14.64+0x1c] ;  /* 0x00001c060e237981 */ /* 0x000f62000c1e1900 */
[----:B------:R-:W-:-:S04]  /*1200*/  IADD3 R19, PT, PT, R2, R19, R2 ;  /* 0x0000001302137210 */ /* 0x000fc80007ffe002 */
[----:B------:R-:W-:-:S04]  /*1210*/  IADD3 R19, PT, PT, R2, R19, R2 ;  /* 0x0000001302137210 */ /* 0x000fc80007ffe002 */
[----:B------:R-:W-:Y:S02]  /*1220*/  ISETP.GE.AND P0, PT, R19, R16, PT ;  /* 0x000000101300720c */ /* 0x000fe40003f06270 */
[C---:B------:R-:W-:Y:S02]  /*1230*/  LEA R23, R2.reuse, R23, 0x2 ;  /* 0x0000001702177211 */ /* 0x040fe400078e10ff */
[C---:B------:R-:W-:Y:S02]  /*1240*/  LEA R3, R2.reuse, R3, 0x2 ;  /* 0x0000000302037211 */ /* 0x040fe400078e10ff */
[----:B------:R-:W-:Y:S01]  /*1250*/  LEA R21, R2, R21, 0x2 ;  /* 0x0000001502157211 */ /* 0x000fe200078e10ff */
[----:B--2---:R-:W-:-:S04]  /*1260*/  FFMA.FTZ R26, R26, R26, R31 ;  /* 0x0000001a1a1a7223 */ /* 0x004fc8000001001f */
[----:B---3--:R-:W-:-:S04]  /*1270*/  FFMA.FTZ R25, R25, R25, R26 ;  /* 0x0000001919197223 */ /* 0x008fc8000001001a */
[----:B----4-:R-:W-:-:S04]  /*1280*/  FFMA.FTZ R24, R24, R24, R25 ;  /* 0x0000001818187223 */ /* 0x010fc80000010019 */
[----:B------:R-:W-:-:S04]  /*1290*/  FFMA.FTZ R27, R27, R27, R24 ;  /* 0x0000001b1b1b7223 */ /* 0x000fc80000010018 */
[----:B-----5:R-:W-:-:S04]  /*12a0*/  FFMA.FTZ R27, R18, R18, R27 ;  /* 0x00000012121b7223 */ /* 0x020fc8000001001b */
        /* <DEDUP_REMOVED lines=8> */
.L_x_1302:
[----:B------:R-:W-:Y:S05]  /*1330*/  BSYNC.RECONVERGENT B1 ;  /* 0x0000000000017941 */ /* 0x000fea0003800200 */
.L_x_1301:
        /* <DEDUP_REMOVED lines=38> */
.L_x_1309:
[----:B------:R-:W-:-:S06]  /*15a0*/  IMAD.WIDE R4, R3, 0x4, R8 ;  /* 0x0000000403047825 */ /* 0x000fcc00078e0208 */
[----:B------:R-:W2:Y:S01]  /*15b0*/  LDG.E R4, desc[UR6][R4.64] ;  /* 0x0000000604047981 */ /* 0x000ea2000c1e1900 */
[----:B------:R-:W-:Y:S02]  /*15c0*/  IADD3 R12, PT, PT, R12, 0x1, RZ ;  /* 0x000000010c0c7810 */ /* 0x000fe40007ffe0ff */
[----:B------:R-:W-:Y:S02]  /*15d0*/  IADD3 R3, PT, PT, R2, R3, RZ ;  /* 0x0000000302037210 */ /* 0x000fe40007ffe0ff */
[----:B------:R-:W-:Y:S01]  /*15e0*/  ISETP.NE.AND P0, PT, R12, RZ, PT ;  /* 0x000000ff0c00720c */ /* 0x000fe20003f05270 */
[----:B--2---:R-:W-:-:S12]  /*15f0*/  FFMA.FTZ R35, R4, R4, R35 ;  /* 0x0000000404237223 */ /* 0x004fd80000010023 */
[----:B------:R-:W-:Y:S05]  /*1600*/  @P0 BRA `(.L_x_1309) ;  /* 0xfffffffc00e40947 */ /* 0x000fea000383ffff */
.L_x_1308:
[----:B------:R-:W-:Y:S05]  /*1610*/  BSYNC.RECONVERGENT B1 ;  /* 0x0000000000017941 */ /* 0x000fea0003800200 */
.L_x_1307:
[----:B------:R-:W-:Y:S05]  /*1620*/  @!P1 BRA `(.L_x_1297) ;  /* 0x00000000004c9947 */ /* 0x000fea0003800000 */
[----:B------:R-:W-:-:S07]  /*1630*/  SHF.L.U32 R17, R2, 0x2, RZ ;  /* 0x0000000202117819 */ /* 0x000fce00000006ff */
.L_x_1310:
        /* <DEDUP_REMOVED lines=18> */
.L_x_1297:
[----:B------:R-:W-:Y:S05]  /*1760*/  BSYNC.RECONVERGENT B0 ;  /* 0x0000000000007941 */ /* 0x000fea0003800200 */
.L_x_1289:
        /* <DEDUP_REMOVED lines=33> */
[----:B------:R-:W-:Y:S01]  /*1980*/  LDS.128 R16, [R3+0x60] ;  /* 0x0000600003107984 */ /* 0x000fe20000000c00 */
[----:B-1----:R-:W-:-:S03]  /*1990*/  FADD.FTZ R4, R8, R4 ;  /* 0x0000000408047221 */ /* 0x002fc60000010000 */
[----:B0-----:R-:W0:Y:S01]  /*19a0*/  LDS.128 R8, [R3+0x50] ;  /* 0x0000500003087984 */ /* 0x001e220000000c00 */
        /* <DEDUP_REMOVED lines=35> */
.L_x_1312:
        /* <DEDUP_REMOVED lines=104> */
.L_x_1314:
[----:B------:R-:W-:Y:S01]  /*2260*/  I2FP.F32.S32 R5, R0 ;  /* 0x0000000000057245 */ /* 0x000fe20000201400 */
[----:B------:R-:W0:Y:S05]  /*2270*/  LDCU UR4, c[0x0][0x3c0] ;  /* 0x00007800ff0477ac */ /* 0x000e2a0008000800 */
[----:B------:R-:W0:Y:S02]  /*2280*/  MUFU.RCP R5, R5 ;  /* 0x0000000500057308 */ /* 0x000e240000001000 */
[----:B0-----:R-:W-:-:S06]  /*2290*/  FFMA.FTZ R4, R5, R4, UR4 ;  /* 0x0000000405047e23 */ /* 0x001fcc0008010004 */
[----:B------:R-:W0:Y:S02]  /*22a0*/  MUFU.RSQ R4, R4 ;  /* 0x0000000400047308 */ /* 0x000e240000001400 */
[----:B0-----:R2:W-:Y:S02]  /*22b0*/  STS [R3], R4 ;  /* 0x0000000403007388 */ /* 0x0015e40000000800 */
.L_x_1313:
[----:B------:R-:W-:Y:S05]  /*22c0*/  BSYNC.RECONVERGENT B0 ;  /* 0x0000000000007941 */ /* 0x000fea0003800200 */
.L_x_1311:
[----:B-12---:R-:W-:Y:S01]  /*22d0*/  SHF.R.S32.HI R3, RZ, 0x1f, R0 ;  /* 0x0000001fff037819 */ /* 0x006fe20000011400 */
[----:B------:R-:W-:Y:S03]  /*22e0*/  BAR.SYNC.DEFER_BLOCKING 0x0 ;  /* 0x0000000000007b1d */ /* 0x000fe60000010000 */
[----:B------:R-:W-:-:S04]  /*22f0*/  LEA.HI R3, R3, R0, RZ, 0x3 ;  /* 0x0000000003037211 */ /* 0x000fc800078f18ff */
[----:B------:R-:W-:Y:S01]  /*2300*/  SHF.R.S32.HI R6, RZ, 0x3, R3 ;  /* 0x00000003ff067819 */ /* 0x000fe20000011403 */
[----:B------:R-:W-:-:S03]  /*2310*/  IMAD R3, R0, UR8, RZ ;  /* 0x0000000800037c24 */ /* 0x000fc6000f8e02ff */
        /* <DEDUP_REMOVED lines=43> */
.L_x_1317:
        /* <DEDUP_REMOVED lines=29> */
.L_x_1316:
[----:B------:R-:W-:Y:S05]  /*27a0*/  BSYNC.RECONVERGENT B0 ;  /* 0x0000000000007941 */ /* 0x000fea0003800200 */
.L_x_1315:
[----:B------:R-:W-:Y:S05]  /*27b0*/  @!P0 EXIT ;  /* 0x000000000000894d */ /* 0x000fea0003800000 */
[C---:B------:R-:W-:Y:S01]  /*27c0*/  LEA R0, R2.reuse, R7, 0x1 ;  /* 0x0000000702007211 */ /* 0x040fe200078e08ff */
[----:B------:R-:W-:Y:S01]  /*27d0*/  IMAD R3, R2, 0x3, R7 ;  /* 0x0000000302037824 */ /* 0x000fe200078e0207 */
[----:B------:R-:W-:-:S07]  /*27e0*/  IADD3 R4, PT, PT, R7, R2, RZ ;  /* 0x0000000207047210 */ /* 0x000fce0007ffe0ff */
.L_x_1318:
        /* <DEDUP_REMOVED lines=97> */
.L_x_1319:
        /* <DEDUP_REMOVED lines=16> */
.L_x_1428:


//--------------------- .text._ZN4vllm15rms_norm_kernelIfLi16ELi2EEEvPT_PKS1_lllllS4_fii --------------------------
	.section	.text._ZN4vllm15rms_norm_kernelIfLi16ELi2EEEvPT_PKS1_lllllS4_fii,"ax",@progbits
	.align	128
        .global         _ZN4vllm15rms_norm_kernelIfLi16ELi2EEEvPT_PKS1_lllllS4_fii
        .type           _ZN4vllm15rms_norm_kernelIfLi16ELi2EEEvPT_PKS1_lllllS4_fii,@function
        .size           _ZN4vllm15rms_norm_kernelIfLi16ELi2EEEvPT_PKS1_lllllS4_fii,(.L_x_1429 - _ZN4vllm15rms_norm_kernelIfLi16ELi2EEEvPT_PKS1_lllllS4_fii)
        .other          _ZN4vllm15rms_norm_kernelIfLi16ELi2EEEvPT_PKS1_lllllS4_fii,@"STO_CUDA_ENTRY STV_DEFAULT"
_ZN4vllm15rms_norm_kernelIfLi16ELi2EEEvPT_PKS1_lllllS4_fii:
.text._ZN4vllm15rms_norm_kernelIfLi16ELi2EEEvPT_PKS1_lllllS4_fii:
[----:B------:R-:W-:Y:S08]  /*0000*/  LDC R1, c[0x0][0x37c] ;  /* 0x0000df00ff017b82 */ /* 0x000ff00000000800 */
[----:B------:R-:W0:Y:S01]  /*0010*/  S2UR UR11, SR_CTAID.X ;  /* 0x00000000000b79c3 */ /* 0x000e220000002500 */
[----:B------:R-:W0:Y:S01]  /*0020*/  LDCU.64 UR6, c[0x0][0x390] ;  /* 0x00007200ff0677ac */ /* 0x000e220008000a00 */
[----:B------:R-:W1:Y:S01]  /*0030*/  S2R R3, SR_TID.X ;  /* 0x0000000000037919 */ /* 0x000e620000002100 */
[----:B------:R-:W-:Y:S01]  /*0040*/  BSSY.RECONVERGENT B0, `(.L_x_1320) ;  /* 0x0000166000007945 */ /* 0x000fe20003800200 */
[----:B------:R-:W2:Y:S04]  /*0050*/  LDCU.64 UR8, c[0x0][0x388] ;  /* 0x00007100ff0877ac */ /* 0x000ea80008000a00 */
[----:B------:R-:W3:Y:S01]  /*0060*/  LDC R37, c[0x0][0x3c8] ;  /* 0x0000f200ff257b82 */ /* 0x000ee20000000800 */
[----:B------:R-:W4:Y:S07]  /*0070*/  LDCU.64 UR12, c[0x0][0x358] ;  /* 0x00006b00ff0c77ac */ /* 0x000f2e0008000a00 */
[----:B------:R-:W1:Y:S01]  /*0080*/  LDC R0, c[0x0][0x360] ;  /* 0x0000d800ff007b82 */ /* 0x000e620000000800 */
[----:B0-----:R-:W-:-:S04]  /*0090*/  UIMAD.WIDE.U32 UR4, UR11, UR6, URZ ;  /* 0x000000060b0472a5 */ /* 0x001fc8000f8e00ff */
[----:B------:R-:W-:Y:S02]  /*00a0*/  USHF.L.U32 UR10, UR4, 0x2, URZ ;  /* 0x00000002040a7899 */ /* 0x000fe400080006ff */
[----:B------:R-:W-:Y:S02]  /*00b0*/  UIMAD UR6, UR11, UR7, UR5 ;  /* 0x000000070b0672a4 */ /* 0x000fe4000f8e0205 */
[----:B--2---:R-:W-:Y:S01]  /*00c0*/  UIADD3 UR14, UP1, UPT, UR10, UR8, URZ ;  /* 0x000000080a0e7290 */ /* 0x004fe2000ff3e0ff */
[----:B---3--:R-:W-:Y:S01]  /*00d0*/  LOP3.LUT P0, RZ, R37, 0xf, RZ, 0xc0, !PT ;  /* 0x0000000f25ff7812 */ /* 0x008fe2000780c0ff */
[----:B------:R-:W-:Y:S02]  /*00e0*/  USHF.L.U64.HI UR7, UR4, 0x2, UR6 ;  /* 0x0000000204077899 */ /* 0x000fe40008010206 */
[----:B------:R-:W-:Y:S02]  /*00f0*/  ULOP3.LUT UP0, URZ, UR14, 0x3f, URZ, 0xc0, !UPT ;  /* 0x0000003f0eff7892 */ /* 0x000fe4000f80c0ff */
[----:B------:R-:W-:Y:S01]  /*0100*/  UIADD3.X UR15, UPT, UPT, UR7, UR9, URZ, UP1, !UPT ;  /* 0x00000009070f7290 */ /* 0x000fe20008ffe4ff */
[----:B------:R-:W-:-:S03]  /*0110*/  MOV R38, UR14 ;  /* 0x0000000e00267c02 */ /* 0x000fc60008000f00 */
[----:B------:R-:W-:Y:S02]  /*0120*/  PLOP3.LUT P0, PT, P0, PT, UP0, 0xea, 0xae ;  /* 0x0000000000ae781c */ /* 0x000fe4000070fd0a */
[----:B------:R-:W-:-:S11]  /*0130*/  MOV R39, UR15 ;  /* 0x0000000f00277c02 */ /* 0x000fd60008000f00 */
        /* <DEDUP_REMOVED lines=14> */
[----:B------:R-:W-:Y:S01]  /*0220*/  MOV R33, R3 ;  /* 0x0000000300217202 */ /* 0x000fe20000000f00 */
        /* <DEDUP_REMOVED lines=42> */
.L_x_1325:
[----:B------:R-:W-:Y:S05]  /*04d0*/  BSYNC.RECONVERGENT B2 ;  /* 0x0000000000027941 */ /* 0x000fea0003800200 */
.L_x_1324:
[----:B------:R-:W-:Y:S05]  /*04e0*/  @!P1 BRA `(.L_x_1323) ;  /* 0x0000000000ac9947 */ /* 0x000fea0003800000 */
[----:B------:R-:W-:-:S07]  /*04f0*/  IADD3 R35, PT, PT, R33, R0, RZ ;  /* 0x0000000021237210 */ /* 0x000fce0007ffe0ff */
.L_x_1326:
[----:B------:R-:W-:-:S05]  /*0500*/  IMAD.WIDE.U32 R44, R33, 0x40, R38 ;  /* 0x00000040212c7825 */ /* 0x000fca00078e0026 */
[----:B------:R-:W2:Y:S04]  /*0510*/  LDG.E.ENL2.256 R4, R24, desc[UR12][R44.64] ;  /* 0xfe00000c2c18797e */ /* 0x000ea80008121904 */
[----:B------:R-:W3:Y:S01]  /*0520*/  LDG.E.ENL2.256 R12, R8, desc[UR12][R44.64+0x20] ;  /* 0xfe00010c2c08797e */ /* 0x000ee2000812190c */
[----:B------:R-:W-:-:S05]  /*0530*/  IMAD.WIDE.U32 R42, R35, 0x40, R38 ;  /* 0x00000040232a7825 */ /* 0x000fca00078e0026 */
[----:B------:R-:W4:Y:S01]  /*0540*/  LDG.E.ENL2.256 R20, R16, desc[UR12][R42.64] ;  /* 0xfe00000c2a10797e */ /* 0x000f220008121914 */
[----:B--2---:R-:W-:-:S04]  /*0550*/  FFMA.FTZ R24, R24, R24, R31 ;  /* 0x0000001818187223 */ /* 0x004fc8000001001f */
[----:B------:R-:W-:-:S04]  /*0560*/  FFMA.FTZ R25, R25, R25, R24 ;  /* 0x0000001919197223 */ /* 0x000fc80000010018 */
[----:B------:R-:W-:-:S04]  /*0570*/  FFMA.FTZ R26, R26, R26, R25 ;  /* 0x0000001a1a1a7223 */ /* 0x000fc80000010019 */
[----:B------:R-:W-:Y:S02]  /*0580*/  FFMA.FTZ R41, R27, R27, R26 ;  /* 0x0000001b1b297223 */ /* 0x000fe4000001001a */
[----:B------:R-:W2:Y:S02]  /*0590*/  LDG.E.ENL2.256 R28, R24, desc[UR12][R42.64+0x20] ;  /* 0xfe00010c2a18797e */ /* 0x000ea4000812191c */
        /* <DEDUP_REMOVED lines=32> */
.L_x_1323:
[----:B------:R-:W-:Y:S05]  /*07a0*/  BSYNC.RECONVERGENT B1 ;  /* 0x0000000000017941 */ /* 0x000fea0003800200 */
.L_x_1322:
[----:B------:R-:W-:Y:S05]  /*07b0*/  BRA `(.L_x_1327) ;  /* 0x0000000c00b87947 */ /* 0x000fea0003800000 */
.L_x_1321:
[----:B------:R-:W-:Y:S01]  /*07c0*/  IADD3 R2, PT, PT, RZ, -UR14, RZ ;  /* 0x8000000eff027c10 */ /* 0x000fe2000fffe0ff */
        /* <DEDUP_REMOVED lines=19> */
.L_x_1330:
        /* <DEDUP_REMOVED lines=8> */
.L_x_1329:
[----:B------:R-:W-:Y:S05]  /*0980*/  BSYNC.RECONVERGENT B1 ;  /* 0x0000000000017941 */ /* 0x000fea0003800200 */
.L_x_1328:
        /* <DEDUP_REMOVED lines=66> */
[----:B------:R-:W-:-:S07]  /*0db0*/  FFMA.FTZ R31, R14, R14, R31 ;  /* 0x0000000e0e1f7223 */ /* 0x000fce000001001f */
.L_x_1334:
[----:B------:R-:W-:Y:S05]  /*0dc0*/  BSYNC.RECONVERGENT B2 ;  /* 0x0000000000027941 */ /* 0x000fea0003800200 */
.L_x_1333:
[----:B------:R-:W-:Y:S05]  /*0dd0*/  @!P1 BRA `(.L_x_1332) ;  /* 0x00000004001c9947 */ /* 0x000fea0003800000 */
[----:B------:R-:W-:-:S07]  /*0de0*/  IADD3 R11, PT, PT, R9, R0, RZ ;  /* 0x00000000090b7210 */ /* 0x000fce0007ffe0ff */
.L_x_1335:
        /* <DEDUP_REMOVED lines=15> */
[----:B------:R-:W-:-:S03]  /*0ee0*/  IMAD.WIDE.U32 R6, R11, 0x40, R38 ;  /* 0x000000400b067825 */ /* 0x000fc600078e0026 */
        /* <DEDUP_REMOVED lines=8> */
[----:B--2---:R-:W-:-:S03]  /*0f70*/  FFMA.FTZ R31, R26, R26, R31 ;  /* 0x0000001a1a1f7223 */ /* 0x004fc6000001001f */
[----:B------:R-:W2:Y:S01]  /*0f80*/  LDG.E R26, desc[UR12][R6.64+0xc] ;  /* 0x00000c0c061a7981 */ /* 0x000ea2000c1e1900 */
[----:B---3--:R-:W-:-:S04]  /*0f90*/  FFMA.FTZ R32, R32, R32, R31 ;  /* 0x0000002020207223 */ /* 0x008fc8000001001f */
[----:B----4-:R-:W-:Y:S02]  /*0fa0*/  FFMA.FTZ R31, R27, R27, R32 ;  /* 0x0000001b1b1f7223 */ /* 0x010fe40000010020 */
[----:B------:R-:W3:Y:S02]  /*0fb0*/  LDG.E R27, desc[UR12][R6.64+0x14] ;  /* 0x0000140c061b7981 */ /* 0x000ee4000c1e1900 */
[----:B-----5:R-:W-:Y:S02]  /*0fc0*/  FFMA.FTZ R30, R30, R30, R31 ;  /* 0x0000001e1e1e7223 */ /* 0x020fe4000001001f */
[----:B------:R-:W4:Y:S02]  /*0fd0*/  LDG.E R31, desc[UR12][R6.64+0x3c] ;  /* 0x00003c0c061f7981 */ /* 0x000f24000c1e1900 */
[----:B------:R-:W-:-:S04]  /*0fe0*/  FFMA.FTZ R29, R29, R29, R30 ;  /* 0x0000001d1d1d7223 */ /* 0x000fc8000001001e */
[----:B------:R-:W-:Y:S02]  /*0ff0*/  FFMA.FTZ R29, R28, R28, R29 ;  /* 0x0000001c1c1d7223 */ /* 0x000fe4000001001d */
[----:B------:R-:W5:Y:S02]  /*1000*/  LDG.E R28, desc[UR12][R6.64+0x20] ;  /* 0x0000200c061c7981 */ /* 0x000f64000c1e1900 */
        /* <DEDUP_REMOVED lines=8> */
[----:B------:R-:W4:Y:S04]  /*1090*/  LDG.E R29, desc[UR12][R6.64+0x34] ;  /* 0x0000340c061d7981 */ /* 0x000f28000c1e1900 */
[----:B------:R-:W4:Y:S01]  /*10a0*/  LDG.E R15, desc[UR12][R6.64+0x38] ;  /* 0x0000380c060f7981 */ /* 0x000f22000c1e1900 */
        /* <DEDUP_REMOVED lines=14> */
[----:B---3--:R-:W-:-:S04]  /*1190*/  FFMA.FTZ R27, R27, R27, R26 ;  /* 0x0000001b1b1b7223 */ /* 0x008fc8000001001a */
[----:B------:R-:W-:-:S04]  /*11a0*/  FFMA.FTZ R4, R4, R4, R27 ;  /* 0x0000000404047223 */ /* 0x000fc8000001001b */
[----:B------:R-:W-:-:S04]  /*11b0*/  FFMA.FTZ R5, R5, R5, R4 ;  /* 0x0000000505057223 */ /* 0x000fc80000010004 */
[----:B-----5:R-:W-:-:S04]  /*11c0*/  FFMA.FTZ R5, R28, R28, R5 ;  /* 0x0000001c1c057223 */ /* 0x020fc80000010005 */
[----:B----4-:R-:W-:-:S04]  /*11d0*/  FFMA.FTZ R12, R12, R12, R5 ;  /* 0x0000000c0c0c7223 */ /* 0x010fc80000010005 */
[----:B------:R-:W-:-:S04]  /*11e0*/  FFMA.FTZ R13, R13, R13, R12 ;  /* 0x0000000d0d0d7223 */ /* 0x000fc8000001000c */
[----:B------:R-:W-:-:S04]  /*11f0*/  FFMA.FTZ R13, R14, R14, R13 ;  /* 0x0000000e0e0d7223 */ /* 0x000fc8000001000d */
[----:B------:R-:W-:-:S04]  /*1200*/  FFMA.FTZ R30, R30, R30, R13 ;  /* 0x0000001e1e1e7223 */ /* 0x000fc8000001000d */
[----:B------:R-:W-:-:S04]  /*1210*/  FFMA.FTZ R30, R29, R29, R30 ;  /* 0x0000001d1d1e7223 */ /* 0x000fc8000001001e */
[----:B------:R-:W-:-:S04]  /*1220*/  FFMA.FTZ R30, R15, R15, R30 ;  /* 0x0000000f0f1e7223 */ /* 0x000fc8000001001e */
[----:B------:R-:W-:Y:S01]  /*1230*/  FFMA.FTZ R31, R31, R31, R30 ;  /* 0x0000001f1f1f7223 */ /* 0x000fe2000001001e */
[----:B------:R-:W-:Y:S06]  /*1240*/  @!P0 BRA `(.L_x_1335) ;  /* 0xfffffff800e88947 */ /* 0x000fec000383ffff */
.L_x_1332:
[----:B------:R-:W-:Y:S05]  /*1250*/  BSYNC.RECONVERGENT B1 ;  /* 0x0000000000017941 */ /* 0x000fea0003800200 */
.L_x_1331:
        /* <DEDUP_REMOVED lines=33> */
[----:B------:R-:W-:-:S03]  /*1470*/  MOV R7, UR7 ;  /* 0x0000000700077c02 */ /* 0x000fc60008000f00 */
[----:B------:R-:W-:Y:S01]  /*1480*/  IMAD.WIDE R6, R2, 0x4, R6 ;  /* 0x0000000402067825 */ /* 0x000fe200078e0206 */
[----:B------:R-:W-:Y:S02]  /*1490*/  IADD3 R2, PT, PT, R10, 0x1, RZ ;  /* 0x000000010a027810 */ /* 0x000fe40007ffe0ff */
[----:B------:R-:W-:Y:S02]  /*14a0*/  IADD3 R10, P0, PT, R6, UR8, RZ ;  /* 0x00000008060a7c10 */ /* 0x000fe4000ff1e0ff */
[----:B------:R-:W-:Y:S02]  /*14b0*/  LOP3.LUT R2, R2, 0x3, RZ, 0xc0, !PT ;  /* 0x0000000302027812 */ /* 0x000fe400078ec0ff */
[----:B------:R-:W-:Y:S02]  /*14c0*/  IADD3.X R11, PT, PT, R7, UR9, RZ, P0, !PT ;  /* 0x00000009070b7c10 */ /* 0x000fe400087fe4ff */
[----:B------:R-:W-:-:S07]  /*14d0*/  IADD3 R2, PT, PT, -R2, RZ, RZ ;  /* 0x000000ff02027210 */ /* 0x000fce0007ffe1ff */
.L_x_1338:
[----:B------:R-:W-:-:S06]  /*14e0*/  IMAD.WIDE R6, R5, 0x4, R10 ;  /* 0x0000000405067825 */ /* 0x000fcc00078e020a */
[----:B------:R-:W2:Y:S01]  /*14f0*/  LDG.E R6, desc[UR12][R6.64] ;  /* 0x0000000c06067981 */ /* 0x000ea2000c1e1900 */
[----:B------:R-:W-:Y:S02]  /*1500*/  IADD3 R2, PT, PT, R2, 0x1, RZ ;  /* 0x0000000102027810 */ /* 0x000fe40007ffe0ff */
[----:B------:R-:W-:Y:S02]  /*1510*/  IADD3 R5, PT, PT, R0, R5, RZ ;  /* 0x0000000500057210 */ /* 0x000fe40007ffe0ff */
[----:B------:R-:W-:Y:S01]  /*1520*/  ISETP.NE.AND P0, PT, R2, RZ, PT ;  /* 0x000000ff0200720c */ /* 0x000fe20003f05270 */
[----:B--2---:R-:W-:-:S12]  /*1530*/  FFMA.FTZ R31, R6, R6, R31 ;  /* 0x00000006061f7223 */ /* 0x004fd8000001001f */
[----:B------:R-:W-:Y:S05]  /*1540*/  @P0 BRA `(.L_x_1338) ;  /* 0xfffffffc00e40947 */ /* 0x000fea000383ffff */
.L_x_1337:
[----:B------:R-:W-:Y:S05]  /*1550*/  BSYNC.RECONVERGENT B1 ;  /* 0x0000000000017941 */ /* 0x000fea0003800200 */
.L_x_1336:
[----:B------:R-:W-:Y:S05]  /*1560*/  @!P1 BRA `(.L_x_1327) ;  /* 0x00000000004c9947 */ /* 0x000fea0003800000 */
[----:B------:R-:W-:-:S07]  /*1570*/  SHF.L.U32 R9, R0, 0x2, RZ ;  /* 0x0000000200097819 */ /* 0x000fce00000006ff */
.L_x_1339:
        /* <DEDUP_REMOVED lines=18> */
.L_x_1327:
[----:B------:R-:W-:Y:S05]  /*16a0*/  BSYNC.RECONVERGENT B0 ;  /* 0x0000000000007941 */ /* 0x000fea0003800200 */
.L_x_1320:
        /* <DEDUP_REMOVED lines=71> */
.L_x_1341:
        /* <DEDUP_REMOVED lines=104> */
.L_x_1343:
[----:B------:R-:W-:Y:S01]  /*21a0*/  I2FP.F32.S32 R4, R37 ;  /* 0x0000002500047245 */ /* 0x000fe20000201400 */
[----:B------:R-:W0:Y:S03]  /*21b0*/  LDCU UR7, c[0x0][0x3c0] ;  /* 0x00007800ff0777ac */ /* 0x000e260008000800 */
[----:B------:R-:W0:Y:S02]  /*21c0*/  MUFU.RCP R5, R4 ;  /* 0x0000000400057308 */ /* 0x000e240000001000 */
[----:B0-----:R-:W-:-:S06]  /*21d0*/  FFMA.FTZ R20, R5, R20, UR7 ;  /* 0x0000000705147e23 */ /* 0x001fcc0008010014 */
[----:B------:R-:W0:Y:S02]  /*21e0*/  MUFU.RSQ R5, R20 ;  /* 0x0000001400057308 */ /* 0x000e240000001400 */
[----:B0-----:R2:W-:Y:S02]  /*21f0*/  STS [R2], R5 ;  /* 0x0000000502007388 */ /* 0x0015e40000000800 */
.L_x_1342:
[----:B------:R-:W-:Y:S05]  /*2200*/  BSYNC.RECONVERGENT B0 ;  /* 0x0000000000007941 */ /* 0x000fea0003800200 */
.L_x_1340:
[----:B--2---:R-:W-:Y:S01]  /*2210*/  SHF.R.S32.HI R2, RZ, 0x1f, R37 ;  /* 0x0000001fff027819 */ /* 0x004fe20000011425 */
[----:B------:R-:W-:Y:S03]  /*2220*/  BAR.SYNC.DEFER_BLOCKING 0x0 ;  /* 0x0000000000007b1d */ /* 0x000fe60000010000 */
[----:B------:R-:W-:-:S04]  /*2230*/  LEA.HI R2, R2, R37, RZ, 0x4 ;  /* 0x0000002502027211 */ /* 0x000fc800078f20ff */
[----:B------:R-:W-:-:S04]  /*2240*/  SHF.R.S32.HI R36, RZ, 0x4, R2 ;  /* 0x00000004ff247819 */ /* 0x000fc80000011402 */
[----:B------:R-:W-:-:S13]  /*2250*/  ISETP.GE.AND P0, PT, R3, R36, PT ;  /* 0x000000240300720c */ /* 0x000fda0003f06270 */
[----:B------:R-:W-:Y:S05]  /*2260*/  @P0 EXIT ;  /* 0x000000000000094d */ /* 0x000fea0003800000 */
[----:B------:R-:W2:Y:S01]  /*2270*/  I2F.U32.RP R7, R0 ;  /* 0x0000000000077306 */ /* 0x000ea20000209000 */
[----:B------:R-:W-:Y:S01]  /*2280*/  IADD3 R39, PT, PT, R3, R0, RZ ;  /* 0x0000000003277210 */ /* 0x000fe20007ffe0ff */
[----:B------:R-:W3:Y:S01]  /*2290*/  S2UR UR10, SR_CgaCtaId ;  /* 0x00000000000a79c3 */ /* 0x000ee20000008800 */
[----:B------:R-:W-:Y:S01]  /*22a0*/  ISETP.NE.U32.AND P2, PT, R0, RZ, PT ;  /* 0x000000ff0000720c */ /* 0x000fe20003f45070 */
[----:B------:R-:W-:Y:S01]  /*22b0*/  UMOV UR7, 0x400 ;  /* 0x0000040000077882 */ /* 0x000fe20000000000 */
[----:B------:R-:W-:Y:S01]  /*22c0*/  ISETP.GE.U32.AND P0, PT, R39, R36, PT ;  /* 0x000000242700720c */ /* 0x000fe20003f06070 */
[----:B------:R-:W-:Y:S01]  /*22d0*/  BSSY.RECONVERGENT B0, `(.L_x_1344) ;  /* 0x000004d000007945 */ /* 0x000fe20003800200 */
[----:B------:R-:W-:Y:S02]  /*22e0*/  VIMNMX.U32 R2, PT, PT, R36, R39, !PT ;  /* 0x0000002724027248 */ /* 0x000fe40007fe0000 */
[----:B-1----:R-:W-:Y:S01]  /*22f0*/  SEL R6, RZ, 0x1, P0 ;  /* 0x00000001ff067807 */ /* 0x002fe20000000000 */
[----:B--2---:R-:W1:Y:S01]  /*2300*/  MUFU.RCP R7, R7 ;  /* 0x0000000700077308 */ /* 0x004e620000001000 */
[----:B---3--:R-:W-:Y:S01]  /*2310*/  ULEA UR7, UR10, UR7, 0x18 ;  /* 0x000000070a077291 */ /* 0x008fe2000f8ec0ff */
[----:B-1----:R-:W-:-:S06]  /*2320*/  IADD3 R4, PT, PT, R7, 0xffffffe, RZ ;  /* 0x0ffffffe07047810 */ /* 0x002fcc0007ffe0ff */
[----:B------:R1:W0:Y:S02]  /*2330*/  F2I.FTZ.U32.TRUNC.NTZ R5, R4 ;  /* 0x0000000400057305 */ /* 0x000224000021f000 */
[----:B-1----:R-:W-:Y:S02]  /*2340*/  MOV R4, RZ ;  /* 0x000000ff00047202 */ /* 0x002fe40000000f00 */
[----:B0-----:R-:W-:-:S05]  /*2350*/  IADD3 R9, PT, PT, RZ, -R5, RZ ;  /* 0x80000005ff097210 */ /* 0x001fca0007ffe0ff */
        /* <DEDUP_REMOVED lines=16> */
[----:B------:R-:W0:Y:S11]  /*2460*/  LDS R2, [UR7] ;  /* 0x00000007ff027984 */ /* 0x000e360008000800 */
[----:B------:R-:W-:Y:S05]  /*2470*/  @!P0 BRA `(.L_x_1345) ;  /* 0x0000000000c88947 */ /* 0x000fea0003800000 */
[----:B------:R-:W1:Y:S01]  /*2480*/  LDC.64 R40, c[0x0][0x3b8] ;  /* 0x0000ee00ff287b82 */ /* 0x000e620000000a00 */
[----:B------:R-:W-:-:S04]  /*2490*/  ULEA UR7, UP0, UR4, UR8, 0x2 ;  /* 0x0000000804077291 */ /* 0x000fc8000f8010ff */
[----:B------:R-:W-:Y:S02]  /*24a0*/  ULEA.HI.X UR10, UR4, UR9, UR6, 0x2, UP0 ;  /* 0x00000009040a7291 */ /* 0x000fe400080f1406 */
[----:B------:R-:W-:-:S04]  /*24b0*/  MOV R42, UR7 ;  /* 0x00000007002a7c02 */ /* 0x000fc80008000f00 */
[----:B------:R-:W-:-:S03]  /*24c0*/  MOV R43, UR10 ;  /* 0x0000000a002b7c02 */ /* 0x000fc60008000f00 */
[----:B------:R-:W-:-:S05]  /*24d0*/  IMAD.WIDE.U32 R42, R3, 0x40, R42 ;  /* 0x00000040032a7825 */ /* 0x000fca00078e002a */
[----:B------:R-:W0:Y:S01]  /*24e0*/  LDG.E.ENL2.256 R8, R4, desc[UR12][R42.64] ;  /* 0xfe00000c2a04797e */ /* 0x000e220008121908 */
[----:B-1----:R-:W-:-:S03]  /*24f0*/  IMAD.WIDE.U32 R40, R3, 0x40, R40 ;  /* 0x0000004003287825 */ /* 0x002fc600078e0028 */
[----:B------:R-:W2:Y:S04]  /*2500*/  LDG.E.ENL2.256 R24, R20, desc[UR12][R42.64+0x20] ;  /* 0xfe00010c2a14797e */ /* 0x000ea80008121918 */
[----:B------:R-:W3:Y:S01]  /*2510*/  LDG.E.ENL2.256.CONSTANT R16, R12, desc[UR12][R40.64] ;  /* 0xfe00000c280c797e */ /* 0x000ee20008129910 */
[----:B0-----:R-:W-:-:S04]  /*2520*/  FMUL.FTZ R29, R2, R4 ;  /* 0x00000004021d7220 */ /* 0x001fc80000410000 */
[----:B---3--:R-:W-:Y:S02]  /*2530*/  FMUL.FTZ R12, R12, R29 ;  /* 0x0000001d0c0c7220 */ /* 0x008fe40000410000 */
[----:B------:R0:W3:Y:S01]  /*2540*/  LDG.E.ENL2.256.CONSTANT R32, R28, desc[UR12][R40.64+0x20] ;  /* 0xfe00010c281c797e */ /* 0x0000e20008129920 */
[C---:B------:R-:W-:Y:S01]  /*2550*/  FMUL.FTZ R4, R2.reuse, R5 ;  /* 0x0000000502047220 */ /* 0x040fe20000410000 */
[----:B0-----:R-:W0:Y:S01]  /*2560*/  LDC.64 R40, c[0x0][0x380] ;  /* 0x0000e000ff287b82 */ /* 0x001e220000000a00 */
[C---:B------:R-:W-:Y:S02]  /*2570*/  FMUL.FTZ R5, R2.reuse, R6 ;  /* 0x0000000602057220 */ /* 0x040fe40000410000 */
[----:B------:R-:W-:Y:S01]  /*2580*/  FMUL.FTZ R13, R13, R4 ;  /* 0x000000040d0d7220 */ /* 0x000fe20000410000 */
[----:B------:R-:W-:Y:S01]  /*2590*/  FMUL.FTZ R4, R2, R7 ;  /* 0x0000000702047220 */ /* 0x000fe20000410000 */
[----:B------:R-:W-:Y:S01]  /*25a0*/  FMUL.FTZ R14, R14, R5 ;  /* 0x000000050e0e7220 */ /* 0x000fe20000410000 */
[----:B------:R-:W-:-:S02]  /*25b0*/  FMUL.FTZ R5, R2, R8 ;  /* 0x0000000802057220 */ /* 0x000fc40000410000 */
[----:B------:R-:W-:Y:S01]  /*25c0*/  FMUL.FTZ R15, R15, R4 ;  /* 0x000000040f0f7220 */ /* 0x000fe20000410000 */
[----:B------:R-:W-:Y:S01]  /*25d0*/  FMUL.FTZ R4, R2, R9 ;  /* 0x0000000902047220 */ /* 0x000fe20000410000 */
[----:B------:R-:W-:Y:S01]  /*25e0*/  FMUL.FTZ R16, R16, R5 ;  /* 0x0000000510107220 */ /* 0x000fe20000410000 */
[----:B------:R-:W-:Y:S02]  /*25f0*/  IMAD R5, R37, UR11, RZ ;  /* 0x0000000b25057c24 */ /* 0x000fe4000f8e02ff */
[----:B------:R-:W-:Y:S01]  /*2600*/  FMUL.FTZ R17, R17, R4 ;  /* 0x0000000411117220 */ /* 0x000fe20000410000 */
[C---:B------:R-:W-:Y:S01]  /*2610*/  FMUL.FTZ R4, R2.reuse, R11 ;  /* 0x0000000b02047220 */ /* 0x040fe20000410000 */
[C---:B--2---:R-:W-:Y:S01]  /*2620*/  FMUL.FTZ R6, R2.reuse, R23 ;  /* 0x0000001702067220 */ /* 0x044fe20000410000 */
[C---:B------:R-:W-:Y:S01]  /*2630*/  FMUL.FTZ R7, R2.reuse, R24 ;  /* 0x0000001802077220 */ /* 0x040fe20000410000 */
[----:B------:R-:W-:Y:S01]  /*2640*/  FMUL.FTZ R8, R2, R25 ;  /* 0x0000001902087220 */ /* 0x000fe20000410000 */
[----:B------:R-:W-:Y:S01]  /*2650*/  FMUL.FTZ R19, R19, R4 ;  /* 0x0000000413137220 */ /* 0x000fe20000410000 */
[----:B0-----:R-:W-:-:S04]  /*2660*/  IMAD.WIDE.U32 R40, R5, 0x4, R40 ;  /* 0x0000000405287825 */ /* 0x001fc800078e0028 */
[C---:B------:R-:W-:Y:S01]  /*2670*/  FMUL.FTZ R5, R2.reuse, R10 ;  /* 0x0000000a02057220 */ /* 0x040fe20000410000 */
[C---:B------:R-:W-:Y:S01]  /*2680*/  FMUL.FTZ R4, R2.reuse, R21 ;  /* 0x0000001502047220 */ /* 0x040fe20000410000 */
[C---:B------:R-:W-:Y:S01]  /*2690*/  FMUL.FTZ R9, R2.reuse, R26 ;  /* 0x0000001a02097220 */ /* 0x040fe20000410000 */
[----:B------:R-:W-:Y:S01]  /*26a0*/  FMUL.FTZ R10, R2, R27 ;  /* 0x0000001b020a7220 */ /* 0x000fe20000410000 */
[----:B------:R-:W-:Y:S01]  /*26b0*/  FMUL.FTZ R18, R18, R5 ;  /* 0x0000000512127220 */ /* 0x000fe20000410000 */
[----:B------:R-:W-:-:S04]  /*26c0*/  IMAD.WIDE.U32 R40, R3, 0x40, R40 ;  /* 0x0000004003287825 */ /* 0x000fc800078e0028 */
[C---:B------:R-:W-:Y:S01]  /*26d0*/  FMUL.FTZ R3, R2.reuse, R20 ;  /* 0x0000001402037220 */ /* 0x040fe20000410000 */
[----:B------:R-:W-:Y:S01]  /*26e0*/  FMUL.FTZ R5, R2, R22 ;  /* 0x0000001602057220 */ /* 0x000fe20000410000 */
[----:B------:R1:W-:Y:S02]  /*26f0*/  STG.E.ENL2.256 desc[UR12][R40.64], R12, R16 ;  /* 0xf800000c2810797f */ /* 0x0003e4000f12180c */
        /* <DEDUP_REMOVED lines=9> */
[----:B------:R-:W-:-:S07]  /*2790*/  MOV R3, R39 ;  /* 0x0000002700037202 */ /* 0x000fce0000000f00 */
.L_x_1345:
[----:B------:R-:W-:Y:S05]  /*27a0*/  BSYNC.RECONVERGENT B0 ;  /* 0x0000000000007941 */ /* 0x000fea0003800200 */
.L_x_1344:
[----:B------:R-:W-:Y:S05]  /*27b0*/  @!P1 EXIT ;  /* 0x000000000000994d */ /* 0x000fea0003800000 */
[----:B-1----:R-:W1:Y:S01]  /*27c0*/  LDC.64 R34, c[0x0][0x380] ;  /* 0x0000e000ff227b82 */ /* 0x002e620000000a00 */
[----:B------:R-:W-:Y:S01]  /*27d0*/  ULEA UR8, UP0, UR4, UR8, 0x2 ;  /* 0x0000000804087291 */ /* 0x000fe2000f8010ff */
[----:B------:R-:W-:Y:S01]  /*27e0*/  IMAD R37, R37, UR11, RZ ;  /* 0x0000000b25257c24 */ /* 0x000fe2000f8e02ff */
[----:B------:R-:W-:Y:S02]  /*27f0*/  IADD3 R33, PT, PT, R3, R0, RZ ;  /* 0x0000000003217210 */ /* 0x000fe40007ffe0ff */
[----:B------:R-:W-:Y:S02]  /*2800*/  ULEA.HI.X UR4, UR4, UR9, UR6, 0x2, UP0 ;  /* 0x0000000904047291 */ /* 0x000fe400080f1406 */
[----:B------:R-:W-:-:S04]  /*2810*/  MOV R38, UR8 ;  /* 0x0000000800267c02 */ /* 0x000fc80008000f00 */
[----:B------:R-:W-:Y:S01]  /*2820*/  MOV R39, UR4 ;  /* 0x0000000400277c02 */ /* 0x000fe20008000f00 */
[----:B-1----:R-:W-:-:S07]  /*2830*/  IMAD.WIDE.U32 R34, R37, 0x4, R34 ;  /* 0x0000000425227825 */ /* 0x002fce00078e0022 */
.L_x_1346:
        /* <DEDUP_REMOVED lines=8> */
[----:B------:R-:W-:-:S03]  /*28c0*/  FMUL.FTZ R26, R2, R15 ;  /* 0x0000000f021a7220 */ /* 0x000fc60000410000 */
[----:B--2---:R-:W-:Y:S01]  /*28d0*/  FMUL.FTZ R14, R18, R27 ;  /* 0x0000001b120e7220 */ /* 0x004fe20000410000 */
[----:B------:R-:W-:Y:S01]  /*28e0*/  FMUL.FTZ R12, R16, R23 ;  /* 0x00000017100c7220 */ /* 0x000fe20000410000 */
[----:B------:R-:W-:Y:S01]  /*28f0*/  FMUL.FTZ R13, R17, R22 ;  /* 0x00000016110d7220 */ /* 0x000fe20000410000 */
[----:B------:R-:W-:Y:S01]  /*2900*/  FMUL.FTZ R15, R19, R26 ;  /* 0x0000001a130f7220 */ /* 0x000fe20000410000 */
[----:B------:R-:W-:Y:S01]  /*2910*/  FMUL.FTZ R27, R2, R4 ;  /* 0x00000004021b7220 */ /* 0x000fe20000410000 */
[----:B------:R-:W2:Y:S03]  /*2920*/  LDG.E.ENL2.256 R20, R16, desc[UR12][R20.64+0x20] ;  /* 0xfe00010c1410797e */ /* 0x000ea60008121914 */
[----:B------:R-:W-:Y:S02]  /*2930*/  FMUL.FTZ R8, R8, R27 ;  /* 0x0000001b08087220 */ /* 0x000fe40000410000 */
[----:B------:R-:W3:Y:S01]  /*2940*/  LDG.E.ENL2.256.CONSTANT R28, R24, desc[UR12][R24.64+0x20] ;  /* 0xfe00010c1818797e */ /* 0x000ee2000812991c */
[C---:B------:R-:W-:Y:S01]  /*2950*/  FMUL.FTZ R4, R2.reuse, R5 ;  /* 0x0000000502047220 */ /* 0x040fe20000410000 */
[----:B------:R-:W-:-:S03]  /*2960*/  FMUL.FTZ R5, R2, R6 ;  /* 0x0000000602057220 */ /* 0x000fc60000410000 */
[----:B------:R-:W-:Y:S01]  /*2970*/  FMUL.FTZ R9, R9, R4 ;  /* 0x0000000409097220 */ /* 0x000fe20000410000 */
[----:B------:R-:W-:Y:S01]  /*2980*/  FMUL.FTZ R4, R2, R7 ;  /* 0x0000000702047220 */ /* 0x000fe20000410000 */
[----:B------:R-:W-:-:S03]  /*2990*/  FMUL.FTZ R10, R10, R5 ;  /* 0x000000050a0a7220 */ /* 0x000fc60000410000 */
[----:B------:R-:W-:Y:S01]  /*29a0*/  FMUL.FTZ R11, R11, R4 ;  /* 0x000000040b0b7220 */ /* 0x000fe20000410000 */
[----:B------:R-:W-:-:S04]  /*29b0*/  IMAD.WIDE.U32 R42, R3, 0x40, R34 ;  /* 0x00000040032a7825 */ /* 0x000fc800078e0022 */
[C---:B------:R-:W-:Y:S01]  /*29c0*/  IMAD.WIDE.U32 R44, R33.reuse, 0x40, R38 ;  /* 0x00000040212c7825 */ /* 0x040fe200078e0026 */
[----:B------:R-:W-:Y:S03]  /*29d0*/  STG.E.ENL2.256 desc[UR12][R42.64], R12, R8 ;  /* 0xf800000c2a08797f */ /* 0x000fe6000f12180c */
        /* <DEDUP_REMOVED lines=20> */
[C---:B--2---:R-:W-:Y:S01]  /*2b20*/  FMUL.FTZ R13, R2.reuse, R20 ;  /* 0x00000014020d7220 */ /* 0x044fe20000410000 */
[C---:B------:R-:W-:Y:S01]  /*2b30*/  FMUL.FTZ R12, R2.reuse, R21 ;  /* 0x00000015020c7220 */ /* 0x040fe20000410000 */
[C---:B------:R-:W-:Y:S01]  /*2b40*/  FMUL.FTZ R37, R2.reuse, R22 ;  /* 0x0000001602257220 */ /* 0x040fe20000410000 */
[----:B------:R-:W-:Y:S01]  /*2b50*/  FMUL.FTZ R32, R2, R23 ;  /* 0x0000001702207220 */ /* 0x000fe20000410000 */
[----:B---3--:R-:W-:Y:S01]  /*2b60*/  FMUL.FTZ R20, R24, R13 ;  /* 0x0000000d18147220 */ /* 0x008fe20000410000 */
[----:B------:R-:W-:-:S02]  /*2b70*/  FMUL.FTZ R21, R25, R12 ;  /* 0x0000000c19157220 */ /* 0x000fc40000410000 */
[----:B------:R-:W2:Y:S01]  /*2b80*/  LDG.E.ENL2.256 R16, R12, desc[UR12][R44.64+0x20] ;  /* 0xfe00010c2c0c797e */ /* 0x000ea20008121910 */
[----:B------:R-:W-:Y:S01]  /*2b90*/  FMUL.FTZ R22, R26, R37 ;  /* 0x000000251a167220 */ /* 0x000fe20000410000 */
        /* <DEDUP_REMOVED lines=34> */
.L_x_1347:
        /* <DEDUP_REMOVED lines=12> */
.L_x_1429:


//--------------------- .text._ZN3cub18CUB_300001_SM_10306detail11EmptyKernelIvEEvv --------------------------
	.section	.text._ZN3cub18CUB_300001_SM_10306detail11EmptyKernelIvEEvv,"ax",@progbits
	.align	128
        .global         _ZN3cub18CUB_300001_SM_10306detail11EmptyKernelIvEEvv
        .type           _ZN3cub18CUB_300001_SM_10306detail11EmptyKernelIvEEvv,@function
        .size           _ZN3cub18CUB_300001_SM_10306detail11EmptyKernelIvEEvv,(.L_x_1430 - _ZN3cub18CUB_300001_SM_10306detail11EmptyKernelIvEEvv)
        .other          _ZN3cub18CUB_300001_SM_10306detail11EmptyKernelIvEEvv,@"STO_CUDA_ENTRY STV_DEFAULT"
_ZN3cub18CUB_300001_SM_10306detail11EmptyKernelIvEEvv:
.text._ZN3cub18CUB_300001_SM_10306detail11EmptyKernelIvEEvv:
[----:B------:R-:W-:Y:S01]  /*0000*/  LDC R1, c[0x0][0x37c] ;  /* 0x0000df00ff017b82 */ /* 0x000fe20000000800 */
[----:B------:R-:W-:Y:S05]  /*0010*/  EXIT ;  /* 0x000000000000794d */ /* 0x000fea0003800000 */
.L_x_1348:
        /* <DEDUP_REMOVED lines=14> */
.L_x_1430:


//--------------------- .nv.shared._ZN4vllm25fused_add_rms_norm_kernelIN3c108BFloat16ELi0EEENSt9enable_ifIXooeqT0_Li0Entsr4vllm12_typeConvertIT_EE6existsEvE4typeEPS4_lS7_PKS4_fii --------------------------
	.section	.nv.shared._ZN4vllm25fused_add_rms_norm_kernelIN3c108BFloat16ELi0EEENSt9enable_ifIXooeqT0_Li0Entsr4vllm12_typeConvertIT_EE6existsEvE4typeEPS4_lS7_PKS4_fii,"aw",@nobits
	.sectionflags	@""
	.align	4
.nv.shared._ZN4vllm25fused_add_rms_norm_kernelIN3c108BFloat16ELi0EEENSt9enable_ifIXooeqT0_Li0Entsr4vllm12_typeConvertIT_EE6existsEvE4typeEPS4_lS7_PKS4_fii:
	.zero		1192


//--------------------- .nv.shared.reserved.0     --------------------------
	.section	.nv.shared.reserved.0,"aw",@nobits
	.weak		__nv_reservedSMEM_offset_0_alias
	.size		__nv_reservedSMEM_offset_0_alias, 0, 64
	.other		__nv_reservedSMEM_offset_0_alias,@"STO_CUDA_RESERVED_SHARED STV_DEFAULT"
__nv_reservedSMEM_offset_0_alias:
	.zero		0
	.zero		64


//--------------------- .nv.global                --------------------------
	.section	.nv.global,"aw",@nobits
.nv.global:
	.type		_ZN51_INTERNAL_8a329067_20_layernorm_kernels_cu_1fdca12f6thrust24THRUST_300001_SM_1030_NS12placeholders2_5E,@object
	.size		_ZN51_INTERNAL_8a329067_20_layernorm_kernels_cu_1fdca12f6thrust24THRUST_300001_SM_1030_NS12placeholders2_5E,(_ZN51_INTERNAL_8a329067_20_layernorm_kernels_cu_1fdca12f4cuda3std3__45__cpo6cbeginE - _ZN51_INTERNAL_8a329067_20_layernorm_kernels_cu_1fdca12f6thrust24THRUST_300001_SM_1030_NS12placeholders2_5E)
_ZN51_INTERNAL_8a329067_20_layernorm_kernels_cu_1fdca12f6thrust24THRUST_300001_SM_1030_NS12placeholders2_5E:
	.zero		1
	.type		_ZN51_INTERNAL_8a329067_20_layernorm_kernels_cu_1fdca12f4cuda3std3__45__cpo6cbeginE,@object
	.size		_ZN51_INTERNAL_8a329067_20_layernorm_kernels_cu_1fdca12f4cuda3std3__45__cpo6cbeginE,(_ZN51_INTERNAL_8a329067_20_layernorm_kernels_cu_1fdca12f4cuda3std6ranges3__45__cpo6cbeginE - _ZN51_INTERNAL_8a329067_20_layernorm_kernels_cu_1fdca12f4cuda3std3__45__cpo6cbeginE)
_ZN51_INTERNAL_8a329067_20_layernorm_kernels_cu_1fdca12f4cuda3std3__45__cpo6cbeginE:
	.zero		1
	.type		_ZN51_INTERNAL_8a329067_20_layernorm_kernels_cu_1fdca12f4cuda3std6ranges3__45__cpo6cbeginE,@object
	.size		_ZN51_INTERNAL_8a329067_20_layernorm_kernels_cu_1fdca12f4cuda3std6ranges3__45__cpo6cbeginE,(_ZN51_INTERNAL_8a329067_20_layernorm_kernels_cu_1fdca12f4cuda3std3__48in_placeE - _ZN51_INTERNAL_8a329067_20_layernorm_kernels_cu_1fdca12f4cuda3std6ranges3__45__cpo6cbeginE)
_ZN51_INTERNAL_8a329067_20_layernorm_kernels_cu_1fdca12f4cuda3std6ranges3__45__cpo6cbeginE:
	.zero		1
	.type		_ZN51_INTERNAL_8a329067_20_layernorm_kernels_cu_1fdca12f4cuda3std3__48in_placeE,@object
	.size		_ZN51_INTERNAL_8a329067_20_layernorm_kernels_cu_1fdca12f4cuda3std3__48in_placeE,(_ZN51_INTERNAL_8a329067_20_layernorm_kernels_cu_1fdca12f4cuda3std6ranges3__45__cpo4sizeE - _ZN51_INTERNAL_8a329067_20_layernorm_kernels_cu_1fdca12f4cuda3std3__48in_placeE)
_ZN51_INTERNAL_8a329067_20_layernorm_kernels_cu_1fdca12f4cuda3std3__48in_placeE:
	.zero		1
	.type		_ZN51_INTERNAL_8a329067_20_layernorm_kernels_cu_1fdca12f4cuda3std6ranges3__45__cpo4sizeE,@object
	.size		_ZN51_INTERNAL_8a329067_20_layernorm_kernels_cu_1fdca12f4cuda3std6ranges3__45__cpo4sizeE,(_ZN51_INTERNAL_8a329067_20_layernorm_kernels_cu_1fdca12f6thrust24THRUST_300001_SM_1030_NS12placeholders2_9E - _ZN51_INTERNAL_8a329067_20_layernorm_kernels_cu_1fdca12f4cuda3std6ranges3__45__cpo4sizeE)
_ZN51_INTERNAL_8a329067_20_layernorm_kernels_cu_1fdca12f4cuda3std6ranges3__45__cpo4sizeE:
	.zero		1
	.type		_ZN51_INTERNAL_8a329067_20_layernorm_kernels_cu_1fdca12f6thrust24THRUST_300001_SM_1030_NS12placeholders2_9E,@object
	.size		_ZN51_INTERNAL_8a329067_20_layernorm_kernels_cu_1fdca12f6thrust24THRUST_300001_SM_1030_NS12placeholders2_9E,(_ZN51_INTERNAL_8a329067_20_layernorm_kernels_cu_1fdca12f4cuda3std3__45__cpo7crbeginE - _ZN51_INTERNAL_8a329067_20_layernorm_kernels_cu_1fdca12f6thrust24THRUST_300001_SM_1030_NS12placeholders2_9E)
_ZN51_INTERNAL_8a329067_20_layernorm_kernels_cu_1fdca12f6thrust24THRUST_300001_SM_1030_NS12placeholders2_9E:
	.zero		1
	.type		_ZN51_INTERNAL_8a329067_20_layernorm_kernels_cu_1fdca12f4cuda3std3__45__cpo7crbeginE,@object
	.size		_ZN51_INTERNAL_8a329067_20_layernorm_kernels_cu_1fdca12f4cuda3std3__45__cpo7crbeginE,(_ZN51_INTERNAL_8a329067_20_layernorm_kernels_cu_1fdca12f4cuda3std6ranges3__45__cpo4nextE - _ZN51_INTERNAL_8a329067_20_layernorm_kernels_cu_1fdca12f4cuda3std3__45__cpo7crbeginE)
_ZN51_INTERNAL_8a329067_20_layernorm_kernels_cu_1fdca12f4cuda3std3__45__cpo7crbeginE:
	.zero		1
	.type		_ZN51_INTERNAL_8a329067_20_layernorm_kernels_cu_1fdca12f4cuda3std6ranges3__45__cpo4nextE,@object
	.size		_ZN51_INTERNAL_8a329067_20_layernorm_kernels_cu_1fdca12f4cuda3std6ranges3__45__cpo4nextE,(_ZN51_INTERNAL_8a329067_20_layernorm_kernels_cu_1fdca12f4cuda3std6ranges3__45__cpo4swapE - _ZN51_INTERNAL_8a329067_20_layernorm_kernels_cu_1fdca12f4cuda3std6ranges3__45__cpo4nextE)
_ZN51_INTERNAL_8a329067_20_layernorm_kernels_cu_1fdca12f4cuda3std6ranges3__45__cpo4nextE:
	.zero		1
	.type		_ZN51_INTERNAL_8a329067_20_layernorm_kernels_cu_1fdca12f4cuda3std6ranges3__45__cpo4swapE,@object
	.size		_ZN51_INTERNAL_8a329067_20_layernorm_kernels_cu_1fdca12f4cuda3std6ranges3__45__cpo4swapE,(_ZN51_INTERNAL_8a329067_20_layernorm_kernels_cu_1fdca12f6thrust24THRUST_300001_SM_1030_NS12placeholders2_1E - _ZN51_INTERNAL_8a329067_20_layernorm_kernels_cu_1fdca12f4cuda3std6ranges3__45__cpo4swapE)
_ZN51_INTERNAL_8a329067_20_layernorm_kernels_cu_1fdca12f4cuda3std6ranges3__45__cpo4swapE:
	.zero		1
	.type		_ZN51_INTERNAL_8a329067_20_layernorm_kernels_cu_1fdca12f6thrust24THRUST_300001_SM_1030_NS12placeholders2_1E,@object
	.size		_ZN51_INTERNAL_8a329067_20_layernorm_kernels_cu_1fdca12f6thrust24THRUST_300001_SM_1030_NS12placeholders2_1E,(_ZN51_INTERNAL_8a329067_20_layernorm_kernels_cu_1fdca12f6thrust24THRUST_300001_SM_1030_NS12placeholders2_3E - _ZN51_INTERNAL_8a329067_20_layernorm_kernels_cu_1fdca12f6thrust24THRUST_300001_SM_1030_NS12placeholders2_1E)
_ZN51_INTERNAL_8a329067_20_layernorm_kernels_cu_1fdca12f6thrust24THRUST_300001_SM_1030_NS12placeholders2_1E:
	.zero		1
	.type		_ZN51_INTERNAL_8a329067_20_layernorm_kernels_cu_1fdca12f6thrust24THRUST_300001_SM_1030_NS12placeholders2_3E,@object
	.size		_ZN51_INTERNAL_8a329067_20_layernorm_kernels_cu_1fdca12f6thrust24THRUST_300001_SM_1030_NS12placeholders2_3E,(_ZN51_INTERNAL_8a329067_20_layernorm_kernels_cu_1fdca12f4cuda3std3__45__cpo5beginE - _ZN51_INTERNAL_8a329067_20_layernorm_kernels_cu_1fdca12f6thrust24THRUST_300001_SM_1030_NS12placeholders2_3E)
_ZN51_INTERNAL_8a329067_20_layernorm_kernels_cu_1fdca12f6thrust24THRUST_300001_SM_1030_NS12placeholders2_3E:
	.zero		1
	.type		_ZN51_INTERNAL_8a329067_20_layernorm_kernels_cu_1fdca12f4cuda3std3__45__cpo5beginE,@object
	.size		_ZN51_INTERNAL_8a329067_20_layernorm_kernels_cu_1fdca12f4cuda3std3__45__cpo5beginE,(_ZN51_INTERNAL_8a329067_20_layernorm_kernels_cu_1fdca12f4cuda3std6ranges3__45__cpo5beginE - _ZN51_INTERNAL_8a329067_20_layernorm_kernels_cu_1fdca12f4cuda3std3__45__cpo5beginE)
_ZN51_INTERNAL_8a329067_20_layernorm_kernels_cu_1fdca12f4cuda3std3__45__cpo5beginE:
	.zero		1
	.type		_ZN51_INTERNAL_8a329067_20_layernorm_kernels_cu_1fdca12f4cuda3std6ranges3__45__cpo5beginE,@object
	.size		_ZN51_INTERNAL_8a329067_20_layernorm_kernels_cu_1fdca12f4cuda3std6ranges3__45__cpo5beginE,(_ZN51_INTERNAL_8a329067_20_layernorm_kernels_cu_1fdca12f4cuda3std3__453_GLOBAL__N__8a329067_20_layernorm_kernels_cu_1fdca12f6ignoreE - _ZN51_INTERNAL_8a329067_20_layernorm_kernels_cu_1fdca12f4cuda3std6ranges3__45__cpo5beginE)
_ZN51_INTERNAL_8a329067_20_layernorm_kernels_cu_1fdca12f4cuda3std6ranges3__45__cpo5beginE:
	.zero		1
	.type		_ZN51_INTERNAL_8a329067_20_layernorm_kernels_cu_1fdca12f4cuda3std3__453_GLOBAL__N__8a329067_20_layernorm_kernels_cu_1fdca12f6ignoreE,@object
	.size		_ZN51_INTERNAL_8a329067_20_layernorm_kernels_cu_1fdca12f4cuda3std3__453_GLOBAL__N__8a329067_20_layernorm_kernels_cu_1fdca12f6ignoreE,(_ZN51_INTERNAL_8a329067_20_layernorm_kernels_cu_1fdca12f4cuda3std6ranges3__45__cpo4dataE - _ZN51_INTERNAL_8a329067_20_layernorm_kernels_cu_1fdca12f4cuda3std3__453_GLOBAL__N__8a329067_20_layernorm_kernels_cu_1fdca12f6ignoreE)
_ZN51_INTERNAL_8a329067_20_layernorm_kernels_cu_1fdca12f4cuda3std3__453_GLOBAL__N__8a329067_20_layernorm_kernels_cu_1fdca12f6ignoreE:
	.zero		1
	.type		_ZN51_INTERNAL_8a329067_20_layernorm_kernels_cu_1fdca12f4cuda3std6ranges3__45__cpo4dataE,@object
	.size		_ZN51_INTERNAL_8a329067_20_layernorm_kernels_cu_1fdca12f4cuda3std6ranges3__45__cpo4dataE,(_ZN51_INTERNAL_8a329067_20_layernorm_kernels_cu_1fdca12f6thrust24THRUST_300001_SM_1030_NS12placeholders2_7E - _ZN51_INTERNAL_8a329067_20_layernorm_kernels_cu_1fdca12f4cuda3std6ranges3__45__cpo4dataE)
_ZN51_INTERNAL_8a329067_20_layernorm_kernels_cu_1fdca12f4cuda3std6ranges3__45__cpo4dataE:
	.zero		1
	.type		_ZN51_INTERNAL_8a329067_20_layernorm_kernels_cu_1fdca12f6thrust24THRUST_300001_SM_1030_NS12placeholders2_7E,@object
	.size		_ZN51_INTERNAL_8a329067_20_layernorm_kernels_cu_1fdca12f6thrust24THRUST_300001_SM_1030_NS12placeholders2_7E,(_ZN51_INTERNAL_8a329067_20_layernorm_kernels_cu_1fdca12f4cuda3std3__45__cpo6rbeginE - _ZN51_INTERNAL_8a329067_20_layernorm_kernels_cu_1fdca12f6thrust24THRUST_300001_SM_1030_NS12placeholders2_7E)
_ZN51_INTERNAL_8a329067_20_layernorm_kernels_cu_1fdca12f6thrust24THRUST_300001_SM_1030_NS12placeholders2_7E:
	.zero		1
	.type		_ZN51_INTERNAL_8a329067_20_layernorm_kernels_cu_1fdca12f4cuda3std3__45__cpo6rbeginE,@object
	.size		_ZN51_INTERNAL_8a329067_20_layernorm_kernels_cu_1fdca12f4cuda3std3__45__cpo6rbeginE,(_ZN51_INTERNAL_8a329067_20_layernorm_kernels_cu_1fdca12f4cuda3std6ranges3__45__cpo7advanceE - _ZN51_INTERNAL_8a329067_20_layernorm_kernels_cu_1fdca12f4cuda3std3__45__cpo6rbeginE)
_ZN51_INTERNAL_8a329067_20_layernorm_kernels_cu_1fdca12f4cuda3std3__45__cpo6rbeginE:
	.zero		1
	.type		_ZN51_INTERNAL_8a329067_20_layernorm_kernels_cu_1fdca12f4cuda3std6ranges3__45__cpo7advanceE,@object
	.size		_ZN51_INTERNAL_8a329067_20_layernorm_kernels_cu_1fdca12f4cuda3std6ranges3__45__cpo7advanceE,(_ZN51_INTERNAL_8a329067_20_layernorm_kernels_cu_1fdca12f4cuda3std3__47nulloptE - _ZN51_INTERNAL_8a329067_20_layernorm_kernels_cu_1fdca12f4cuda3std6ranges3__45__cpo7advanceE)
_ZN51_INTERNAL_8a329067_20_layernorm_kernels_cu_1fdca12f4cuda3std6ranges3__45__cpo7advanceE:
	.zero		1
	.type		_ZN51_INTERNAL_8a329067_20_layernorm_kernels_cu_1fdca12f4cuda3std3__47nulloptE,@object
	.size		_ZN51_INTERNAL_8a329067_20_layernorm_kernels_cu_1fdca12f4cuda3std3__47nulloptE,(_ZN51_INTERNAL_8a329067_20_layernorm_kernels_cu_1fdca12f4cuda3std6ranges3__45__cpo8distanceE - _ZN51_INTERNAL_8a329067_20_layernorm_kernels_cu_1fdca12f4cuda3std3__47nulloptE)
_ZN51_INTERNAL_8a329067_20_layernorm_kernels_cu_1fdca12f4cuda3std3__47nulloptE:
	.zero		1
	.type		_ZN51_INTERNAL_8a329067_20_layernorm_kernels_cu_1fdca12f4cuda3std6ranges3__45__cpo8distanceE,@object
	.size		_ZN51_INTERNAL_8a329067_20_layernorm_kernels_cu_1fdca12f4cuda3std6ranges3__45__cpo8distanceE,(_ZN51_INTERNAL_8a329067_20_layernorm_kernels_cu_1fdca12f6thrust24THRUST_300001_SM_1030_NS12placeholders2_6E - _ZN51_INTERNAL_8a329067_20_layernorm_kernels_cu_1fdca12f4cuda3std6ranges3__45__cpo8distanceE)
_ZN51_INTERNAL_8a329067_20_layernorm_kernels_cu_1fdca12f4cuda3std6ranges3__45__cpo8distanceE:
	.zero		1
	.type		_ZN51_INTERNAL_8a329067_20_layernorm_kernels_cu_1fdca12f6thrust24THRUST_300001_SM_1030_NS12placeholders2_6E,@object
	.size		_ZN51_INTERNAL_8a329067_20_layernorm_kernels_cu_1fdca12f6thrust24THRUST_300001_SM_1030_NS12placeholders2_6E,(_ZN51_INTERNAL_8a329067_20_layernorm_kernels_cu_1fdca12f4cuda3std3__45__cpo4cendE - _ZN51_INTERNAL_8a329067_20_layernorm_kernels_cu_1fdca12f6thrust24THRUST_300001_SM_1030_NS12placeholders2_6E)
_ZN51_INTERNAL_8a329067_20_layernorm_kernels_cu_1fdca12f6thrust24THRUST_300001_SM_1030_NS12placeholders2_6E:
	.zero		1
	.type		_ZN51_INTERNAL_8a329067_20_layernorm_kernels_cu_1fdca12f4cuda3std3__45__cpo4cendE,@object
	.size		_ZN51_INTERNAL_8a329067_20_layernorm_kernels_cu_1fdca12f4cuda3std3__45__cpo4cendE,(_ZN51_INTERNAL_8a329067_20_layernorm_kernels_cu_1fdca12f4cuda3std6ranges3__45__cpo4cendE - _ZN51_INTERNAL_8a329067_20_layernorm_kernels_cu_1fdca12f4cuda3std3__45__cpo4cendE)
_ZN51_INTERNAL_8a329067_20_layernorm_kernels_cu_1fdca12f4cuda3std3__45__cpo4cendE:
	.zero		1
	.type		_ZN51_INTERNAL_8a329067_20_layernorm_kernels_cu_1fdca12f4cuda3std6ranges3__45__cpo4cendE,@object
	.size		_ZN51_INTERNAL_8a329067_20_layernorm_kernels_cu_1fdca12f4cuda3std6ranges3__45__cpo4cendE,(_ZN51_INTERNAL_8a329067_20_layernorm_kernels_cu_1fdca12f4cuda3std3__420unreachable_sentinelE - _ZN51_INTERNAL_8a329067_20_layernorm_kernels_cu_1fdca12f4cuda3std6ranges3__45__cpo4cendE)
_ZN51_INTERNAL_8a329067_20_layernorm_kernels_cu_1fdca12f4cuda3std6ranges3__45__cpo4cendE:
	.zero		1
	.type		_ZN51_INTERNAL_8a329067_20_layernorm_kernels_cu_1fdca12f4cuda3std3__420unreachable_sentinelE,@object
	.size		_ZN51_INTERNAL_8a329067_20_layernorm_kernels_cu_1fdca12f4cuda3std3__420unreachable_sentinelE,(_ZN51_INTERNAL_8a329067_20_layernorm_kernels_cu_1fdca12f4cuda3std6ranges3__45__cpo5ssizeE - _ZN51_INTERNAL_8a329067_20_layernorm_kernels_cu_1fdca12f4cuda3std3__420unreachable_sentinelE)
_ZN51_INTERNAL_8a329067_20_layernorm_kernels_cu_1fdca12f4cuda3std3__420unreachable_sentinelE:
	.zero		1
	.type		_ZN51_INTERNAL_8a329067_20_layernorm_kernels_cu_1fdca12f4cuda3std6ranges3__45__cpo5ssizeE,@object
	.size		_ZN51_INTERNAL_8a329067_20_layernorm_kernels_cu_1fdca12f4cuda3std6ranges3__45__cpo5ssizeE,(_ZN51_INTERNAL_8a329067_20_layernorm_kernels_cu_1fdca12f6thrust24THRUST_300001_SM_1030_NS12placeholders3_10E - _ZN51_INTERNAL_8a329067_20_layernorm_kernels_cu_1fdca12f4cuda3std6ranges3__45__cpo5ssizeE)
_ZN51_INTERNAL_8a329067_20_layernorm_kernels_cu_1fdca12f4cuda3std6ranges3__45__cpo5ssizeE:
	.zero		1
	.type		_ZN51_INTERNAL_8a329067_20_layernorm_kernels_cu_1fdca12f6thrust24THRUST_300001_SM_1030_NS12placeholders3_10E,@object
	.size		_ZN51_INTERNAL_8a329067_20_layernorm_kernels_cu_1fdca12f6thrust24THRUST_300001_SM_1030_NS12placeholders3_10E,(_ZN51_INTERNAL_8a329067_20_layernorm_kernels_cu_1fdca12f4cuda3std3__45__cpo5crendE - _ZN51_INTERNAL_8a329067_20_layernorm_kernels_cu_1fdca12f6thrust24THRUST_300001_SM_1030_NS12placeholders3_10E)
_ZN51_INTERNAL_8a329067_20_layernorm_kernels_cu_1fdca12f6thrust24THRUST_300001_SM_1030_NS12placeholders3_10E:
	.zero		1
	.type		_ZN51_INTERNAL_8a329067_20_layernorm_kernels_cu_1fdca12f4cuda3std3__45__cpo5crendE,@object
	.size		_ZN51_INTERNAL_8a329067_20_layernorm_kernels_cu_1fdca12f4cuda3std3__45__cpo5crendE,(_ZN51_INTERNAL_8a329067_20_layernorm_kernels_cu_1fdca12f4cuda3std6ranges3__45__cpo4prevE - _ZN51_INTERNAL_8a329067_20_layernorm_kernels_cu_1fdca12f4cuda3std3__45__cpo5crendE)
_ZN51_INTERNAL_8a329067_20_layernorm_kernels_cu_1fdca12f4cuda3std3__45__cpo5crendE:
	.zero		1
	.type		_ZN51_INTERNAL_8a329067_20_layernorm_kernels_cu_1fdca12f4cuda3std6ranges3__45__cpo4prevE,@object
	.size		_ZN51_INTERNAL_8a329067_20_layernorm_kernels_cu_1fdca12f4cuda3std6ranges3__45__cpo4prevE,(_ZN51_INTERNAL_8a329067_20_layernorm_kernels_cu_1fdca12f4cuda3std6ranges3__45__cpo9iter_moveE - _ZN51_INTERNAL_8a329067_20_layernorm_kernels_cu_1fdca12f4cuda3std6ranges3__45__cpo4prevE)
_ZN51_INTERNAL_8a329067_20_layernorm_kernels_cu_1fdca12f4cuda3std6ranges3__45__cpo4prevE:
	.zero		1
	.type		_ZN51_INTERNAL_8a329067_20_layernorm_kernels_cu_1fdca12f4cuda3std6ranges3__45__cpo9iter_moveE,@object
	.size		_ZN51_INTERNAL_8a329067_20_layernorm_kernels_cu_1fdca12f4cuda3std6ranges3__45__cpo9iter_moveE,(_ZN51_INTERNAL_8a329067_20_layernorm_kernels_cu_1fdca12f6thrust24THRUST_300001_SM_1030_NS12placeholders2_2E - _ZN51_INTERNAL_8a329067_20_layernorm_kernels_cu_1fdca12f4cuda3std6ranges3__45__cpo9iter_moveE)
_ZN51_INTERNAL_8a329067_20_layernorm_kernels_cu_1fdca12f4cuda3std6ranges3__45__cpo9iter_moveE:
	.zero		1
	.type		_ZN51_INTERNAL_8a329067_20_layernorm_kernels_cu_1fdca12f6thrust24THRUST_300001_SM_1030_NS12placeholders2_2E,@object
	.size		_ZN51_INTERNAL_8a329067_20_layernorm_kernels_cu_1fdca12f6thrust24THRUST_300001_SM_1030_NS12placeholders2_2E,(_ZN51_INTERNAL_8a329067_20_layernorm_kernels_cu_1fdca12f6thrust24THRUST_300001_SM_1030_NS12placeholders2_4E - _ZN51_INTERNAL_8a329067_20_layernorm_kernels_cu_1fdca12f6thrust24THRUST_300001_SM_1030_NS12placeholders2_2E)
_ZN51_INTERNAL_8a329067_20_layernorm_kernels_cu_1fdca12f6thrust24THRUST_300001_SM_1030_NS12placeholders2_2E:
	.zero		1
	.type		_ZN51_INTERNAL_8a329067_20_layernorm_kernels_cu_1fdca12f6thrust24THRUST_300001_SM_1030_NS12placeholders2_4E,@object
	.size		_ZN51_INTERNAL_8a329067_20_layernorm_kernels_cu_1fdca12f6thrust24THRUST_300001_SM_1030_NS12placeholders2_4E,(_ZN51_INTERNAL_8a329067_20_layernorm_kernels_cu_1fdca12f4cuda3std3__45__cpo3endE - _ZN51_INTERNAL_8a329067_20_layernorm_kernels_cu_1fdca12f6thrust24THRUST_300001_SM_1030_NS12placeholders2_4E)
_ZN51_INTERNAL_8a329067_20_layernorm_kernels_cu_1fdca12f6thrust24THRUST_300001_SM_1030_NS12placeholders2_4E:
	.zero		1
	.type		_ZN51_INTERNAL_8a329067_20_layernorm_kernels_cu_1fdca12f4cuda3std3__45__cpo3endE,@object
	.size		_ZN51_INTERNAL_8a329067_20_layernorm_kernels_cu_1fdca12f4cuda3std3__45__cpo3endE,(_ZN51_INTERNAL_8a329067_20_layernorm_kernels_cu_1fdca12f4cuda3std6ranges3__45__cpo3endE - _ZN51_INTERNAL_8a329067_20_layernorm_kernels_cu_1fdca12f4cuda3std3__45__cpo3endE)
_ZN51_INTERNAL_8a329067_20_layernorm_kernels_cu_1fdca12f4cuda3std3__45__cpo3endE:
	.zero		1
	.type		_ZN51_INTERNAL_8a329067_20_layernorm_kernels_cu_1fdca12f4cuda3std6ranges3__45__cpo3endE,@object
	.size		_ZN51_INTERNAL_8a329067_20_layernorm_kernels_cu_1fdca12f4cuda3std6ranges3__45__cpo3endE,(_ZN51_INTERNAL_8a329067_20_layernorm_kernels_cu_1fdca12f4cuda3std3__419piecewise_constructE - _ZN51_INTERNAL_8a329067_20_layernorm_kernels_cu_1fdca12f4cuda3std6ranges3__45__cpo3endE)
_ZN51_INTERNAL_8a329067_20_layernorm_kernels_cu_1fdca12f4cuda3std6ranges3__45__cpo3endE:
	.zero		1
	.type		_ZN51_INTERNAL_8a329067_20_layernorm_kernels_cu_1fdca12f4cuda3std3__419piecewise_constructE,@object
	.size		_ZN51_INTERNAL_8a329067_20_layernorm_kernels_cu_1fdca12f4cuda3std3__419piecewise_constructE,(_ZN51_INTERNAL_8a329067_20_layernorm_kernels_cu_1fdca12f4cuda3std6ranges3__45__cpo5cdataE - _ZN51_INTERNAL_8a329067_20_layernorm_kernels_cu_1fdca12f4cuda3std3__419piecewise_constructE)
_ZN51_INTERNAL_8a329067_20_layernorm_kernels_cu_1fdca12f4cuda3std3__419piecewise_constructE:
	.zero		1
	.type		_ZN51_INTERNAL_8a329067_20_layernorm_kernels_cu_1fdca12f4cuda3std6ranges3__45__cpo5cdataE,@object
	.size		_ZN51_INTERNAL_8a329067_20_layernorm_kernels_cu_1fdca12f4cuda3std6ranges3__45__cpo5cdataE,(_ZN51_INTERNAL_8a329067_20_layernorm_kernels_cu_1fdca12f6thrust24THRUST_300001_SM_1030_NS12placeholders2_8E - _ZN51_INTERNAL_8a329067_20_layernorm_kernels_cu_1fdca12f4cuda3std6ranges3__45__cpo5cdataE)
_ZN51_INTERNAL_8a329067_20_layernorm_kernels_cu_1fdca12f4cuda3std6ranges3__45__cpo5cdataE:
	.zero		1
	.type		_ZN51_INTERNAL_8a329067_20_layernorm_kernels_cu_1fdca12f6thrust24THRUST_300001_SM_1030_NS12placeholders2_8E,@object
	.size		_ZN51_INTERNAL_8a329067_20_layernorm_kernels_cu_1fdca12f6thrust24THRUST_300001_SM_1030_NS12placeholders2_8E,(_ZN51_INTERNAL_8a329067_20_layernorm_kernels_cu_1fdca12f4cuda3std3__45__cpo4rendE - _ZN51_INTERNAL_8a329067_20_layernorm_kernels_cu_1fdca12f6thrust24THRUST_300001_SM_1030_NS12placeholders2_8E)
_ZN51_INTERNAL_8a329067_20_layernorm_kernels_cu_1fdca12f6thrust24THRUST_300001_SM_1030_NS12placeholders2_8E:
	.zero		1
	.type		_ZN51_INTERNAL_8a329067_20_layernorm_kernels_cu_1fdca12f4cuda3std3__45__cpo4rendE,@object
	.size		_ZN51_INTERNAL_8a329067_20_layernorm_kernels_cu_1fdca12f4cuda3std3__45__cpo4rendE,(_ZN51_INTERNAL_8a329067_20_layernorm_kernels_cu_1fdca12f4cuda3std6ranges3__45__cpo9iter_swapE - _ZN51_INTERNAL_8a329067_20_layernorm_kernels_cu_1fdca12f4cuda3std3__45__cpo4rendE)
_ZN51_INTERNAL_8a329067_20_layernorm_kernels_cu_1fdca12f4cuda3std3__45__cpo4rendE:
	.zero		1
	.type		_ZN51_INTERNAL_8a329067_20_layernorm_kernels_cu_1fdca12f4cuda3std6ranges3__45__cpo9iter_swapE,@object
	.size		_ZN51_INTERNAL_8a329067_20_layernorm_kernels_cu_1fdca12f4cuda3std6ranges3__45__cpo9iter_swapE,(_ZN51_INTERNAL_8a329067_20_layernorm_kernels_cu_1fdca12f4cuda3std3__48unexpectE - _ZN51_INTERNAL_8a329067_20_layernorm_kernels_cu_1fdca12f4cuda3std6ranges3__45__cpo9iter_swapE)
_ZN51_INTERNAL_8a329067_20_layernorm_kernels_cu_1fdca12f4cuda3std6ranges3__45__cpo9iter_swapE:
	.zero		1
	.type		_ZN51_INTERNAL_8a329067_20_layernorm_kernels_cu_1fdca12f4cuda3std3__48unexpectE,@object
	.size		_ZN51_INTERNAL_8a329067_20_layernorm_kernels_cu_1fdca12f4cuda3std3__48unexpectE,(_ZN51_INTERNAL_8a329067_20_layernorm_kernels_cu_1fdca12f6thrust24THRUST_300001_SM_1030_NS6system6detail10sequential3seqE - _ZN51_INTERNAL_8a329067_20_layernorm_kernels_cu_1fdca12f4cuda3std3__48unexpectE)
_ZN51_INTERNAL_8a329067_20_layernorm_kernels_cu_1fdca12f4cuda3std3__48unexpectE:
	.zero		1
	.type		_ZN51_INTERNAL_8a329067_20_layernorm_kernels_cu_1fdca12f6thrust24THRUST_300001_SM_1030_NS6system6detail10sequential3seqE,@object
	.size		_ZN51_INTERNAL_8a329067_20_layernorm_kernels_cu_1fdca12f6thrust24THRUST_300001_SM_1030_NS6system6detail10sequential3seqE,(.L_29 - _ZN51_INTERNAL_8a329067_20_layernorm_kernels_cu_1fdca12f6thrust24THRUST_300001_SM_1030_NS6system6detail10sequential3seqE)
_ZN51_INTERNAL_8a329067_20_layernorm_kernels_cu_1fdca12f6thrust24THRUST_300001_SM_1030_NS6system6detail10sequential3seqE:
	.zero		1
.L_29:


//--------------------- .nv.shared._ZN4vllm25fused_add_rms_norm_kernelIN3c104HalfELi0EEENSt9enable_ifIXooeqT0_Li0Entsr4vllm12_typeConvertIT_EE6existsEvE4typeEPS4_lS7_PKS4_fii --------------------------
	.section	.nv.shared._ZN4vllm25fused_add_rms_norm_kernelIN3c104HalfELi0EEENSt9enable_ifIXooeqT0_Li0Entsr4vllm12_typeConvertIT_EE6existsEvE4typeEPS4_lS7_PKS4_fii,"aw",@nobits
	.sectionflags	@""
	.align	4
.nv.shared._ZN4vllm25fused_add_rms_norm_kernelIN3c104HalfELi0EEENSt9enable_ifIXooeqT0_Li0Entsr4vllm12_typeConvertIT_EE6existsEvE4typeEPS4_lS7_PKS4_fii:
	.zero		1192


//--------------------- .nv.shared._ZN4vllm25fused_add_rms_norm_kernelIfLi0EEENSt9enable_ifIXooeqT0_Li0Entsr4vllm12_typeConvertIT_EE6existsEvE4typeEPS2_lS5_PKS2_fii --------------------------
	.section	.nv.shared._ZN4vllm25fused_add_rms_norm_kernelIfLi0EEENSt9enable_ifIXooeqT0_Li0Entsr4vllm12_typeConvertIT_EE6existsEvE4typeEPS2_lS5_PKS2_fii,"aw",@nobits
	.sectionflags	@""
	.align	4
.nv.shared._ZN4vllm25fused_add_rms_norm_kernelIfLi0EEENSt9enable_ifIXooeqT0_Li0Entsr4vllm12_typeConvertIT_EE6existsEvE4typeEPS2_lS5_PKS2_fii:
	.zero		1192


//--------------------- .nv.shared._ZN4vllm25fused_add_rms_norm_kernelIN3c108BFloat16ELi8EEENSt9enable_ifIXaagtT0_Li0Esr4vllm12_typeConvertIT_EE6existsEvE4typeEPS4_lS7_PKS4_fii --------------------------
	.section	.nv.shared._ZN4vllm25fused_add_rms_norm_kernelIN3c108BFloat16ELi8EEENSt9enable_ifIXaagtT0_Li0Esr4vllm12_typeConvertIT_EE6existsEvE4typeEPS4_lS7_PKS4_fii,"aw",@nobits
	.sectionflags	@""
	.align	4
.nv.shared._ZN4vllm25fused_add_rms_norm_kernelIN3c108BFloat16ELi8EEENSt9enable_ifIXaagtT0_Li0Esr4vllm12_typeConvertIT_EE6existsEvE4typeEPS4_lS7_PKS4_fii:
	.zero		1192


//--------------------- .nv.shared._ZN4vllm25fused_add_rms_norm_kernelIN3c104HalfELi8EEENSt9enable_ifIXaagtT0_Li0Esr4vllm12_typeConvertIT_EE6existsEvE4typeEPS4_lS7_PKS4_fii --------------------------
	.section	.nv.shared._ZN4vllm25fused_add_rms_norm_kernelIN3c104HalfELi8EEENSt9enable_ifIXaagtT0_Li0Esr4vllm12_typeConvertIT_EE6existsEvE4typeEPS4_lS7_PKS4_fii,"aw",@nobits
	.sectionflags	@""
	.align	4
.nv.shared._ZN4vllm25fused_add_rms_norm_kernelIN3c104HalfELi8EEENSt9enable_ifIXaagtT0_Li0Esr4vllm12_typeConvertIT_EE6existsEvE4typeEPS4_lS7_PKS4_fii:
	.zero		1192


//--------------------- .nv.shared._ZN4vllm25fused_add_rms_norm_kernelIfLi8EEENSt9enable_ifIXaagtT0_Li0Esr4vllm12_typeConvertIT_EE6existsEvE4typeEPS2_lS5_PKS2_fii --------------------------
	.section	.nv.shared._ZN4vllm25fused_add_rms_norm_kernelIfLi8EEENSt9enable_ifIXaagtT0_Li0Esr4vllm12_typeConvertIT_EE6existsEvE4typeEPS2_lS5_PKS2_fii,"aw",@nobits
	.sectionflags	@""
	.align	4
.nv.shared._ZN4vllm25fused_add_rms_norm_kernelIfLi8EEENSt9enable_ifIXaagtT0_Li0Esr4vllm12_typeConvertIT_EE6existsEvE4typeEPS2_lS5_PKS2_fii:
	.zero		1192


//--------------------- .nv.shared._ZN4vllm15rms_norm_kernelIN3c108BFloat16ELi1ELi4EEEvPT_PKS3_lllllS6_fii --------------------------
	.section	.nv.shared._ZN4vllm15rms_norm_kernelIN3c108BFloat16ELi1ELi4EEEvPT_PKS3_lllllS6_fii,"aw",@nobits
	.sectionflags	@""
	.align	4
.nv.shared._ZN4vllm15rms_norm_kernelIN3c108BFloat16ELi1ELi4EEEvPT_PKS3_lllllS6_fii:
	.zero		1192


//--------------------- .nv.shared._ZN4vllm15rms_norm_kernelIN3c108BFloat16ELi2ELi4EEEvPT_PKS3_lllllS6_fii --------------------------
	.section	.nv.shared._ZN4vllm15rms_norm_kernelIN3c108BFloat16ELi2ELi4EEEvPT_PKS3_lllllS6_fii,"aw",@nobits
	.sectionflags	@""
	.align	4
.nv.shared._ZN4vllm15rms_norm_kernelIN3c108BFloat16ELi2ELi4EEEvPT_PKS3_lllllS6_fii:
	.zero		1192


//--------------------- .nv.shared._ZN4vllm15rms_norm_kernelIN3c108BFloat16ELi4ELi4EEEvPT_PKS3_lllllS6_fii --------------------------
	.section	.nv.shared._ZN4vllm15rms_norm_kernelIN3c108BFloat16ELi4ELi4EEEvPT_PKS3_lllllS6_fii,"aw",@nobits
	.sectionflags	@""
	.align	4
.nv.shared._ZN4vllm15rms_norm_kernelIN3c108BFloat16ELi4ELi4EEEvPT_PKS3_lllllS6_fii:
	.zero		1192


//--------------------- .nv.shared._ZN4vllm15rms_norm_kernelIN3c108BFloat16ELi8ELi4EEEvPT_PKS3_lllllS6_fii --------------------------
	.section	.nv.shared._ZN4vllm15rms_norm_kernelIN3c108BFloat16ELi8ELi4EEEvPT_PKS3_lllllS6_fii,"aw",@nobits
	.sectionflags	@""
	.align	4
.nv.shared._ZN4vllm15rms_norm_kernelIN3c108BFloat16ELi8ELi4EEEvPT_PKS3_lllllS6_fii:
	.zero		1192


//--------------------- .nv.shared._ZN4vllm15rms_norm_kernelIN3c108BFloat16ELi16ELi4EEEvPT_PKS3_lllllS6_fii --------------------------
	.section	.nv.shared._ZN4vllm15rms_norm_kernelIN3c108BFloat16ELi16ELi4EEEvPT_PKS3_lllllS6_fii,"aw",@nobits
	.sectionflags	@""
	.align	4
.nv.shared._ZN4vllm15rms_norm_kernelIN3c108BFloat16ELi16ELi4EEEvPT_PKS3_lllllS6_fii:
	.zero		1192


//--------------------- .nv.shared._ZN4vllm15rms_norm_kernelIN3c104HalfELi1ELi4EEEvPT_PKS3_lllllS6_fii --------------------------
	.section	.nv.shared._ZN4vllm15rms_norm_kernelIN3c104HalfELi1ELi4EEEvPT_PKS3_lllllS6_fii,"aw",@nobits
	.sectionflags	@""
	.align	4
.nv.shared._ZN4vllm15rms_norm_kernelIN3c104HalfELi1ELi4EEEvPT_PKS3_lllllS6_fii:
	.zero		1192


//--------------------- .nv.shared._ZN4vllm15rms_norm_kernelIN3c104HalfELi2ELi4EEEvPT_PKS3_lllllS6_fii --------------------------
	.section	.nv.shared._ZN4vllm15rms_norm_kernelIN3c104HalfELi2ELi4EEEvPT_PKS3_lllllS6_fii,"aw",@nobits
	.sectionflags	@""
	.align	4
.nv.shared._ZN4vllm15rms_norm_kernelIN3c104HalfELi2ELi4EEEvPT_PKS3_lllllS6_fii:
	.zero		1192


//--------------------- .nv.shared._ZN4vllm15rms_norm_kernelIN3c104HalfELi4ELi4EEEvPT_PKS3_lllllS6_fii --------------------------
	.section	.nv.shared._ZN4vllm15rms_norm_kernelIN3c104HalfELi4ELi4EEEvPT_PKS3_lllllS6_fii,"aw",@nobits
	.sectionflags	@""
	.align	4
.nv.shared._ZN4vllm15rms_norm_kernelIN3c104HalfELi4ELi4EEEvPT_PKS3_lllllS6_fii:
	.zero		1192


//--------------------- .nv.shared._ZN4vllm15rms_norm_kernelIN3c104HalfELi8ELi4EEEvPT_PKS3_lllllS6_fii --------------------------
	.section	.nv.shared._ZN4vllm15rms_norm_kernelIN3c104HalfELi8ELi4EEEvPT_PKS3_lllllS6_fii,"aw",@nobits
	.sectionflags	@""
	.align	4
.nv.shared._ZN4vllm15rms_norm_kernelIN3c104HalfELi8ELi4EEEvPT_PKS3_lllllS6_fii:
	.zero		1192


//--------------------- .nv.shared._ZN4vllm15rms_norm_kernelIN3c104HalfELi16ELi4EEEvPT_PKS3_lllllS6_fii --------------------------
	.section	.nv.shared._ZN4vllm15rms_norm_kernelIN3c104HalfELi16ELi4EEEvPT_PKS3_lllllS6_fii,"aw",@nobits
	.sectionflags	@""
	.align	4
.nv.shared._ZN4vllm15rms_norm_kernelIN3c104HalfELi16ELi4EEEvPT_PKS3_lllllS6_fii:
	.zero		1192


//--------------------- .nv.shared._ZN4vllm15rms_norm_kernelIfLi1ELi4EEEvPT_PKS1_lllllS4_fii --------------------------
	.section	.nv.shared._ZN4vllm15rms_norm_kernelIfLi1ELi4EEEvPT_PKS1_lllllS4_fii,"aw",@nobits
	.sectionflags	@""
	.align	4
.nv.shared._ZN4vllm15rms_norm_kernelIfLi1ELi4EEEvPT_PKS1_lllllS4_fii:
	.zero		1192


//--------------------- .nv.shared._ZN4vllm15rms_norm_kernelIfLi2ELi4EEEvPT_PKS1_lllllS4_fii --------------------------
	.section	.nv.shared._ZN4vllm15rms_norm_kernelIfLi2ELi4EEEvPT_PKS1_lllllS4_fii,"aw",@nobits
	.sectionflags	@""
	.align	4
.nv.shared._ZN4vllm15rms_norm_kernelIfLi2ELi4EEEvPT_PKS1_lllllS4_fii:
	.zero		1192


//--------------------- .nv.shared._ZN4vllm15rms_norm_kernelIfLi4ELi4EEEvPT_PKS1_lllllS4_fii --------------------------
	.section	.nv.shared._ZN4vllm15rms_norm_kernelIfLi4ELi4EEEvPT_PKS1_lllllS4_fii,"aw",@nobits
	.sectionflags	@""
	.align	4
.nv.shared._ZN4vllm15rms_norm_kernelIfLi4ELi4EEEvPT_PKS1_lllllS4_fii:
	.zero		1192


//--------------------- .nv.shared._ZN4vllm15rms_norm_kernelIfLi8ELi4EEEvPT_PKS1_lllllS4_fii --------------------------
	.section	.nv.shared._ZN4vllm15rms_norm_kernelIfLi8ELi4EEEvPT_PKS1_lllllS4_fii,"aw",@nobits
	.sectionflags	@""
	.align	4
.nv.shared._ZN4vllm15rms_norm_kernelIfLi8ELi4EEEvPT_PKS1_lllllS4_fii:
	.zero		1192


//--------------------- .nv.shared._ZN4vllm15rms_norm_kernelIfLi16ELi4EEEvPT_PKS1_lllllS4_fii --------------------------
	.section	.nv.shared._ZN4vllm15rms_norm_kernelIfLi16ELi4EEEvPT_PKS1_lllllS4_fii,"aw",@nobits
	.sectionflags	@""
	.align	4
.nv.shared._ZN4vllm15rms_norm_kernelIfLi16ELi4EEEvPT_PKS1_lllllS4_fii:
	.zero		1192


//--------------------- .nv.shared._ZN4vllm15rms_norm_kernelIN3c108BFloat16ELi1ELi3EEEvPT_PKS3_lllllS6_fii --------------------------
	.section	.nv.shared._ZN4vllm15rms_norm_kernelIN3c108BFloat16ELi1ELi3EEEvPT_PKS3_lllllS6_fii,"aw",@nobits
	.sectionflags	@""
	.align	4
.nv.shared._ZN4vllm15rms_norm_kernelIN3c108BFloat16ELi1ELi3EEEvPT_PKS3_lllllS6_fii:
	.zero		1192


//--------------------- .nv.shared._ZN4vllm15rms_norm_kernelIN3c108BFloat16ELi2ELi3EEEvPT_PKS3_lllllS6_fii --------------------------
	.section	.nv.shared._ZN4vllm15rms_norm_kernelIN3c108BFloat16ELi2ELi3EEEvPT_PKS3_lllllS6_fii,"aw",@nobits
	.sectionflags	@""
	.align	4
.nv.shared._ZN4vllm15rms_norm_kernelIN3c108BFloat16ELi2ELi3EEEvPT_PKS3_lllllS6_fii:
	.zero		1192


//--------------------- .nv.shared._ZN4vllm15rms_norm_kernelIN3c108BFloat16ELi4ELi3EEEvPT_PKS3_lllllS6_fii --------------------------
	.section	.nv.shared._ZN4vllm15rms_norm_kernelIN3c108BFloat16ELi4ELi3EEEvPT_PKS3_lllllS6_fii,"aw",@nobits
	.sectionflags	@""
	.align	4
.nv.shared._ZN4vllm15rms_norm_kernelIN3c108BFloat16ELi4ELi3EEEvPT_PKS3_lllllS6_fii:
	.zero		1192


//--------------------- .nv.shared._ZN4vllm15rms_norm_kernelIN3c108BFloat16ELi8ELi3EEEvPT_PKS3_lllllS6_fii --------------------------
	.section	.nv.shared._ZN4vllm15rms_norm_kernelIN3c108BFloat16ELi8ELi3EEEvPT_PKS3_lllllS6_fii,"aw",@nobits
	.sectionflags	@""
	.align	4
.nv.shared._ZN4vllm15rms_norm_kernelIN3c108BFloat16ELi8ELi3EEEvPT_PKS3_lllllS6_fii:
	.zero		1192


//--------------------- .nv.shared._ZN4vllm15rms_norm_kernelIN3c108BFloat16ELi16ELi3EEEvPT_PKS3_lllllS6_fii --------------------------
	.section	.nv.shared._ZN4vllm15rms_norm_kernelIN3c108BFloat16ELi16ELi3EEEvPT_PKS3_lllllS6_fii,"aw",@nobits
	.sectionflags	@""
	.align	4
.nv.shared._ZN4vllm15rms_norm_kernelIN3c108BFloat16ELi16ELi3EEEvPT_PKS3_lllllS6_fii:
	.zero		1192


//--------------------- .nv.shared._ZN4vllm15rms_norm_kernelIN3c104HalfELi1ELi3EEEvPT_PKS3_lllllS6_fii --------------------------
	.section	.nv.shared._ZN4vllm15rms_norm_kernelIN3c104HalfELi1ELi3EEEvPT_PKS3_lllllS6_fii,"aw",@nobits
	.sectionflags	@""
	.align	4
.nv.shared._ZN4vllm15rms_norm_kernelIN3c104HalfELi1ELi3EEEvPT_PKS3_lllllS6_fii:
	.zero		1192


//--------------------- .nv.shared._ZN4vllm15rms_norm_kernelIN3c104HalfELi2ELi3EEEvPT_PKS3_lllllS6_fii --------------------------
	.section	.nv.shared._ZN4vllm15rms_norm_kernelIN3c104HalfELi2ELi3EEEvPT_PKS3_lllllS6_fii,"aw",@nobits
	.sectionflags	@""
	.align	4
.nv.shared._ZN4vllm15rms_norm_kernelIN3c104HalfELi2ELi3EEEvPT_PKS3_lllllS6_fii:
	.zero		1192


//--------------------- .nv.shared._ZN4vllm15rms_norm_kernelIN3c104HalfELi4ELi3EEEvPT_PKS3_lllllS6_fii --------------------------
	.section	.nv.shared._ZN4vllm15rms_norm_kernelIN3c104HalfELi4ELi3EEEvPT_PKS3_lllllS6_fii,"aw",@nobits
	.sectionflags	@""
	.align	4
.nv.shared._ZN4vllm15rms_norm_kernelIN3c104HalfELi4ELi3EEEvPT_PKS3_lllllS6_fii:
	.zero		1192


//--------------------- .nv.shared._ZN4vllm15rms_norm_kernelIN3c104HalfELi8ELi3EEEvPT_PKS3_lllllS6_fii --------------------------
	.section	.nv.shared._ZN4vllm15rms_norm_kernelIN3c104HalfELi8ELi3EEEvPT_PKS3_lllllS6_fii,"aw",@nobits
	.sectionflags	@""
	.align	4
.nv.shared._ZN4vllm15rms_norm_kernelIN3c104HalfELi8ELi3EEEvPT_PKS3_lllllS6_fii:
	.zero		1192


//--------------------- .nv.shared._ZN4vllm15rms_norm_kernelIN3c104HalfELi16ELi3EEEvPT_PKS3_lllllS6_fii --------------------------
	.section	.nv.shared._ZN4vllm15rms_norm_kernelIN3c104HalfELi16ELi3EEEvPT_PKS3_lllllS6_fii,"aw",@nobits
	.sectionflags	@""
	.align	4
.nv.shared._ZN4vllm15rms_norm_kernelIN3c104HalfELi16ELi3EEEvPT_PKS3_lllllS6_fii:
	.zero		1192


//--------------------- .nv.shared._ZN4vllm15rms_norm_kernelIfLi1ELi3EEEvPT_PKS1_lllllS4_fii --------------------------
	.section	.nv.shared._ZN4vllm15rms_norm_kernelIfLi1ELi3EEEvPT_PKS1_lllllS4_fii,"aw",@nobits
	.sectionflags	@""
	.align	4
.nv.shared._ZN4vllm15rms_norm_kernelIfLi1ELi3EEEvPT_PKS1_lllllS4_fii:
	.zero		1192


//--------------------- .nv.shared._ZN4vllm15rms_norm_kernelIfLi2ELi3EEEvPT_PKS1_lllllS4_fii --------------------------
	.section	.nv.shared._ZN4vllm15rms_norm_kernelIfLi2ELi3EEEvPT_PKS1_lllllS4_fii,"aw",@nobits
	.sectionflags	@""
	.align	4
.nv.shared._ZN4vllm15rms_norm_kernelIfLi2ELi3EEEvPT_PKS1_lllllS4_fii:
	.zero		1192


//--------------------- .nv.shared._ZN4vllm15rms_norm_kernelIfLi4ELi3EEEvPT_PKS1_lllllS4_fii --------------------------
	.section	.nv.shared._ZN4vllm15rms_norm_kernelIfLi4ELi3EEEvPT_PKS1_lllllS4_fii,"aw",@nobits
	.sectionflags	@""
	.align	4
.nv.shared._ZN4vllm15rms_norm_kernelIfLi4ELi3EEEvPT_PKS1_lllllS4_fii:
	.zero		1192


//--------------------- .nv.shared._ZN4vllm15rms_norm_kernelIfLi8ELi3EEEvPT_PKS1_lllllS4_fii --------------------------
	.section	.nv.shared._ZN4vllm15rms_norm_kernelIfLi8ELi3EEEvPT_PKS1_lllllS4_fii,"aw",@nobits
	.sectionflags	@""
	.align	4
.nv.shared._ZN4vllm15rms_norm_kernelIfLi8ELi3EEEvPT_PKS1_lllllS4_fii:
	.zero		1192


//--------------------- .nv.shared._ZN4vllm15rms_norm_kernelIfLi16ELi3EEEvPT_PKS1_lllllS4_fii --------------------------
	.section	.nv.shared._ZN4vllm15rms_norm_kernelIfLi16ELi3EEEvPT_PKS1_lllllS4_fii,"aw",@nobits
	.sectionflags	@""
	.align	4
.nv.shared._ZN4vllm15rms_norm_kernelIfLi16ELi3EEEvPT_PKS1_lllllS4_fii:
	.zero		1192


//--------------------- .nv.shared._ZN4vllm15rms_norm_kernelIN3c108BFloat16ELi1ELi2EEEvPT_PKS3_lllllS6_fii --------------------------
	.section	.nv.shared._ZN4vllm15rms_norm_kernelIN3c108BFloat16ELi1ELi2EEEvPT_PKS3_lllllS6_fii,"aw",@nobits
	.sectionflags	@""
	.align	4
.nv.shared._ZN4vllm15rms_norm_kernelIN3c108BFloat16ELi1ELi2EEEvPT_PKS3_lllllS6_fii:
	.zero		1192


//--------------------- .nv.shared._ZN4vllm15rms_norm_kernelIN3c108BFloat16ELi2ELi2EEEvPT_PKS3_lllllS6_fii --------------------------
	.section	.nv.shared._ZN4vllm15rms_norm_kernelIN3c108BFloat16ELi2ELi2EEEvPT_PKS3_lllllS6_fii,"aw",@nobits
	.sectionflags	@""
	.align	4
.nv.shared._ZN4vllm15rms_norm_kernelIN3c108BFloat16ELi2ELi2EEEvPT_PKS3_lllllS6_fii:
	.zero		1192


//--------------------- .nv.shared._ZN4vllm15rms_norm_kernelIN3c108BFloat16ELi4ELi2EEEvPT_PKS3_lllllS6_fii --------------------------
	.section	.nv.shared._ZN4vllm15rms_norm_kernelIN3c108BFloat16ELi4ELi2EEEvPT_PKS3_lllllS6_fii,"aw",@nobits
	.sectionflags	@""
	.align	4
.nv.shared._ZN4vllm15rms_norm_kernelIN3c108BFloat16ELi4ELi2EEEvPT_PKS3_lllllS6_fii:
	.zero		1192


//--------------------- .nv.shared._ZN4vllm15rms_norm_kernelIN3c108BFloat16ELi8ELi2EEEvPT_PKS3_lllllS6_fii --------------------------
	.section	.nv.shared._ZN4vllm15rms_norm_kernelIN3c108BFloat16ELi8ELi2EEEvPT_PKS3_lllllS6_fii,"aw",@nobits
	.sectionflags	@""
	.align	4
.nv.shared._ZN4vllm15rms_norm_kernelIN3c108BFloat16ELi8ELi2EEEvPT_PKS3_lllllS6_fii:
	.zero		1192


//--------------------- .nv.shared._ZN4vllm15rms_norm_kernelIN3c108BFloat16ELi16ELi2EEEvPT_PKS3_lllllS6_fii --------------------------
	.section	.nv.shared._ZN4vllm15rms_norm_kernelIN3c108BFloat16ELi16ELi2EEEvPT_PKS3_lllllS6_fii,"aw",@nobits
	.sectionflags	@""
	.align	4
.nv.shared._ZN4vllm15rms_norm_kernelIN3c108BFloat16ELi16ELi2EEEvPT_PKS3_lllllS6_fii:
	.zero		1192


//--------------------- .nv.shared._ZN4vllm15rms_norm_kernelIN3c104HalfELi1ELi2EEEvPT_PKS3_lllllS6_fii --------------------------
	.section	.nv.shared._ZN4vllm15rms_norm_kernelIN3c104HalfELi1ELi2EEEvPT_PKS3_lllllS6_fii,"aw",@nobits
	.sectionflags	@""
	.align	4
.nv.shared._ZN4vllm15rms_norm_kernelIN3c104HalfELi1ELi2EEEvPT_PKS3_lllllS6_fii:
	.zero		1192


//--------------------- .nv.shared._ZN4vllm15rms_norm_kernelIN3c104HalfELi2ELi2EEEvPT_PKS3_lllllS6_fii --------------------------
	.section	.nv.shared._ZN4vllm15rms_norm_kernelIN3c104HalfELi2ELi2EEEvPT_PKS3_lllllS6_fii,"aw",@nobits
	.sectionflags	@""
	.align	4
.nv.shared._ZN4vllm15rms_norm_kernelIN3c104HalfELi2ELi2EEEvPT_PKS3_lllllS6_fii:
	.zero		1192


//--------------------- .nv.shared._ZN4vllm15rms_norm_kernelIN3c104HalfELi4ELi2EEEvPT_PKS3_lllllS6_fii --------------------------
	.section	.nv.shared._ZN4vllm15rms_norm_kernelIN3c104HalfELi4ELi2EEEvPT_PKS3_lllllS6_fii,"aw",@nobits
	.sectionflags	@""
	.align	4
.nv.shared._ZN4vllm15rms_norm_kernelIN3c104HalfELi4ELi2EEEvPT_PKS3_lllllS6_fii:
	.zero		1192


//--------------------- .nv.shared._ZN4vllm15rms_norm_kernelIN3c104HalfELi8ELi2EEEvPT_PKS3_lllllS6_fii --------------------------
	.section	.nv.shared._ZN4vllm15rms_norm_kernelIN3c104HalfELi8ELi2EEEvPT_PKS3_lllllS6_fii,"aw",@nobits
	.sectionflags	@""
	.align	4
.nv.shared._ZN4vllm15rms_norm_kernelIN3c104HalfELi8ELi2EEEvPT_PKS3_lllllS6_fii:
	.zero		1192


//--------------------- .nv.shared._ZN4vllm15rms_norm_kernelIN3c104HalfELi16ELi2EEEvPT_PKS3_lllllS6_fii --------------------------
	.section	.nv.shared._ZN4vllm15rms_norm_kernelIN3c104HalfELi16ELi2EEEvPT_PKS3_lllllS6_fii,"aw",@nobits
	.sectionflags	@""
	.align	4
.nv.shared._ZN4vllm15rms_norm_kernelIN3c104HalfELi16ELi2EEEvPT_PKS3_lllllS6_fii:
	.zero		1192


//--------------------- .nv.shared._ZN4vllm15rms_norm_kernelIfLi1ELi2EEEvPT_PKS1_lllllS4_fii --------------------------
	.section	.nv.shared._ZN4vllm15rms_norm_kernelIfLi1ELi2EEEvPT_PKS1_lllllS4_fii,"aw",@nobits
	.sectionflags	@""
	.align	4
.nv.shared._ZN4vllm15rms_norm_kernelIfLi1ELi2EEEvPT_PKS1_lllllS4_fii:
	.zero		1192


//--------------------- .nv.shared._ZN4vllm15rms_norm_kernelIfLi2ELi2EEEvPT_PKS1_lllllS4_fii --------------------------
	.section	.nv.shared._ZN4vllm15rms_norm_kernelIfLi2ELi2EEEvPT_PKS1_lllllS4_fii,"aw",@nobits
	.sectionflags	@""
	.align	4
.nv.shared._ZN4vllm15rms_norm_kernelIfLi2ELi2EEEvPT_PKS1_lllllS4_fii:
	.zero		1192


//--------------------- .nv.shared._ZN4vllm15rms_norm_kernelIfLi4ELi2EEEvPT_PKS1_lllllS4_fii --------------------------
	.section	.nv.shared._ZN4vllm15rms_norm_kernelIfLi4ELi2EEEvPT_PKS1_lllllS4_fii,"aw",@nobits
	.sectionflags	@""
	.align	4
.nv.shared._ZN4vllm15rms_norm_kernelIfLi4ELi2EEEvPT_PKS1_lllllS4_fii:
	.zero		1192


//--------------------- .nv.shared._ZN4vllm15rms_norm_kernelIfLi8ELi2EEEvPT_PKS1_lllllS4_fii --------------------------
	.section	.nv.shared._ZN4vllm15rms_norm_kernelIfLi8ELi2EEEvPT_PKS1_lllllS4_fii,"aw",@nobits
	.sectionflags	@""
	.align	4
.nv.shared._ZN4vllm15rms_norm_kernelIfLi8ELi2EEEvPT_PKS1_lllllS4_fii:
	.zero		1192


//--------------------- .nv.shared._ZN4vllm15rms_norm_kernelIfLi16ELi2EEEvPT_PKS1_lllllS4_fii --------------------------
	.section	.nv.shared._ZN4vllm15rms_norm_kernelIfLi16ELi2EEEvPT_PKS1_lllllS4_fii,"aw",@nobits
	.sectionflags	@""
	.align	4
.nv.shared._ZN4vllm15rms_norm_kernelIfLi16ELi2EEEvPT_PKS1_lllllS4_fii:
	.zero		1192


//--------------------- .nv.constant0._ZN4vllm25fused_add_rms_norm_kernelIN3c108BFloat16ELi0EEENSt9enable_ifIXooeqT0_Li0Entsr4vllm12_typeConvertIT_EE6existsEvE4typeEPS4_lS7_PKS4_fii --------------------------
	.section	.nv.constant0._ZN4vllm25fused_add_rms_norm_kernelIN3c108BFloat16ELi0EEENSt9enable_ifIXooeqT0_Li0Entsr4vllm12_typeConvertIT_EE6existsEvE4typeEPS4_lS7_PKS4_fii,"a",@progbits
	.sectionflags	@""
	.align	4
.nv.constant0._ZN4vllm25fused_add_rms_norm_kernelIN3c108BFloat16ELi0EEENSt9enable_ifIXooeqT0_Li0Entsr4vllm12_typeConvertIT_EE6existsEvE4typeEPS4_lS7_PKS4_fii:
	.zero		940


//--------------------- .nv.constant0._ZN4vllm25fused_add_rms_norm_kernelIN3c104HalfELi0EEENSt9enable_ifIXooeqT0_Li0Entsr4vllm12_typeConvertIT_EE6existsEvE4typeEPS4_lS7_PKS4_fii --------------------------
	.section	.nv.constant0._ZN4vllm25fused_add_rms_norm_kernelIN3c104HalfELi0EEENSt9enable_ifIXooeqT0_Li0Entsr4vllm12_typeConvertIT_EE6existsEvE4typeEPS4_lS7_PKS4_fii,"a",@progbits
	.sectionflags	@""
	.align	4
.nv.constant0._ZN4vllm25fused_add_rms_norm_kernelIN3c104HalfELi0EEENSt9enable_ifIXooeqT0_Li0Entsr4vllm12_typeConvertIT_EE6existsEvE4typeEPS4_lS7_PKS4_fii:
	.zero		940


//--------------------- .nv.constant0._ZN4vllm25fused_add_rms_norm_kernelIfLi0EEENSt9enable_ifIXooeqT0_Li0Entsr4vllm12_typeConvertIT_EE6existsEvE4typeEPS2_lS5_PKS2_fii --------------------------
	.section	.nv.constant0._ZN4vllm25fused_add_rms_norm_kernelIfLi0EEENSt9enable_ifIXooeqT0_Li0Entsr4vllm12_typeConvertIT_EE6existsEvE4typeEPS2_lS5_PKS2_fii,"a",@progbits
	.sectionflags	@""
	.align	4
.nv.constant0._ZN4vllm25fused_add_rms_norm_kernelIfLi0EEENSt9enable_ifIXooeqT0_Li0Entsr4vllm12_typeConvertIT_EE6existsEvE4typeEPS2_lS5_PKS2_fii:
	.zero		940


//--------------------- .nv.constant0._ZN4vllm25fused_add_rms_norm_kernelIN3c108BFloat16ELi8EEENSt9enable_ifIXaagtT0_Li0Esr4vllm12_typeConvertIT_EE6existsEvE4typeEPS4_lS7_PKS4_fii --------------------------
	.section	.nv.constant0._ZN4vllm25fused_add_rms_norm_kernelIN3c108BFloat16ELi8EEENSt9enable_ifIXaagtT0_Li0Esr4vllm12_typeConvertIT_EE6existsEvE4typeEPS4_lS7_PKS4_fii,"a",@progbits
	.sectionflags	@""
	.align	4
.nv.constant0._ZN4vllm25fused_add_rms_norm_kernelIN3c108BFloat16ELi8EEENSt9enable_ifIXaagtT0_Li0Esr4vllm12_typeConvertIT_EE6existsEvE4typeEPS4_lS7_PKS4_fii:
	.zero		940


//--------------------- .nv.constant0._ZN4vllm25fused_add_rms_norm_kernelIN3c104HalfELi8EEENSt9enable_ifIXaagtT0_Li0Esr4vllm12_typeConvertIT_EE6existsEvE4typeEPS4_lS7_PKS4_fii --------------------------
	.section	.nv.constant0._ZN4vllm25fused_add_rms_norm_kernelIN3c104HalfELi8EEENSt9enable_ifIXaagtT0_Li0Esr4vllm12_typeConvertIT_EE6existsEvE4typeEPS4_lS7_PKS4_fii,"a",@progbits
	.sectionflags	@""
	.align	4
.nv.constant0._ZN4vllm25fused_add_rms_norm_kernelIN3c104HalfELi8EEENSt9enable_ifIXaagtT0_Li0Esr4vllm12_typeConvertIT_EE6existsEvE4typeEPS4_lS7_PKS4_fii:
	.zero		940


//--------------------- .nv.constant0._ZN4vllm25fused_add_rms_norm_kernelIfLi8EEENSt9enable_ifIXaagtT0_Li0Esr4vllm12_typeConvertIT_EE6existsEvE4typeEPS2_lS5_PKS2_fii --------------------------
	.section	.nv.constant0._ZN4vllm25fused_add_rms_norm_kernelIfLi8EEENSt9enable_ifIXaagtT0_Li0Esr4vllm12_typeConvertIT_EE6existsEvE4typeEPS2_lS5_PKS2_fii,"a",@progbits
	.sectionflags	@""
	.align	4
.nv.constant0._ZN4vllm25fused_add_rms_norm_kernelIfLi8EEENSt9enable_ifIXaagtT0_Li0Esr4vllm12_typeConvertIT_EE6existsEvE4typeEPS2_lS5_PKS2_fii:
	.zero		940


//--------------------- .nv.constant0._ZN4vllm15rms_norm_kernelIN3c108BFloat16ELi1ELi4EEEvPT_PKS3_lllllS6_fii --------------------------
	.section	.nv.constant0._ZN4vllm15rms_norm_kernelIN3c108BFloat16ELi1ELi4EEEvPT_PKS3_lllllS6_fii,"a",@progbits
	.sectionflags	@""
	.align	4
.nv.constant0._ZN4vllm15rms_norm_kernelIN3c108BFloat16ELi1ELi4EEEvPT_PKS3_lllllS6_fii:
	.zero		972


//--------------------- .nv.constant0._ZN4vllm15rms_norm_kernelIN3c108BFloat16ELi2ELi4EEEvPT_PKS3_lllllS6_fii --------------------------
	.section	.nv.constant0._ZN4vllm15rms_norm_kernelIN3c108BFloat16ELi2ELi4EEEvPT_PKS3_lllllS6_fii,"a",@progbits
	.sectionflags	@""
	.align	4
.nv.constant0._ZN4vllm15rms_norm_kernelIN3c108BFloat16ELi2ELi4EEEvPT_PKS3_lllllS6_fii:
	.zero		972


//--------------------- .nv.constant0._ZN4vllm15rms_norm_kernelIN3c108BFloat16ELi4ELi4EEEvPT_PKS3_lllllS6_fii --------------------------
	.section	.nv.constant0._ZN4vllm15rms_norm_kernelIN3c108BFloat16ELi4ELi4EEEvPT_PKS3_lllllS6_fii,"a",@progbits
	.sectionflags	@""
	.align	4
.nv.constant0._ZN4vllm15rms_norm_kernelIN3c108BFloat16ELi4ELi4EEEvPT_PKS3_lllllS6_fii:
	.zero		972


//--------------------- .nv.constant0._ZN4vllm15rms_norm_kernelIN3c108BFloat16ELi8ELi4EEEvPT_PKS3_lllllS6_fii --------------------------
	.section	.nv.constant0._ZN4vllm15rms_norm_kernelIN3c108BFloat16ELi8ELi4EEEvPT_PKS3_lllllS6_fii,"a",@progbits
	.sectionflags	@""
	.align	4
.nv.constant0._ZN4vllm15rms_norm_kernelIN3c108BFloat16ELi8ELi4EEEvPT_PKS3_lllllS6_fii:
	.zero		972


//--------------------- .nv.constant0._ZN4vllm15rms_norm_kernelIN3c108BFloat16ELi16ELi4EEEvPT_PKS3_lllllS6_fii --------------------------
	.section	.nv.constant0._ZN4vllm15rms_norm_kernelIN3c108BFloat16ELi16ELi4EEEvPT_PKS3_lllllS6_fii,"a",@progbits
	.sectionflags	@""
	.align	4
.nv.constant0._ZN4vllm15rms_norm_kernelIN3c108BFloat16ELi16ELi4EEEvPT_PKS3_lllllS6_fii:
	.zero		972


//--------------------- .nv.constant0._ZN4vllm15rms_norm_kernelIN3c104HalfELi1ELi4EEEvPT_PKS3_lllllS6_fii --------------------------
	.section	.nv.constant0._ZN4vllm15rms_norm_kernelIN3c104HalfELi1ELi4EEEvPT_PKS3_lllllS6_fii,"a",@progbits
	.sectionflags	@""
	.align	4
.nv.constant0._ZN4vllm15rms_norm_kernelIN3c104HalfELi1ELi4EEEvPT_PKS3_lllllS6_fii:
	.zero		972


//--------------------- .nv.constant0._ZN4vllm15rms_norm_kernelIN3c104HalfELi2ELi4EEEvPT_PKS3_lllllS6_fii --------------------------
	.section	.nv.constant0._ZN4vllm15rms_norm_kernelIN3c104HalfELi2ELi4EEEvPT_PKS3_lllllS6_fii,"a",@progbits
	.sectionflags	@""
	.align	4
.nv.constant0._ZN4vllm15rms_norm_kernelIN3c104HalfELi2ELi4EEEvPT_PKS3_lllllS6_fii:
	.zero		972


//--------------------- .nv.constant0._ZN4vllm15rms_norm_kernelIN3c104HalfELi4ELi4EEEvPT_PKS3_lllllS6_fii --------------------------
	.section	.nv.constant0._ZN4vllm15rms_norm_kernelIN3c104HalfELi4ELi4EEEvPT_PKS3_lllllS6_fii,"a",@progbits
	.sectionflags	@""
	.align	4
.nv.constant0._ZN4vllm15rms_norm_kernelIN3c104HalfELi4ELi4EEEvPT_PKS3_lllllS6_fii:
	.zero		972


//--------------------- .nv.constant0._ZN4vllm15rms_norm_kernelIN3c104HalfELi8ELi4EEEvPT_PKS3_lllllS6_fii --------------------------
	.section	.nv.constant0._ZN4vllm15rms_norm_kernelIN3c104HalfELi8ELi4EEEvPT_PKS3_lllllS6_fii,"a",@progbits
	.sectionflags	@""
	.align	4
.nv.constant0._ZN4vllm15rms_norm_kernelIN3c104HalfELi8ELi4EEEvPT_PKS3_lllllS6_fii:
	.zero		972


//--------------------- .nv.constant0._ZN4vllm15rms_norm_kernelIN3c104HalfELi16ELi4EEEvPT_PKS3_lllllS6_fii --------------------------
	.section	.nv.constant0._ZN4vllm15rms_norm_kernelIN3c104HalfELi16ELi4EEEvPT_PKS3_lllllS6_fii,"a",@progbits
	.sectionflags	@""
	.align	4
.nv.constant0._ZN4vllm15rms_norm_kernelIN3c104HalfELi16ELi4EEEvPT_PKS3_lllllS6_fii:
	.zero		972


//--------------------- .nv.constant0._ZN4vllm15rms_norm_kernelIfLi1ELi4EEEvPT_PKS1_lllllS4_fii --------------------------
	.section	.nv.constant0._ZN4vllm15rms_norm_kernelIfLi1ELi4EEEvPT_PKS1_lllllS4_fii,"a",@progbits
	.sectionflags	@""
	.align	4
.nv.constant0._ZN4vllm15rms_norm_kernelIfLi1ELi4EEEvPT_PKS1_lllllS4_fii:
	.zero		972


//--------------------- .nv.constant0._ZN4vllm15rms_norm_kernelIfLi2ELi4EEEvPT_PKS1_lllllS4_fii --------------------------
	.section	.nv.constant0._ZN4vllm15rms_norm_kernelIfLi2ELi4EEEvPT_PKS1_lllllS4_fii,"a",@progbits
	.sectionflags	@""
	.align	4
.nv.constant0._ZN4vllm15rms_norm_kernelIfLi2ELi4EEEvPT_PKS1_lllllS4_fii:
	.zero		972


//--------------------- .nv.constant0._ZN4vllm15rms_norm_kernelIfLi4ELi4EEEvPT_PKS1_lllllS4_fii --------------------------
	.section	.nv.constant0._ZN4vllm15rms_norm_kernelIfLi4ELi4EEEvPT_PKS1_lllllS4_fii,"a",@progbits
	.sectionflags	@""
	.align	4
.nv.constant0._ZN4vllm15rms_norm_kernelIfLi4ELi4EEEvPT_PKS1_lllllS4_fii:
	.zero		972


//--------------------- .nv.constant0._ZN4vllm15rms_norm_kernelIfLi8ELi4EEEvPT_PKS1_lllllS4_fii --------------------------
	.section	.nv.constant0._ZN4vllm15rms_norm_kernelIfLi8ELi4EEEvPT_PKS1_lllllS4_fii,"a",@progbits
	.sectionflags	@""
	.align	4
.nv.constant0._ZN4vllm15rms_norm_kernelIfLi8ELi4EEEvPT_PKS1_lllllS4_fii:
	.zero		972


//--------------------- .nv.constant0._ZN4vllm15rms_norm_kernelIfLi16ELi4EEEvPT_PKS1_lllllS4_fii --------------------------
	.section	.nv.constant0._ZN4vllm15rms_norm_kernelIfLi16ELi4EEEvPT_PKS1_lllllS4_fii,"a",@progbits
	.sectionflags	@""
	.align	4
.nv.constant0._ZN4vllm15rms_norm_kernelIfLi16ELi4EEEvPT_PKS1_lllllS4_fii:
	.zero		972


//--------------------- .nv.constant0._ZN4vllm15rms_norm_kernelIN3c108BFloat16ELi1ELi3EEEvPT_PKS3_lllllS6_fii --------------------------
	.section	.nv.constant0._ZN4vllm15rms_norm_kernelIN3c108BFloat16ELi1ELi3EEEvPT_PKS3_lllllS6_fii,"a",@progbits
	.sectionflags	@""
	.align	4
.nv.constant0._ZN4vllm15rms_norm_kernelIN3c108BFloat16ELi1ELi3EEEvPT_PKS3_lllllS6_fii:
	.zero		972


//--------------------- .nv.constant0._ZN4vllm15rms_norm_kernelIN3c108BFloat16ELi2ELi3EEEvPT_PKS3_lllllS6_fii --------------------------
	.section	.nv.constant0._ZN4vllm15rms_norm_kernelIN3c108BFloat16ELi2ELi3EEEvPT_PKS3_lllllS6_fii,"a",@progbits
	.sectionflags	@""
	.align	4
.nv.constant0._ZN4vllm15rms_norm_kernelIN3c108BFloat16ELi2ELi3EEEvPT_PKS3_lllllS6_fii:
	.zero		972


//--------------------- .nv.constant0._ZN4vllm15rms_norm_kernelIN3c108BFloat16ELi4ELi3EEEvPT_PKS3_lllllS6_fii --------------------------
	.section	.nv.constant0._ZN4vllm15rms_norm_kernelIN3c108BFloat16ELi4ELi3EEEvPT_PKS3_lllllS6_fii,"a",@progbits
	.sectionflags	@""
	.align	4
.nv.constant0._ZN4vllm15rms_norm_kernelIN3c108BFloat16ELi4ELi3EEEvPT_PKS3_lllllS6_fii:
	.zero		972


//--------------------- .nv.constant0._ZN4vllm15rms_norm_kernelIN3c108BFloat16ELi8ELi3EEEvPT_PKS3_lllllS6_fii --------------------------
	.section	.nv.constant0._ZN4vllm15rms_norm_kernelIN3c108BFloat16ELi8ELi3EEEvPT_PKS3_lllllS6_fii,"a",@progbits
	.sectionflags	@""
	.align	4
.nv.constant0._ZN4vllm15rms_norm_kernelIN3c108BFloat16ELi8ELi3EEEvPT_PKS3_lllllS6_fii:
	.zero		972


//--------------------- .nv.constant0._ZN4vllm15rms_norm_kernelIN3c108BFloat16ELi16ELi3EEEvPT_PKS3_lllllS6_fii --------------------------
	.section	.nv.constant0._ZN4vllm15rms_norm_kernelIN3c108BFloat16ELi16ELi3EEEvPT_PKS3_lllllS6_fii,"a",@progbits
	.sectionflags	@""
	.align	4
.nv.constant0._ZN4vllm15rms_norm_kernelIN3c108BFloat16ELi16ELi3EEEvPT_PKS3_lllllS6_fii:
	.zero		972


//--------------------- .nv.constant0._ZN4vllm15rms_norm_kernelIN3c104HalfELi1ELi3EEEvPT_PKS3_lllllS6_fii --------------------------
	.section	.nv.constant0._ZN4vllm15rms_norm_kernelIN3c104HalfELi1ELi3EEEvPT_PKS3_lllllS6_fii,"a",@progbits
	.sectionflags	@""
	.align	4
.nv.constant0._ZN4vllm15rms_norm_kernelIN3c104HalfELi1ELi3EEEvPT_PKS3_lllllS6_fii:
	.zero		972


//--------------------- .nv.constant0._ZN4vllm15rms_norm_kernelIN3c104HalfELi2ELi3EEEvPT_PKS3_lllllS6_fii --------------------------
	.section	.nv.constant0._ZN4vllm15rms_norm_kernelIN3c104HalfELi2ELi3EEEvPT_PKS3_lllllS6_fii,"a",@progbits
	.sectionflags	@""
	.align	4
.nv.constant0._ZN4vllm15rms_norm_kernelIN3c104HalfELi2ELi3EEEvPT_PKS3_lllllS6_fii:
	.zero		972


//--------------------- .nv.constant0._ZN4vllm15rms_norm_kernelIN3c104HalfELi4ELi3EEEvPT_PKS3_lllllS6_fii --------------------------
	.section	.nv.constant0._ZN4vllm15rms_norm_kernelIN3c104HalfELi4ELi3EEEvPT_PKS3_lllllS6_fii,"a",@progbits
	.sectionflags	@""
	.align	4
.nv.constant0._ZN4vllm15rms_norm_kernelIN3c104HalfELi4ELi3EEEvPT_PKS3_lllllS6_fii:
	.zero		972


//--------------------- .nv.constant0._ZN4vllm15rms_norm_kernelIN3c104HalfELi8ELi3EEEvPT_PKS3_lllllS6_fii --------------------------
	.section	.nv.constant0._ZN4vllm15rms_norm_kernelIN3c104HalfELi8ELi3EEEvPT_PKS3_lllllS6_fii,"a",@progbits
	.sectionflags	@""
	.align	4
.nv.constant0._ZN4vllm15rms_norm_kernelIN3c104HalfELi8ELi3EEEvPT_PKS3_lllllS6_fii:
	.zero		972


//--------------------- .nv.constant0._ZN4vllm15rms_norm_kernelIN3c104HalfELi16ELi3EEEvPT_PKS3_lllllS6_fii --------------------------
	.section	.nv.constant0._ZN4vllm15rms_norm_kernelIN3c104HalfELi16ELi3EEEvPT_PKS3_lllllS6_fii,"a",@progbits
	.sectionflags	@""
	.align	4
.nv.constant0._ZN4vllm15rms_norm_kernelIN3c104HalfELi16ELi3EEEvPT_PKS3_lllllS6_fii:
	.zero		972


//--------------------- .nv.constant0._ZN4vllm15rms_norm_kernelIfLi1ELi3EEEvPT_PKS1_lllllS4_fii --------------------------
	.section	.nv.constant0._ZN4vllm15rms_norm_kernelIfLi1ELi3EEEvPT_PKS1_lllllS4_fii,"a",@progbits
	.sectionflags	@""
	.align	4
.nv.constant0._ZN4vllm15rms_norm_kernelIfLi1ELi3EEEvPT_PKS1_lllllS4_fii:
	.zero		972


//--------------------- .nv.constant0._ZN4vllm15rms_norm_kernelIfLi2ELi3EEEvPT_PKS1_lllllS4_fii --------------------------
	.section	.nv.constant0._ZN4vllm15rms_norm_kernelIfLi2ELi3EEEvPT_PKS1_lllllS4_fii,"a",@progbits
	.sectionflags	@""
	.align	4
.nv.constant0._ZN4vllm15rms_norm_kernelIfLi2ELi3EEEvPT_PKS1_lllllS4_fii:
	.zero		972


//--------------------- .nv.constant0._ZN4vllm15rms_norm_kernelIfLi4ELi3EEEvPT_PKS1_lllllS4_fii --------------------------
	.section	.nv.constant0._ZN4vllm15rms_norm_kernelIfLi4ELi3EEEvPT_PKS1_lllllS4_fii,"a",@progbits
	.sectionflags	@""
	.align	4
.nv.constant0._ZN4vllm15rms_norm_kernelIfLi4ELi3EEEvPT_PKS1_lllllS4_fii:
	.zero		972


//--------------------- .nv.constant0._ZN4vllm15rms_norm_kernelIfLi8ELi3EEEvPT_PKS1_lllllS4_fii --------------------------
	.section	.nv.constant0._ZN4vllm15rms_norm_kernelIfLi8ELi3EEEvPT_PKS1_lllllS4_fii,"a",@progbits
	.sectionflags	@""
	.align	4
.nv.constant0._ZN4vllm15rms_norm_kernelIfLi8ELi3EEEvPT_PKS1_lllllS4_fii:
	.zero		972


//--------------------- .nv.constant0._ZN4vllm15rms_norm_kernelIfLi16ELi3EEEvPT_PKS1_lllllS4_fii --------------------------
	.section	.nv.constant0._ZN4vllm15rms_norm_kernelIfLi16ELi3EEEvPT_PKS1_lllllS4_fii,"a",@progbits
	.sectionflags	@""
	.align	4
.nv.constant0._ZN4vllm15rms_norm_kernelIfLi16ELi3EEEvPT_PKS1_lllllS4_fii:
	.zero		972


//--------------------- .nv.constant0._ZN4vllm15rms_norm_kernelIN3c108BFloat16ELi1ELi2EEEvPT_PKS3_lllllS6_fii --------------------------
	.section	.nv.constant0._ZN4vllm15rms_norm_kernelIN3c108BFloat16ELi1ELi2EEEvPT_PKS3_lllllS6_fii,"a",@progbits
	.sectionflags	@""
	.align	4
.nv.constant0._ZN4vllm15rms_norm_kernelIN3c108BFloat16ELi1ELi2EEEvPT_PKS3_lllllS6_fii:
	.zero		972


//--------------------- .nv.constant0._ZN4vllm15rms_norm_kernelIN3c108BFloat16ELi2ELi2EEEvPT_PKS3_lllllS6_fii --------------------------
	.section	.nv.constant0._ZN4vllm15rms_norm_kernelIN3c108BFloat16ELi2ELi2EEEvPT_PKS3_lllllS6_fii,"a",@progbits
	.sectionflags	@""
	.align	4
.nv.constant0._ZN4vllm15rms_norm_kernelIN3c108BFloat16ELi2ELi2EEEvPT_PKS3_lllllS6_fii:
	.zero		972


//--------------------- .nv.constant0._ZN4vllm15rms_norm_kernelIN3c108BFloat16ELi4ELi2EEEvPT_PKS3_lllllS6_fii --------------------------
	.section	.nv.constant0._ZN4vllm15rms_norm_kernelIN3c108BFloat16ELi4ELi2EEEvPT_PKS3_lllllS6_fii,"a",@progbits
	.sectionflags	@""
	.align	4
.nv.constant0._ZN4vllm15rms_norm_kernelIN3c108BFloat16ELi4ELi2EEEvPT_PKS3_lllllS6_fii:
	.zero		972


//--------------------- .nv.constant0._ZN4vllm15rms_norm_kernelIN3c108BFloat16ELi8ELi2EEEvPT_PKS3_lllllS6_fii --------------------------
	.section	.nv.constant0._ZN4vllm15rms_norm_kernelIN3c108BFloat16ELi8ELi2EEEvPT_PKS3_lllllS6_fii,"a",@progbits
	.sectionflags	@""
	.align	4
.nv.constant0._ZN4vllm15rms_norm_kernelIN3c108BFloat16ELi8ELi2EEEvPT_PKS3_lllllS6_fii:
	.zero		972


//--------------------- .nv.constant0._ZN4vllm15rms_norm_kernelIN3c108BFloat16ELi16ELi2EEEvPT_PKS3_lllllS6_fii --------------------------
	.section	.nv.constant0._ZN4vllm15rms_norm_kernelIN3c108BFloat16ELi16ELi2EEEvPT_PKS3_lllllS6_fii,"a",@progbits
	.sectionflags	@""
	.align	4
.nv.constant0._ZN4vllm15rms_norm_kernelIN3c108BFloat16ELi16ELi2EEEvPT_PKS3_lllllS6_fii:
	.zero		972


//--------------------- .nv.constant0._ZN4vllm15rms_norm_kernelIN3c104HalfELi1ELi2EEEvPT_PKS3_lllllS6_fii --------------------------
	.section	.nv.constant0._ZN4vllm15rms_norm_kernelIN3c104HalfELi1ELi2EEEvPT_PKS3_lllllS6_fii,"a",@progbits
	.sectionflags	@""
	.align	4
.nv.constant0._ZN4vllm15rms_norm_kernelIN3c104HalfELi1ELi2EEEvPT_PKS3_lllllS6_fii:
	.zero		972


//--------------------- .nv.constant0._ZN4vllm15rms_norm_kernelIN3c104HalfELi2ELi2EEEvPT_PKS3_lllllS6_fii --------------------------
	.section	.nv.constant0._ZN4vllm15rms_norm_kernelIN3c104HalfELi2ELi2EEEvPT_PKS3_lllllS6_fii,"a",@progbits
	.sectionflags	@""
	.align	4
.nv.constant0._ZN4vllm15rms_norm_kernelIN3c104HalfELi2ELi2EEEvPT_PKS3_lllllS6_fii:
	.zero		972


//--------------------- .nv.constant0._ZN4vllm15rms_norm_kernelIN3c104HalfELi4ELi2EEEvPT_PKS3_lllllS6_fii --------------------------
	.section	.nv.constant0._ZN4vllm15rms_norm_kernelIN3c104HalfELi4ELi2EEEvPT_PKS3_lllllS6_fii,"a",@progbits
	.sectionflags	@""
	.align	4
.nv.constant0._ZN4vllm15rms_norm_kernelIN3c104HalfELi4ELi2EEEvPT_PKS3_lllllS6_fii:
	.zero		972


//--------------------- .nv.constant0._ZN4vllm15rms_norm_kernelIN3c104HalfELi8ELi2EEEvPT_PKS3_lllllS6_fii --------------------------
	.section	.nv.constant0._ZN4vllm15rms_norm_kernelIN3c104HalfELi8ELi2EEEvPT_PKS3_lllllS6_fii,"a",@progbits
	.sectionflags	@""
	.align	4
.nv.constant0._ZN4vllm15rms_norm_kernelIN3c104HalfELi8ELi2EEEvPT_PKS3_lllllS6_fii:
	.zero		972


//--------------------- .nv.constant0._ZN4vllm15rms_norm_kernelIN3c104HalfELi16ELi2EEEvPT_PKS3_lllllS6_fii --------------------------
	.section	.nv.constant0._ZN4vllm15rms_norm_kernelIN3c104HalfELi16ELi2EEEvPT_PKS3_lllllS6_fii,"a",@progbits
	.sectionflags	@""
	.align	4
.nv.constant0._ZN4vllm15rms_norm_kernelIN3c104HalfELi16ELi2EEEvPT_PKS3_lllllS6_fii:
	.zero		972


//--------------------- .nv.constant0._ZN4vllm15rms_norm_kernelIfLi1ELi2EEEvPT_PKS1_lllllS4_fii --------------------------
	.section	.nv.constant0._ZN4vllm15rms_norm_kernelIfLi1ELi2EEEvPT_PKS1_lllllS4_fii,"a",@progbits
	.sectionflags	@""
	.align	4
.nv.constant0._ZN4vllm15rms_norm_kernelIfLi1ELi2EEEvPT_PKS1_lllllS4_fii:
	.zero		972


//--------------------- .nv.constant0._ZN4vllm15rms_norm_kernelIfLi2ELi2EEEvPT_PKS1_lllllS4_fii --------------------------
	.section	.nv.constant0._ZN4vllm15rms_norm_kernelIfLi2ELi2EEEvPT_PKS1_lllllS4_fii,"a",@progbits
	.sectionflags	@""
	.align	4
.nv.constant0._ZN4vllm15rms_norm_kernelIfLi2ELi2EEEvPT_PKS1_lllllS4_fii:
	.zero		972


//--------------------- .nv.constant0._ZN4vllm15rms_norm_kernelIfLi4ELi2EEEvPT_PKS1_lllllS4_fii --------------------------
	.section	.nv.constant0._ZN4vllm15rms_norm_kernelIfLi4ELi2EEEvPT_PKS1_lllllS4_fii,"a",@progbits
	.sectionflags	@""
	.align	4
.nv.constant0._ZN4vllm15rms_norm_kernelIfLi4ELi2EEEvPT_PKS1_lllllS4_fii:
	.zero		972


//--------------------- .nv.constant0._ZN4vllm15rms_norm_kernelIfLi8ELi2EEEvPT_PKS1_lllllS4_fii --------------------------
	.section	.nv.constant0._ZN4vllm15rms_norm_kernelIfLi8ELi2EEEvPT_PKS1_lllllS4_fii,"a",@progbits
	.sectionflags	@""
	.align	4
.nv.constant0._ZN4vllm15rms_norm_kernelIfLi8ELi2EEEvPT_PKS1_lllllS4_fii:
	.zero		972


//--------------------- .nv.constant0._ZN4vllm15rms_norm_kernelIfLi16ELi2EEEvPT_PKS1_lllllS4_fii --------------------------
	.section	.nv.constant0._ZN4vllm15rms_norm_kernelIfLi16ELi2EEEvPT_PKS1_lllllS4_fii,"a",@progbits
	.sectionflags	@""
	.align	4
.nv.constant0._ZN4vllm15rms_norm_kernelIfLi16ELi2EEEvPT_PKS1_lllllS4_fii:
	.zero		972


//--------------------- .nv.constant0._ZN3cub18CUB_300001_SM_10306detail11EmptyKernelIvEEvv --------------------------
	.section	.nv.constant0._ZN3cub18CUB_300001_SM_10306detail11EmptyKernelIvEEvv,"a",@progbits
	.sectionflags	@""
	.align	4
.nv.constant0._ZN3cub18CUB_300001_SM_10306detail11EmptyKernelIvEEvv:
	.zero		896


//--------------------- SYMBOLS --------------------------

	.type		.nv.reservedSmem.offset0,@object
	.size		.nv.reservedSmem.offset0,0x4
	.type		.nv.reservedSmem.cap,@object
	.size		.nv.reservedSmem.cap,0x4
